//
// Generated by NVIDIA NVVM Compiler
//
// Compiler Build ID: CL-36424714
// Cuda compilation tools, release 13.0, V13.0.88
// Based on NVVM 20.0.0
//

.version 9.0
.target sm_100
.address_size 64

	// .globl	_Z25analyze_segment_64_kernelmmmP12SegmentStats
.const .align 8 .b8 MR_WITNESSES_3[24] = {2, 0, 0, 0, 0, 0, 0, 0, 7, 0, 0, 0, 0, 0, 0, 0, 61};
.const .align 8 .b8 MR_WITNESSES_12[96] = {2, 0, 0, 0, 0, 0, 0, 0, 3, 0, 0, 0, 0, 0, 0, 0, 5, 0, 0, 0, 0, 0, 0, 0, 7, 0, 0, 0, 0, 0, 0, 0, 11, 0, 0, 0, 0, 0, 0, 0, 13, 0, 0, 0, 0, 0, 0, 0, 17, 0, 0, 0, 0, 0, 0, 0, 19, 0, 0, 0, 0, 0, 0, 0, 23, 0, 0, 0, 0, 0, 0, 0, 29, 0, 0, 0, 0, 0, 0, 0, 31, 0, 0, 0, 0, 0, 0, 0, 37};
.const .align 8 .b8 MR_WITNESSES_20[160] = {2, 0, 0, 0, 0, 0, 0, 0, 3, 0, 0, 0, 0, 0, 0, 0, 5, 0, 0, 0, 0, 0, 0, 0, 7, 0, 0, 0, 0, 0, 0, 0, 11, 0, 0, 0, 0, 0, 0, 0, 13, 0, 0, 0, 0, 0, 0, 0, 17, 0, 0, 0, 0, 0, 0, 0, 19, 0, 0, 0, 0, 0, 0, 0, 23, 0, 0, 0, 0, 0, 0, 0, 29, 0, 0, 0, 0, 0, 0, 0, 31, 0, 0, 0, 0, 0, 0, 0, 37, 0, 0, 0, 0, 0, 0, 0, 41, 0, 0, 0, 0, 0, 0, 0, 43, 0, 0, 0, 0, 0, 0, 0, 47, 0, 0, 0, 0, 0, 0, 0, 53, 0, 0, 0, 0, 0, 0, 0, 59, 0, 0, 0, 0, 0, 0, 0, 61, 0, 0, 0, 0, 0, 0, 0, 67, 0, 0, 0, 0, 0, 0, 0, 71};
// _ZZ26analyze_segment_256_kernel7uint256jjP15SegmentStats256E7s_count has been demoted
// _ZZ26analyze_segment_256_kernel7uint256jjP15SegmentStats256E7s_first has been demoted
// _ZZ26analyze_segment_256_kernel7uint256jjP15SegmentStats256E6s_last has been demoted
// _ZZ26analyze_segment_256_kernel7uint256jjP15SegmentStats256E14s_popcount_sum has been demoted

.visible .entry _Z25analyze_segment_64_kernelmmmP12SegmentStats(
	.param .u64 _Z25analyze_segment_64_kernelmmmP12SegmentStats_param_0,
	.param .u64 _Z25analyze_segment_64_kernelmmmP12SegmentStats_param_1,
	.param .u64 _Z25analyze_segment_64_kernelmmmP12SegmentStats_param_2,
	.param .u64 .ptr .align 1 _Z25analyze_segment_64_kernelmmmP12SegmentStats_param_3
)
{
	.reg .pred 	%p<620>;
	.reg .b32 	%r<1568>;
	.reg .b64 	%rd<3204>;
	.reg .b64 	%fd<66>;

	ld.param.u64 	%rd1774, [_Z25analyze_segment_64_kernelmmmP12SegmentStats_param_1];
	ld.param.u64 	%rd1777, [_Z25analyze_segment_64_kernelmmmP12SegmentStats_param_3];
	cvta.to.global.u64 	%rd1, %rd1777;
	mov.u32 	%r75, %ctaid.x;
	mov.u32 	%r76, %ntid.x;
	mul.wide.u32 	%rd1778, %r75, %r76;
	mov.u32 	%r77, %tid.x;
	cvt.u64.u32 	%rd1779, %r77;
	add.s64 	%rd2734, %rd1778, %rd1779;
	setp.ge.u64 	%p1, %rd2734, %rd1774;
	mov.b32 	%r1532, -1;
	mov.b32 	%r1533, 0;
	mov.f64 	%fd59, 0d0000000000000000;
	mov.b64 	%rd2729, -1;
	mov.b64 	%rd2733, 0;
	mov.u64 	%rd3191, %rd2733;
	mov.u64 	%rd2731, %rd2733;
	mov.u64 	%rd2730, %rd2733;
	mov.f64 	%fd58, %fd59;
	mov.f64 	%fd57, %fd59;
	mov.u32 	%r1531, %r1533;
	mov.u32 	%r1530, %r1532;
	mov.u32 	%r1529, %r1533;
	mov.u32 	%r1528, %r1532;
	mov.u64 	%rd2728, %rd2733;
	@%p1 bra 	$L__BB0_1370;
	mov.b64 	%rd2729, -1;
	mov.f64 	%fd57, 0d0000000000000000;
	mov.b32 	%r1529, 0;
	mov.b32 	%r1528, -1;
	mov.b64 	%rd2728, 0;
	mov.u32 	%r1530, %r1528;
	mov.u32 	%r1531, %r1529;
	mov.u32 	%r1532, %r1528;
	mov.u32 	%r1533, %r1529;
	mov.f64 	%fd58, %fd57;
	mov.f64 	%fd59, %fd57;
	mov.u64 	%rd2730, %rd2728;
	mov.u64 	%rd2731, %rd2728;
	mov.u64 	%rd3191, %rd2728;
	mov.u64 	%rd2733, %rd2728;
$L__BB0_2:
	ld.param.u64 	%rd2726, [_Z25analyze_segment_64_kernelmmmP12SegmentStats_param_0];
	add.s64 	%rd10, %rd2734, %rd2726;
	setp.eq.s64 	%p2, %rd10, 0;
	@%p2 bra 	$L__BB0_1369;
	clz.b64 	%r80, %rd10;
	xor.b32  	%r81, %r80, 63;
	popc.b64 	%r82, %rd10;
	neg.s64 	%rd1782, %rd10;
	and.b64  	%rd1783, %rd10, %rd1782;
	clz.b64 	%r83, %rd1783;
	sub.s32 	%r84, 63, %r83;
	cvt.rn.f64.u32 	%fd18, %r81;
	add.f64 	%fd57, %fd57, %fd18;
	cvt.rn.f64.u32 	%fd19, %r82;
	add.f64 	%fd58, %fd58, %fd19;
	cvt.rn.f64.u32 	%fd20, %r84;
	add.f64 	%fd59, %fd59, %fd20;
	min.u32 	%r1528, %r81, %r1528;
	max.u32 	%r1529, %r81, %r1529;
	min.u32 	%r1530, %r82, %r1530;
	max.u32 	%r1531, %r82, %r1531;
	min.u32 	%r1532, %r84, %r1532;
	max.u32 	%r1533, %r84, %r1533;
	setp.gt.u64 	%p3, %rd10, 4294967295;
	@%p3 bra 	$L__BB0_62;
	cvt.u32.u64 	%r13, %rd10;
	setp.eq.s64 	%p224, %rd10, 1;
	@%p224 bra 	$L__BB0_1369;
	and.b32  	%r691, %r13, -2;
	setp.eq.s32 	%p225, %r691, 2;
	@%p225 bra 	$L__BB0_684;
	and.b32  	%r692, %r13, 1;
	setp.eq.b32 	%p226, %r692, 1;
	not.pred 	%p227, %p226;
	@%p227 bra 	$L__BB0_1369;
	setp.lt.u64 	%p228, %rd10, 9;
	@%p228 bra 	$L__BB0_684;
	mul.lo.s32 	%r693, %r13, -1431655765;
	setp.lt.u32 	%p229, %r693, 1431655766;
	@%p229 bra 	$L__BB0_1369;
	add.s32 	%r14, %r13, -1;
	mov.b32 	%r1535, 0;
	mov.u32 	%r1534, %r14;
$L__BB0_10:
	mov.u32 	%r16, %r1535;
	shr.u32 	%r1540, %r1534, 1;
	add.s32 	%r1535, %r16, 1;
	and.b32  	%r695, %r1534, 2;
	setp.eq.s32 	%p230, %r695, 0;
	mov.u32 	%r1534, %r1540;
	@%p230 bra 	$L__BB0_10;
	cvt.u64.u32 	%rd11, %r14;
	ld.const.u64 	%rd2736, [MR_WITNESSES_3];
	setp.ge.u64 	%p231, %rd2736, %rd10;
	mov.b64 	%rd2740, 1;
	mov.u32 	%r1536, %r1540;
	@%p231 bra 	$L__BB0_28;
$L__BB0_12:
	and.b32  	%r696, %r1536, 1;
	setp.eq.b32 	%p232, %r696, 1;
	not.pred 	%p233, %p232;
	@%p233 bra 	$L__BB0_16;
	mul.lo.s64 	%rd15, %rd2740, %rd2736;
	or.b64  	%rd2195, %rd15, %rd10;
	and.b64  	%rd2196, %rd2195, -4294967296;
	setp.ne.s64 	%p234, %rd2196, 0;
	@%p234 bra 	$L__BB0_15;
	cvt.u32.u64 	%r697, %rd10;
	cvt.u32.u64 	%r698, %rd15;
	rem.u32 	%r699, %r698, %r697;
	cvt.u64.u32 	%rd2740, %r699;
	bra.uni 	$L__BB0_16;
$L__BB0_15:
	rem.u64 	%rd2740, %rd15, %rd10;
$L__BB0_16:
	mul.lo.s64 	%rd19, %rd2736, %rd2736;
	or.b64  	%rd2197, %rd19, %rd10;
	and.b64  	%rd2198, %rd2197, -4294967296;
	setp.ne.s64 	%p235, %rd2198, 0;
	@%p235 bra 	$L__BB0_18;
	cvt.u32.u64 	%r700, %rd10;
	cvt.u32.u64 	%r701, %rd19;
	rem.u32 	%r702, %r701, %r700;
	cvt.u64.u32 	%rd2736, %r702;
	bra.uni 	$L__BB0_19;
$L__BB0_18:
	rem.u64 	%rd2736, %rd19, %rd10;
$L__BB0_19:
	setp.gt.u32 	%p236, %r1536, 1;
	shr.u32 	%r1536, %r1536, 1;
	@%p236 bra 	$L__BB0_12;
	setp.eq.s64 	%p237, %rd2740, 1;
	setp.eq.s64 	%p238, %rd2740, %rd11;
	or.pred  	%p239, %p237, %p238;
	@%p239 bra 	$L__BB0_28;
	setp.eq.s32 	%p240, %r16, 0;
	@%p240 bra 	$L__BB0_1369;
	mov.b32 	%r1537, 0;
	bra.uni 	$L__BB0_24;
$L__BB0_23:
	add.s32 	%r1537, %r1537, 1;
	setp.eq.s32 	%p243, %r1537, %r16;
	@%p243 bra 	$L__BB0_1369;
$L__BB0_24:
	mul.lo.s64 	%rd24, %rd2740, %rd2740;
	or.b64  	%rd2200, %rd24, %rd10;
	and.b64  	%rd2201, %rd2200, -4294967296;
	setp.ne.s64 	%p241, %rd2201, 0;
	@%p241 bra 	$L__BB0_26;
	cvt.u32.u64 	%r704, %rd10;
	cvt.u32.u64 	%r705, %rd24;
	rem.u32 	%r706, %r705, %r704;
	cvt.u64.u32 	%rd2740, %r706;
	bra.uni 	$L__BB0_27;
$L__BB0_26:
	rem.u64 	%rd2740, %rd24, %rd10;
$L__BB0_27:
	setp.ne.s64 	%p242, %rd2740, %rd11;
	@%p242 bra 	$L__BB0_23;
$L__BB0_28:
	ld.const.u64 	%rd2742, [MR_WITNESSES_3+8];
	setp.ge.u64 	%p244, %rd2742, %rd10;
	mov.b64 	%rd2745, 1;
	mov.u32 	%r1538, %r1540;
	@%p244 bra 	$L__BB0_45;
$L__BB0_29:
	and.b32  	%r707, %r1538, 1;
	setp.eq.b32 	%p245, %r707, 1;
	not.pred 	%p246, %p245;
	@%p246 bra 	$L__BB0_33;
	mul.lo.s64 	%rd31, %rd2745, %rd2742;
	or.b64  	%rd2203, %rd31, %rd10;
	and.b64  	%rd2204, %rd2203, -4294967296;
	setp.ne.s64 	%p247, %rd2204, 0;
	@%p247 bra 	$L__BB0_32;
	cvt.u32.u64 	%r708, %rd10;
	cvt.u32.u64 	%r709, %rd31;
	rem.u32 	%r710, %r709, %r708;
	cvt.u64.u32 	%rd2745, %r710;
	bra.uni 	$L__BB0_33;
$L__BB0_32:
	rem.u64 	%rd2745, %rd31, %rd10;
$L__BB0_33:
	mul.lo.s64 	%rd35, %rd2742, %rd2742;
	or.b64  	%rd2205, %rd35, %rd10;
	and.b64  	%rd2206, %rd2205, -4294967296;
	setp.ne.s64 	%p248, %rd2206, 0;
	@%p248 bra 	$L__BB0_35;
	cvt.u32.u64 	%r711, %rd10;
	cvt.u32.u64 	%r712, %rd35;
	rem.u32 	%r713, %r712, %r711;
	cvt.u64.u32 	%rd2742, %r713;
	bra.uni 	$L__BB0_36;
$L__BB0_35:
	rem.u64 	%rd2742, %rd35, %rd10;
$L__BB0_36:
	setp.gt.u32 	%p249, %r1538, 1;
	shr.u32 	%r1538, %r1538, 1;
	@%p249 bra 	$L__BB0_29;
	setp.eq.s64 	%p250, %rd2745, 1;
	setp.eq.s64 	%p251, %rd2745, %rd11;
	or.pred  	%p252, %p250, %p251;
	@%p252 bra 	$L__BB0_45;
	setp.eq.s32 	%p253, %r16, 0;
	@%p253 bra 	$L__BB0_1369;
	mov.b32 	%r1539, 0;
$L__BB0_40:
	mul.lo.s64 	%rd40, %rd2745, %rd2745;
	or.b64  	%rd2208, %rd40, %rd10;
	and.b64  	%rd2209, %rd2208, -4294967296;
	setp.ne.s64 	%p254, %rd2209, 0;
	@%p254 bra 	$L__BB0_42;
	cvt.u32.u64 	%r715, %rd10;
	cvt.u32.u64 	%r716, %rd40;
	rem.u32 	%r717, %r716, %r715;
	cvt.u64.u32 	%rd2745, %r717;
	bra.uni 	$L__BB0_43;
$L__BB0_42:
	rem.u64 	%rd2745, %rd40, %rd10;
$L__BB0_43:
	setp.eq.s64 	%p255, %rd2745, %rd11;
	@%p255 bra 	$L__BB0_45;
	add.s32 	%r1539, %r1539, 1;
	setp.eq.s32 	%p256, %r1539, %r16;
	@%p256 bra 	$L__BB0_1369;
	bra.uni 	$L__BB0_40;
$L__BB0_45:
	ld.const.u64 	%rd2748, [MR_WITNESSES_3+16];
	setp.ge.u64 	%p257, %rd2748, %rd10;
	mov.b64 	%rd2751, 1;
	@%p257 bra 	$L__BB0_684;
$L__BB0_46:
	and.b32  	%r718, %r1540, 1;
	setp.eq.b32 	%p258, %r718, 1;
	not.pred 	%p259, %p258;
	@%p259 bra 	$L__BB0_50;
	mul.lo.s64 	%rd47, %rd2751, %rd2748;
	or.b64  	%rd2211, %rd47, %rd10;
	and.b64  	%rd2212, %rd2211, -4294967296;
	setp.ne.s64 	%p260, %rd2212, 0;
	@%p260 bra 	$L__BB0_49;
	cvt.u32.u64 	%r719, %rd10;
	cvt.u32.u64 	%r720, %rd47;
	rem.u32 	%r721, %r720, %r719;
	cvt.u64.u32 	%rd2751, %r721;
	bra.uni 	$L__BB0_50;
$L__BB0_49:
	rem.u64 	%rd2751, %rd47, %rd10;
$L__BB0_50:
	mul.lo.s64 	%rd51, %rd2748, %rd2748;
	or.b64  	%rd2213, %rd51, %rd10;
	and.b64  	%rd2214, %rd2213, -4294967296;
	setp.ne.s64 	%p261, %rd2214, 0;
	@%p261 bra 	$L__BB0_52;
	cvt.u32.u64 	%r722, %rd10;
	cvt.u32.u64 	%r723, %rd51;
	rem.u32 	%r724, %r723, %r722;
	cvt.u64.u32 	%rd2748, %r724;
	bra.uni 	$L__BB0_53;
$L__BB0_52:
	rem.u64 	%rd2748, %rd51, %rd10;
$L__BB0_53:
	setp.gt.u32 	%p262, %r1540, 1;
	shr.u32 	%r1540, %r1540, 1;
	@%p262 bra 	$L__BB0_46;
	setp.eq.s64 	%p263, %rd2751, 1;
	setp.eq.s64 	%p264, %rd2751, %rd11;
	or.pred  	%p265, %p263, %p264;
	@%p265 bra 	$L__BB0_684;
	setp.eq.s32 	%p266, %r16, 0;
	@%p266 bra 	$L__BB0_1369;
	mov.b32 	%r1541, 0;
$L__BB0_57:
	mul.lo.s64 	%rd56, %rd2751, %rd2751;
	or.b64  	%rd2216, %rd56, %rd10;
	and.b64  	%rd2217, %rd2216, -4294967296;
	setp.ne.s64 	%p267, %rd2217, 0;
	@%p267 bra 	$L__BB0_59;
	cvt.u32.u64 	%r726, %rd10;
	cvt.u32.u64 	%r727, %rd56;
	rem.u32 	%r728, %r727, %r726;
	cvt.u64.u32 	%rd2751, %r728;
	bra.uni 	$L__BB0_60;
$L__BB0_59:
	rem.u64 	%rd2751, %rd56, %rd10;
$L__BB0_60:
	setp.eq.s64 	%p268, %rd2751, %rd11;
	@%p268 bra 	$L__BB0_684;
	add.s32 	%r1541, %r1541, 1;
	setp.eq.s32 	%p269, %r1541, %r16;
	@%p269 bra 	$L__BB0_1369;
	bra.uni 	$L__BB0_57;
$L__BB0_62:
	and.b64  	%rd1784, %rd10, 1;
	setp.eq.b64 	%p4, %rd1784, 1;
	not.pred 	%p5, %p4;
	mul.lo.s64 	%rd1785, %rd10, -6148914691236517205;
	setp.lt.u64 	%p6, %rd1785, 6148914691236517206;
	or.pred  	%p7, %p5, %p6;
	@%p7 bra 	$L__BB0_1369;
	add.s64 	%rd60, %rd10, -1;
	mov.b32 	%r1542, 0;
	mov.u64 	%rd2753, %rd60;
$L__BB0_64:
	mov.u32 	%r31, %r1542;
	shr.u64 	%rd62, %rd2753, 1;
	add.s32 	%r1542, %r31, 1;
	and.b64  	%rd1786, %rd2753, 2;
	setp.eq.s64 	%p8, %rd1786, 0;
	mov.u64 	%rd2753, %rd62;
	@%p8 bra 	$L__BB0_64;
	mov.b32 	%r1543, 0;
$L__BB0_66:
	mul.wide.u32 	%rd1788, %r1543, 8;
	mov.u64 	%rd1789, MR_WITNESSES_12;
	add.s64 	%rd1790, %rd1789, %rd1788;
	ld.const.u64 	%rd2755, [%rd1790];
	setp.ge.u64 	%p9, %rd2755, %rd10;
	mov.b64 	%rd2961, 1;
	mov.u64 	%rd2756, %rd62;
	@%p9 bra 	$L__BB0_683;
$L__BB0_67:
	and.b64  	%rd1791, %rd2756, 1;
	setp.eq.b64 	%p10, %rd1791, 1;
	not.pred 	%p11, %p10;
	@%p11 bra 	$L__BB0_271;
	mul.lo.s64 	%rd2823, %rd2961, %rd2755;
	mul.hi.u64 	%rd68, %rd2961, %rd2755;
	setp.eq.s64 	%p12, %rd68, 0;
	@%p12 bra 	$L__BB0_268;
	or.b64  	%rd1792, %rd2823, %rd10;
	and.b64  	%rd1793, %rd1792, -4294967296;
	setp.ne.s64 	%p13, %rd1793, 0;
	@%p13 bra 	$L__BB0_71;
	cvt.u32.u64 	%r87, %rd10;
	cvt.u32.u64 	%r88, %rd2823;
	rem.u32 	%r89, %r88, %r87;
	cvt.u64.u32 	%rd2757, %r89;
	bra.uni 	$L__BB0_72;
$L__BB0_71:
	rem.u64 	%rd2757, %rd2823, %rd10;
$L__BB0_72:
	or.b64  	%rd1794, %rd68, %rd10;
	and.b64  	%rd1795, %rd1794, -4294967296;
	setp.ne.s64 	%p14, %rd1795, 0;
	@%p14 bra 	$L__BB0_74;
	cvt.u32.u64 	%r90, %rd10;
	cvt.u32.u64 	%r91, %rd68;
	rem.u32 	%r92, %r91, %r90;
	cvt.u64.u32 	%rd2758, %r92;
	bra.uni 	$L__BB0_75;
$L__BB0_74:
	rem.u64 	%rd2758, %rd68, %rd10;
$L__BB0_75:
	shl.b64 	%rd75, %rd2758, 1;
	or.b64  	%rd1796, %rd75, %rd10;
	and.b64  	%rd1797, %rd1796, -4294967296;
	setp.ne.s64 	%p15, %rd1797, 0;
	@%p15 bra 	$L__BB0_77;
	cvt.u32.u64 	%r93, %rd10;
	cvt.u32.u64 	%r94, %rd75;
	rem.u32 	%r95, %r94, %r93;
	cvt.u64.u32 	%rd2759, %r95;
	bra.uni 	$L__BB0_78;
$L__BB0_77:
	rem.u64 	%rd2759, %rd75, %rd10;
$L__BB0_78:
	shl.b64 	%rd79, %rd2759, 1;
	or.b64  	%rd1798, %rd79, %rd10;
	and.b64  	%rd1799, %rd1798, -4294967296;
	setp.ne.s64 	%p16, %rd1799, 0;
	@%p16 bra 	$L__BB0_80;
	cvt.u32.u64 	%r96, %rd10;
	cvt.u32.u64 	%r97, %rd79;
	rem.u32 	%r98, %r97, %r96;
	cvt.u64.u32 	%rd2760, %r98;
	bra.uni 	$L__BB0_81;
$L__BB0_80:
	rem.u64 	%rd2760, %rd79, %rd10;
$L__BB0_81:
	shl.b64 	%rd83, %rd2760, 1;
	or.b64  	%rd1800, %rd83, %rd10;
	and.b64  	%rd1801, %rd1800, -4294967296;
	setp.ne.s64 	%p17, %rd1801, 0;
	@%p17 bra 	$L__BB0_83;
	cvt.u32.u64 	%r99, %rd10;
	cvt.u32.u64 	%r100, %rd83;
	rem.u32 	%r101, %r100, %r99;
	cvt.u64.u32 	%rd2761, %r101;
	bra.uni 	$L__BB0_84;
$L__BB0_83:
	rem.u64 	%rd2761, %rd83, %rd10;
$L__BB0_84:
	shl.b64 	%rd87, %rd2761, 1;
	or.b64  	%rd1802, %rd87, %rd10;
	and.b64  	%rd1803, %rd1802, -4294967296;
	setp.ne.s64 	%p18, %rd1803, 0;
	@%p18 bra 	$L__BB0_86;
	cvt.u32.u64 	%r102, %rd10;
	cvt.u32.u64 	%r103, %rd87;
	rem.u32 	%r104, %r103, %r102;
	cvt.u64.u32 	%rd2762, %r104;
	bra.uni 	$L__BB0_87;
$L__BB0_86:
	rem.u64 	%rd2762, %rd87, %rd10;
$L__BB0_87:
	shl.b64 	%rd91, %rd2762, 1;
	or.b64  	%rd1804, %rd91, %rd10;
	and.b64  	%rd1805, %rd1804, -4294967296;
	setp.ne.s64 	%p19, %rd1805, 0;
	@%p19 bra 	$L__BB0_89;
	cvt.u32.u64 	%r105, %rd10;
	cvt.u32.u64 	%r106, %rd91;
	rem.u32 	%r107, %r106, %r105;
	cvt.u64.u32 	%rd2763, %r107;
	bra.uni 	$L__BB0_90;
$L__BB0_89:
	rem.u64 	%rd2763, %rd91, %rd10;
$L__BB0_90:
	shl.b64 	%rd95, %rd2763, 1;
	or.b64  	%rd1806, %rd95, %rd10;
	and.b64  	%rd1807, %rd1806, -4294967296;
	setp.ne.s64 	%p20, %rd1807, 0;
	@%p20 bra 	$L__BB0_92;
	cvt.u32.u64 	%r108, %rd10;
	cvt.u32.u64 	%r109, %rd95;
	rem.u32 	%r110, %r109, %r108;
	cvt.u64.u32 	%rd2764, %r110;
	bra.uni 	$L__BB0_93;
$L__BB0_92:
	rem.u64 	%rd2764, %rd95, %rd10;
$L__BB0_93:
	shl.b64 	%rd99, %rd2764, 1;
	or.b64  	%rd1808, %rd99, %rd10;
	and.b64  	%rd1809, %rd1808, -4294967296;
	setp.ne.s64 	%p21, %rd1809, 0;
	@%p21 bra 	$L__BB0_95;
	cvt.u32.u64 	%r111, %rd10;
	cvt.u32.u64 	%r112, %rd99;
	rem.u32 	%r113, %r112, %r111;
	cvt.u64.u32 	%rd2765, %r113;
	bra.uni 	$L__BB0_96;
$L__BB0_95:
	rem.u64 	%rd2765, %rd99, %rd10;
$L__BB0_96:
	shl.b64 	%rd103, %rd2765, 1;
	or.b64  	%rd1810, %rd103, %rd10;
	and.b64  	%rd1811, %rd1810, -4294967296;
	setp.ne.s64 	%p22, %rd1811, 0;
	@%p22 bra 	$L__BB0_98;
	cvt.u32.u64 	%r114, %rd10;
	cvt.u32.u64 	%r115, %rd103;
	rem.u32 	%r116, %r115, %r114;
	cvt.u64.u32 	%rd2766, %r116;
	bra.uni 	$L__BB0_99;
$L__BB0_98:
	rem.u64 	%rd2766, %rd103, %rd10;
$L__BB0_99:
	shl.b64 	%rd107, %rd2766, 1;
	or.b64  	%rd1812, %rd107, %rd10;
	and.b64  	%rd1813, %rd1812, -4294967296;
	setp.ne.s64 	%p23, %rd1813, 0;
	@%p23 bra 	$L__BB0_101;
	cvt.u32.u64 	%r117, %rd10;
	cvt.u32.u64 	%r118, %rd107;
	rem.u32 	%r119, %r118, %r117;
	cvt.u64.u32 	%rd2767, %r119;
	bra.uni 	$L__BB0_102;
$L__BB0_101:
	rem.u64 	%rd2767, %rd107, %rd10;
$L__BB0_102:
	shl.b64 	%rd111, %rd2767, 1;
	or.b64  	%rd1814, %rd111, %rd10;
	and.b64  	%rd1815, %rd1814, -4294967296;
	setp.ne.s64 	%p24, %rd1815, 0;
	@%p24 bra 	$L__BB0_104;
	cvt.u32.u64 	%r120, %rd10;
	cvt.u32.u64 	%r121, %rd111;
	rem.u32 	%r122, %r121, %r120;
	cvt.u64.u32 	%rd2768, %r122;
	bra.uni 	$L__BB0_105;
$L__BB0_104:
	rem.u64 	%rd2768, %rd111, %rd10;
$L__BB0_105:
	shl.b64 	%rd115, %rd2768, 1;
	or.b64  	%rd1816, %rd115, %rd10;
	and.b64  	%rd1817, %rd1816, -4294967296;
	setp.ne.s64 	%p25, %rd1817, 0;
	@%p25 bra 	$L__BB0_107;
	cvt.u32.u64 	%r123, %rd10;
	cvt.u32.u64 	%r124, %rd115;
	rem.u32 	%r125, %r124, %r123;
	cvt.u64.u32 	%rd2769, %r125;
	bra.uni 	$L__BB0_108;
$L__BB0_107:
	rem.u64 	%rd2769, %rd115, %rd10;
$L__BB0_108:
	shl.b64 	%rd119, %rd2769, 1;
	or.b64  	%rd1818, %rd119, %rd10;
	and.b64  	%rd1819, %rd1818, -4294967296;
	setp.ne.s64 	%p26, %rd1819, 0;
	@%p26 bra 	$L__BB0_110;
	cvt.u32.u64 	%r126, %rd10;
	cvt.u32.u64 	%r127, %rd119;
	rem.u32 	%r128, %r127, %r126;
	cvt.u64.u32 	%rd2770, %r128;
	bra.uni 	$L__BB0_111;
$L__BB0_110:
	rem.u64 	%rd2770, %rd119, %rd10;
$L__BB0_111:
	shl.b64 	%rd123, %rd2770, 1;
	or.b64  	%rd1820, %rd123, %rd10;
	and.b64  	%rd1821, %rd1820, -4294967296;
	setp.ne.s64 	%p27, %rd1821, 0;
	@%p27 bra 	$L__BB0_113;
	cvt.u32.u64 	%r129, %rd10;
	cvt.u32.u64 	%r130, %rd123;
	rem.u32 	%r131, %r130, %r129;
	cvt.u64.u32 	%rd2771, %r131;
	bra.uni 	$L__BB0_114;
$L__BB0_113:
	rem.u64 	%rd2771, %rd123, %rd10;
$L__BB0_114:
	shl.b64 	%rd127, %rd2771, 1;
	or.b64  	%rd1822, %rd127, %rd10;
	and.b64  	%rd1823, %rd1822, -4294967296;
	setp.ne.s64 	%p28, %rd1823, 0;
	@%p28 bra 	$L__BB0_116;
	cvt.u32.u64 	%r132, %rd10;
	cvt.u32.u64 	%r133, %rd127;
	rem.u32 	%r134, %r133, %r132;
	cvt.u64.u32 	%rd2772, %r134;
	bra.uni 	$L__BB0_117;
$L__BB0_116:
	rem.u64 	%rd2772, %rd127, %rd10;
$L__BB0_117:
	shl.b64 	%rd131, %rd2772, 1;
	or.b64  	%rd1824, %rd131, %rd10;
	and.b64  	%rd1825, %rd1824, -4294967296;
	setp.ne.s64 	%p29, %rd1825, 0;
	@%p29 bra 	$L__BB0_119;
	cvt.u32.u64 	%r135, %rd10;
	cvt.u32.u64 	%r136, %rd131;
	rem.u32 	%r137, %r136, %r135;
	cvt.u64.u32 	%rd2773, %r137;
	bra.uni 	$L__BB0_120;
$L__BB0_119:
	rem.u64 	%rd2773, %rd131, %rd10;
$L__BB0_120:
	shl.b64 	%rd135, %rd2773, 1;
	or.b64  	%rd1826, %rd135, %rd10;
	and.b64  	%rd1827, %rd1826, -4294967296;
	setp.ne.s64 	%p30, %rd1827, 0;
	@%p30 bra 	$L__BB0_122;
	cvt.u32.u64 	%r138, %rd10;
	cvt.u32.u64 	%r139, %rd135;
	rem.u32 	%r140, %r139, %r138;
	cvt.u64.u32 	%rd2774, %r140;
	bra.uni 	$L__BB0_123;
$L__BB0_122:
	rem.u64 	%rd2774, %rd135, %rd10;
$L__BB0_123:
	shl.b64 	%rd139, %rd2774, 1;
	or.b64  	%rd1828, %rd139, %rd10;
	and.b64  	%rd1829, %rd1828, -4294967296;
	setp.ne.s64 	%p31, %rd1829, 0;
	@%p31 bra 	$L__BB0_125;
	cvt.u32.u64 	%r141, %rd10;
	cvt.u32.u64 	%r142, %rd139;
	rem.u32 	%r143, %r142, %r141;
	cvt.u64.u32 	%rd2775, %r143;
	bra.uni 	$L__BB0_126;
$L__BB0_125:
	rem.u64 	%rd2775, %rd139, %rd10;
$L__BB0_126:
	shl.b64 	%rd143, %rd2775, 1;
	or.b64  	%rd1830, %rd143, %rd10;
	and.b64  	%rd1831, %rd1830, -4294967296;
	setp.ne.s64 	%p32, %rd1831, 0;
	@%p32 bra 	$L__BB0_128;
	cvt.u32.u64 	%r144, %rd10;
	cvt.u32.u64 	%r145, %rd143;
	rem.u32 	%r146, %r145, %r144;
	cvt.u64.u32 	%rd2776, %r146;
	bra.uni 	$L__BB0_129;
$L__BB0_128:
	rem.u64 	%rd2776, %rd143, %rd10;
$L__BB0_129:
	shl.b64 	%rd147, %rd2776, 1;
	or.b64  	%rd1832, %rd147, %rd10;
	and.b64  	%rd1833, %rd1832, -4294967296;
	setp.ne.s64 	%p33, %rd1833, 0;
	@%p33 bra 	$L__BB0_131;
	cvt.u32.u64 	%r147, %rd10;
	cvt.u32.u64 	%r148, %rd147;
	rem.u32 	%r149, %r148, %r147;
	cvt.u64.u32 	%rd2777, %r149;
	bra.uni 	$L__BB0_132;
$L__BB0_131:
	rem.u64 	%rd2777, %rd147, %rd10;
$L__BB0_132:
	shl.b64 	%rd151, %rd2777, 1;
	or.b64  	%rd1834, %rd151, %rd10;
	and.b64  	%rd1835, %rd1834, -4294967296;
	setp.ne.s64 	%p34, %rd1835, 0;
	@%p34 bra 	$L__BB0_134;
	cvt.u32.u64 	%r150, %rd10;
	cvt.u32.u64 	%r151, %rd151;
	rem.u32 	%r152, %r151, %r150;
	cvt.u64.u32 	%rd2778, %r152;
	bra.uni 	$L__BB0_135;
$L__BB0_134:
	rem.u64 	%rd2778, %rd151, %rd10;
$L__BB0_135:
	shl.b64 	%rd155, %rd2778, 1;
	or.b64  	%rd1836, %rd155, %rd10;
	and.b64  	%rd1837, %rd1836, -4294967296;
	setp.ne.s64 	%p35, %rd1837, 0;
	@%p35 bra 	$L__BB0_137;
	cvt.u32.u64 	%r153, %rd10;
	cvt.u32.u64 	%r154, %rd155;
	rem.u32 	%r155, %r154, %r153;
	cvt.u64.u32 	%rd2779, %r155;
	bra.uni 	$L__BB0_138;
$L__BB0_137:
	rem.u64 	%rd2779, %rd155, %rd10;
$L__BB0_138:
	shl.b64 	%rd159, %rd2779, 1;
	or.b64  	%rd1838, %rd159, %rd10;
	and.b64  	%rd1839, %rd1838, -4294967296;
	setp.ne.s64 	%p36, %rd1839, 0;
	@%p36 bra 	$L__BB0_140;
	cvt.u32.u64 	%r156, %rd10;
	cvt.u32.u64 	%r157, %rd159;
	rem.u32 	%r158, %r157, %r156;
	cvt.u64.u32 	%rd2780, %r158;
	bra.uni 	$L__BB0_141;
$L__BB0_140:
	rem.u64 	%rd2780, %rd159, %rd10;
$L__BB0_141:
	shl.b64 	%rd163, %rd2780, 1;
	or.b64  	%rd1840, %rd163, %rd10;
	and.b64  	%rd1841, %rd1840, -4294967296;
	setp.ne.s64 	%p37, %rd1841, 0;
	@%p37 bra 	$L__BB0_143;
	cvt.u32.u64 	%r159, %rd10;
	cvt.u32.u64 	%r160, %rd163;
	rem.u32 	%r161, %r160, %r159;
	cvt.u64.u32 	%rd2781, %r161;
	bra.uni 	$L__BB0_144;
$L__BB0_143:
	rem.u64 	%rd2781, %rd163, %rd10;
$L__BB0_144:
	shl.b64 	%rd167, %rd2781, 1;
	or.b64  	%rd1842, %rd167, %rd10;
	and.b64  	%rd1843, %rd1842, -4294967296;
	setp.ne.s64 	%p38, %rd1843, 0;
	@%p38 bra 	$L__BB0_146;
	cvt.u32.u64 	%r162, %rd10;
	cvt.u32.u64 	%r163, %rd167;
	rem.u32 	%r164, %r163, %r162;
	cvt.u64.u32 	%rd2782, %r164;
	bra.uni 	$L__BB0_147;
$L__BB0_146:
	rem.u64 	%rd2782, %rd167, %rd10;
$L__BB0_147:
	shl.b64 	%rd171, %rd2782, 1;
	or.b64  	%rd1844, %rd171, %rd10;
	and.b64  	%rd1845, %rd1844, -4294967296;
	setp.ne.s64 	%p39, %rd1845, 0;
	@%p39 bra 	$L__BB0_149;
	cvt.u32.u64 	%r165, %rd10;
	cvt.u32.u64 	%r166, %rd171;
	rem.u32 	%r167, %r166, %r165;
	cvt.u64.u32 	%rd2783, %r167;
	bra.uni 	$L__BB0_150;
$L__BB0_149:
	rem.u64 	%rd2783, %rd171, %rd10;
$L__BB0_150:
	shl.b64 	%rd175, %rd2783, 1;
	or.b64  	%rd1846, %rd175, %rd10;
	and.b64  	%rd1847, %rd1846, -4294967296;
	setp.ne.s64 	%p40, %rd1847, 0;
	@%p40 bra 	$L__BB0_152;
	cvt.u32.u64 	%r168, %rd10;
	cvt.u32.u64 	%r169, %rd175;
	rem.u32 	%r170, %r169, %r168;
	cvt.u64.u32 	%rd2784, %r170;
	bra.uni 	$L__BB0_153;
$L__BB0_152:
	rem.u64 	%rd2784, %rd175, %rd10;
$L__BB0_153:
	shl.b64 	%rd179, %rd2784, 1;
	or.b64  	%rd1848, %rd179, %rd10;
	and.b64  	%rd1849, %rd1848, -4294967296;
	setp.ne.s64 	%p41, %rd1849, 0;
	@%p41 bra 	$L__BB0_155;
	cvt.u32.u64 	%r171, %rd10;
	cvt.u32.u64 	%r172, %rd179;
	rem.u32 	%r173, %r172, %r171;
	cvt.u64.u32 	%rd2785, %r173;
	bra.uni 	$L__BB0_156;
$L__BB0_155:
	rem.u64 	%rd2785, %rd179, %rd10;
$L__BB0_156:
	shl.b64 	%rd183, %rd2785, 1;
	or.b64  	%rd1850, %rd183, %rd10;
	and.b64  	%rd1851, %rd1850, -4294967296;
	setp.ne.s64 	%p42, %rd1851, 0;
	@%p42 bra 	$L__BB0_158;
	cvt.u32.u64 	%r174, %rd10;
	cvt.u32.u64 	%r175, %rd183;
	rem.u32 	%r176, %r175, %r174;
	cvt.u64.u32 	%rd2786, %r176;
	bra.uni 	$L__BB0_159;
$L__BB0_158:
	rem.u64 	%rd2786, %rd183, %rd10;
$L__BB0_159:
	shl.b64 	%rd187, %rd2786, 1;
	or.b64  	%rd1852, %rd187, %rd10;
	and.b64  	%rd1853, %rd1852, -4294967296;
	setp.ne.s64 	%p43, %rd1853, 0;
	@%p43 bra 	$L__BB0_161;
	cvt.u32.u64 	%r177, %rd10;
	cvt.u32.u64 	%r178, %rd187;
	rem.u32 	%r179, %r178, %r177;
	cvt.u64.u32 	%rd2787, %r179;
	bra.uni 	$L__BB0_162;
$L__BB0_161:
	rem.u64 	%rd2787, %rd187, %rd10;
$L__BB0_162:
	shl.b64 	%rd191, %rd2787, 1;
	or.b64  	%rd1854, %rd191, %rd10;
	and.b64  	%rd1855, %rd1854, -4294967296;
	setp.ne.s64 	%p44, %rd1855, 0;
	@%p44 bra 	$L__BB0_164;
	cvt.u32.u64 	%r180, %rd10;
	cvt.u32.u64 	%r181, %rd191;
	rem.u32 	%r182, %r181, %r180;
	cvt.u64.u32 	%rd2788, %r182;
	bra.uni 	$L__BB0_165;
$L__BB0_164:
	rem.u64 	%rd2788, %rd191, %rd10;
$L__BB0_165:
	shl.b64 	%rd195, %rd2788, 1;
	or.b64  	%rd1856, %rd195, %rd10;
	and.b64  	%rd1857, %rd1856, -4294967296;
	setp.ne.s64 	%p45, %rd1857, 0;
	@%p45 bra 	$L__BB0_167;
	cvt.u32.u64 	%r183, %rd10;
	cvt.u32.u64 	%r184, %rd195;
	rem.u32 	%r185, %r184, %r183;
	cvt.u64.u32 	%rd2789, %r185;
	bra.uni 	$L__BB0_168;
$L__BB0_167:
	rem.u64 	%rd2789, %rd195, %rd10;
$L__BB0_168:
	shl.b64 	%rd199, %rd2789, 1;
	or.b64  	%rd1858, %rd199, %rd10;
	and.b64  	%rd1859, %rd1858, -4294967296;
	setp.ne.s64 	%p46, %rd1859, 0;
	@%p46 bra 	$L__BB0_170;
	cvt.u32.u64 	%r186, %rd10;
	cvt.u32.u64 	%r187, %rd199;
	rem.u32 	%r188, %r187, %r186;
	cvt.u64.u32 	%rd2790, %r188;
	bra.uni 	$L__BB0_171;
$L__BB0_170:
	rem.u64 	%rd2790, %rd199, %rd10;
$L__BB0_171:
	shl.b64 	%rd203, %rd2790, 1;
	or.b64  	%rd1860, %rd203, %rd10;
	and.b64  	%rd1861, %rd1860, -4294967296;
	setp.ne.s64 	%p47, %rd1861, 0;
	@%p47 bra 	$L__BB0_173;
	cvt.u32.u64 	%r189, %rd10;
	cvt.u32.u64 	%r190, %rd203;
	rem.u32 	%r191, %r190, %r189;
	cvt.u64.u32 	%rd2791, %r191;
	bra.uni 	$L__BB0_174;
$L__BB0_173:
	rem.u64 	%rd2791, %rd203, %rd10;
$L__BB0_174:
	shl.b64 	%rd207, %rd2791, 1;
	or.b64  	%rd1862, %rd207, %rd10;
	and.b64  	%rd1863, %rd1862, -4294967296;
	setp.ne.s64 	%p48, %rd1863, 0;
	@%p48 bra 	$L__BB0_176;
	cvt.u32.u64 	%r192, %rd10;
	cvt.u32.u64 	%r193, %rd207;
	rem.u32 	%r194, %r193, %r192;
	cvt.u64.u32 	%rd2792, %r194;
	bra.uni 	$L__BB0_177;
$L__BB0_176:
	rem.u64 	%rd2792, %rd207, %rd10;
$L__BB0_177:
	shl.b64 	%rd211, %rd2792, 1;
	or.b64  	%rd1864, %rd211, %rd10;
	and.b64  	%rd1865, %rd1864, -4294967296;
	setp.ne.s64 	%p49, %rd1865, 0;
	@%p49 bra 	$L__BB0_179;
	cvt.u32.u64 	%r195, %rd10;
	cvt.u32.u64 	%r196, %rd211;
	rem.u32 	%r197, %r196, %r195;
	cvt.u64.u32 	%rd2793, %r197;
	bra.uni 	$L__BB0_180;
$L__BB0_179:
	rem.u64 	%rd2793, %rd211, %rd10;
$L__BB0_180:
	shl.b64 	%rd215, %rd2793, 1;
	or.b64  	%rd1866, %rd215, %rd10;
	and.b64  	%rd1867, %rd1866, -4294967296;
	setp.ne.s64 	%p50, %rd1867, 0;
	@%p50 bra 	$L__BB0_182;
	cvt.u32.u64 	%r198, %rd10;
	cvt.u32.u64 	%r199, %rd215;
	rem.u32 	%r200, %r199, %r198;
	cvt.u64.u32 	%rd2794, %r200;
	bra.uni 	$L__BB0_183;
$L__BB0_182:
	rem.u64 	%rd2794, %rd215, %rd10;
$L__BB0_183:
	shl.b64 	%rd219, %rd2794, 1;
	or.b64  	%rd1868, %rd219, %rd10;
	and.b64  	%rd1869, %rd1868, -4294967296;
	setp.ne.s64 	%p51, %rd1869, 0;
	@%p51 bra 	$L__BB0_185;
	cvt.u32.u64 	%r201, %rd10;
	cvt.u32.u64 	%r202, %rd219;
	rem.u32 	%r203, %r202, %r201;
	cvt.u64.u32 	%rd2795, %r203;
	bra.uni 	$L__BB0_186;
$L__BB0_185:
	rem.u64 	%rd2795, %rd219, %rd10;
$L__BB0_186:
	shl.b64 	%rd223, %rd2795, 1;
	or.b64  	%rd1870, %rd223, %rd10;
	and.b64  	%rd1871, %rd1870, -4294967296;
	setp.ne.s64 	%p52, %rd1871, 0;
	@%p52 bra 	$L__BB0_188;
	cvt.u32.u64 	%r204, %rd10;
	cvt.u32.u64 	%r205, %rd223;
	rem.u32 	%r206, %r205, %r204;
	cvt.u64.u32 	%rd2796, %r206;
	bra.uni 	$L__BB0_189;
$L__BB0_188:
	rem.u64 	%rd2796, %rd223, %rd10;
$L__BB0_189:
	shl.b64 	%rd227, %rd2796, 1;
	or.b64  	%rd1872, %rd227, %rd10;
	and.b64  	%rd1873, %rd1872, -4294967296;
	setp.ne.s64 	%p53, %rd1873, 0;
	@%p53 bra 	$L__BB0_191;
	cvt.u32.u64 	%r207, %rd10;
	cvt.u32.u64 	%r208, %rd227;
	rem.u32 	%r209, %r208, %r207;
	cvt.u64.u32 	%rd2797, %r209;
	bra.uni 	$L__BB0_192;
$L__BB0_191:
	rem.u64 	%rd2797, %rd227, %rd10;
$L__BB0_192:
	shl.b64 	%rd231, %rd2797, 1;
	or.b64  	%rd1874, %rd231, %rd10;
	and.b64  	%rd1875, %rd1874, -4294967296;
	setp.ne.s64 	%p54, %rd1875, 0;
	@%p54 bra 	$L__BB0_194;
	cvt.u32.u64 	%r210, %rd10;
	cvt.u32.u64 	%r211, %rd231;
	rem.u32 	%r212, %r211, %r210;
	cvt.u64.u32 	%rd2798, %r212;
	bra.uni 	$L__BB0_195;
$L__BB0_194:
	rem.u64 	%rd2798, %rd231, %rd10;
$L__BB0_195:
	shl.b64 	%rd235, %rd2798, 1;
	or.b64  	%rd1876, %rd235, %rd10;
	and.b64  	%rd1877, %rd1876, -4294967296;
	setp.ne.s64 	%p55, %rd1877, 0;
	@%p55 bra 	$L__BB0_197;
	cvt.u32.u64 	%r213, %rd10;
	cvt.u32.u64 	%r214, %rd235;
	rem.u32 	%r215, %r214, %r213;
	cvt.u64.u32 	%rd2799, %r215;
	bra.uni 	$L__BB0_198;
$L__BB0_197:
	rem.u64 	%rd2799, %rd235, %rd10;
$L__BB0_198:
	shl.b64 	%rd239, %rd2799, 1;
	or.b64  	%rd1878, %rd239, %rd10;
	and.b64  	%rd1879, %rd1878, -4294967296;
	setp.ne.s64 	%p56, %rd1879, 0;
	@%p56 bra 	$L__BB0_200;
	cvt.u32.u64 	%r216, %rd10;
	cvt.u32.u64 	%r217, %rd239;
	rem.u32 	%r218, %r217, %r216;
	cvt.u64.u32 	%rd2800, %r218;
	bra.uni 	$L__BB0_201;
$L__BB0_200:
	rem.u64 	%rd2800, %rd239, %rd10;
$L__BB0_201:
	shl.b64 	%rd243, %rd2800, 1;
	or.b64  	%rd1880, %rd243, %rd10;
	and.b64  	%rd1881, %rd1880, -4294967296;
	setp.ne.s64 	%p57, %rd1881, 0;
	@%p57 bra 	$L__BB0_203;
	cvt.u32.u64 	%r219, %rd10;
	cvt.u32.u64 	%r220, %rd243;
	rem.u32 	%r221, %r220, %r219;
	cvt.u64.u32 	%rd2801, %r221;
	bra.uni 	$L__BB0_204;
$L__BB0_203:
	rem.u64 	%rd2801, %rd243, %rd10;
$L__BB0_204:
	shl.b64 	%rd247, %rd2801, 1;
	or.b64  	%rd1882, %rd247, %rd10;
	and.b64  	%rd1883, %rd1882, -4294967296;
	setp.ne.s64 	%p58, %rd1883, 0;
	@%p58 bra 	$L__BB0_206;
	cvt.u32.u64 	%r222, %rd10;
	cvt.u32.u64 	%r223, %rd247;
	rem.u32 	%r224, %r223, %r222;
	cvt.u64.u32 	%rd2802, %r224;
	bra.uni 	$L__BB0_207;
$L__BB0_206:
	rem.u64 	%rd2802, %rd247, %rd10;
$L__BB0_207:
	shl.b64 	%rd251, %rd2802, 1;
	or.b64  	%rd1884, %rd251, %rd10;
	and.b64  	%rd1885, %rd1884, -4294967296;
	setp.ne.s64 	%p59, %rd1885, 0;
	@%p59 bra 	$L__BB0_209;
	cvt.u32.u64 	%r225, %rd10;
	cvt.u32.u64 	%r226, %rd251;
	rem.u32 	%r227, %r226, %r225;
	cvt.u64.u32 	%rd2803, %r227;
	bra.uni 	$L__BB0_210;
$L__BB0_209:
	rem.u64 	%rd2803, %rd251, %rd10;
$L__BB0_210:
	shl.b64 	%rd255, %rd2803, 1;
	or.b64  	%rd1886, %rd255, %rd10;
	and.b64  	%rd1887, %rd1886, -4294967296;
	setp.ne.s64 	%p60, %rd1887, 0;
	@%p60 bra 	$L__BB0_212;
	cvt.u32.u64 	%r228, %rd10;
	cvt.u32.u64 	%r229, %rd255;
	rem.u32 	%r230, %r229, %r228;
	cvt.u64.u32 	%rd2804, %r230;
	bra.uni 	$L__BB0_213;
$L__BB0_212:
	rem.u64 	%rd2804, %rd255, %rd10;
$L__BB0_213:
	shl.b64 	%rd259, %rd2804, 1;
	or.b64  	%rd1888, %rd259, %rd10;
	and.b64  	%rd1889, %rd1888, -4294967296;
	setp.ne.s64 	%p61, %rd1889, 0;
	@%p61 bra 	$L__BB0_215;
	cvt.u32.u64 	%r231, %rd10;
	cvt.u32.u64 	%r232, %rd259;
	rem.u32 	%r233, %r232, %r231;
	cvt.u64.u32 	%rd2805, %r233;
	bra.uni 	$L__BB0_216;
$L__BB0_215:
	rem.u64 	%rd2805, %rd259, %rd10;
$L__BB0_216:
	shl.b64 	%rd263, %rd2805, 1;
	or.b64  	%rd1890, %rd263, %rd10;
	and.b64  	%rd1891, %rd1890, -4294967296;
	setp.ne.s64 	%p62, %rd1891, 0;
	@%p62 bra 	$L__BB0_218;
	cvt.u32.u64 	%r234, %rd10;
	cvt.u32.u64 	%r235, %rd263;
	rem.u32 	%r236, %r235, %r234;
	cvt.u64.u32 	%rd2806, %r236;
	bra.uni 	$L__BB0_219;
$L__BB0_218:
	rem.u64 	%rd2806, %rd263, %rd10;
$L__BB0_219:
	shl.b64 	%rd267, %rd2806, 1;
	or.b64  	%rd1892, %rd267, %rd10;
	and.b64  	%rd1893, %rd1892, -4294967296;
	setp.ne.s64 	%p63, %rd1893, 0;
	@%p63 bra 	$L__BB0_221;
	cvt.u32.u64 	%r237, %rd10;
	cvt.u32.u64 	%r238, %rd267;
	rem.u32 	%r239, %r238, %r237;
	cvt.u64.u32 	%rd2807, %r239;
	bra.uni 	$L__BB0_222;
$L__BB0_221:
	rem.u64 	%rd2807, %rd267, %rd10;
$L__BB0_222:
	shl.b64 	%rd271, %rd2807, 1;
	or.b64  	%rd1894, %rd271, %rd10;
	and.b64  	%rd1895, %rd1894, -4294967296;
	setp.ne.s64 	%p64, %rd1895, 0;
	@%p64 bra 	$L__BB0_224;
	cvt.u32.u64 	%r240, %rd10;
	cvt.u32.u64 	%r241, %rd271;
	rem.u32 	%r242, %r241, %r240;
	cvt.u64.u32 	%rd2808, %r242;
	bra.uni 	$L__BB0_225;
$L__BB0_224:
	rem.u64 	%rd2808, %rd271, %rd10;
$L__BB0_225:
	shl.b64 	%rd275, %rd2808, 1;
	or.b64  	%rd1896, %rd275, %rd10;
	and.b64  	%rd1897, %rd1896, -4294967296;
	setp.ne.s64 	%p65, %rd1897, 0;
	@%p65 bra 	$L__BB0_227;
	cvt.u32.u64 	%r243, %rd10;
	cvt.u32.u64 	%r244, %rd275;
	rem.u32 	%r245, %r244, %r243;
	cvt.u64.u32 	%rd2809, %r245;
	bra.uni 	$L__BB0_228;
$L__BB0_227:
	rem.u64 	%rd2809, %rd275, %rd10;
$L__BB0_228:
	shl.b64 	%rd279, %rd2809, 1;
	or.b64  	%rd1898, %rd279, %rd10;
	and.b64  	%rd1899, %rd1898, -4294967296;
	setp.ne.s64 	%p66, %rd1899, 0;
	@%p66 bra 	$L__BB0_230;
	cvt.u32.u64 	%r246, %rd10;
	cvt.u32.u64 	%r247, %rd279;
	rem.u32 	%r248, %r247, %r246;
	cvt.u64.u32 	%rd2810, %r248;
	bra.uni 	$L__BB0_231;
$L__BB0_230:
	rem.u64 	%rd2810, %rd279, %rd10;
$L__BB0_231:
	shl.b64 	%rd283, %rd2810, 1;
	or.b64  	%rd1900, %rd283, %rd10;
	and.b64  	%rd1901, %rd1900, -4294967296;
	setp.ne.s64 	%p67, %rd1901, 0;
	@%p67 bra 	$L__BB0_233;
	cvt.u32.u64 	%r249, %rd10;
	cvt.u32.u64 	%r250, %rd283;
	rem.u32 	%r251, %r250, %r249;
	cvt.u64.u32 	%rd2811, %r251;
	bra.uni 	$L__BB0_234;
$L__BB0_233:
	rem.u64 	%rd2811, %rd283, %rd10;
$L__BB0_234:
	shl.b64 	%rd287, %rd2811, 1;
	or.b64  	%rd1902, %rd287, %rd10;
	and.b64  	%rd1903, %rd1902, -4294967296;
	setp.ne.s64 	%p68, %rd1903, 0;
	@%p68 bra 	$L__BB0_236;
	cvt.u32.u64 	%r252, %rd10;
	cvt.u32.u64 	%r253, %rd287;
	rem.u32 	%r254, %r253, %r252;
	cvt.u64.u32 	%rd2812, %r254;
	bra.uni 	$L__BB0_237;
$L__BB0_236:
	rem.u64 	%rd2812, %rd287, %rd10;
$L__BB0_237:
	shl.b64 	%rd291, %rd2812, 1;
	or.b64  	%rd1904, %rd291, %rd10;
	and.b64  	%rd1905, %rd1904, -4294967296;
	setp.ne.s64 	%p69, %rd1905, 0;
	@%p69 bra 	$L__BB0_239;
	cvt.u32.u64 	%r255, %rd10;
	cvt.u32.u64 	%r256, %rd291;
	rem.u32 	%r257, %r256, %r255;
	cvt.u64.u32 	%rd2813, %r257;
	bra.uni 	$L__BB0_240;
$L__BB0_239:
	rem.u64 	%rd2813, %rd291, %rd10;
$L__BB0_240:
	shl.b64 	%rd295, %rd2813, 1;
	or.b64  	%rd1906, %rd295, %rd10;
	and.b64  	%rd1907, %rd1906, -4294967296;
	setp.ne.s64 	%p70, %rd1907, 0;
	@%p70 bra 	$L__BB0_242;
	cvt.u32.u64 	%r258, %rd10;
	cvt.u32.u64 	%r259, %rd295;
	rem.u32 	%r260, %r259, %r258;
	cvt.u64.u32 	%rd2814, %r260;
	bra.uni 	$L__BB0_243;
$L__BB0_242:
	rem.u64 	%rd2814, %rd295, %rd10;
$L__BB0_243:
	shl.b64 	%rd299, %rd2814, 1;
	or.b64  	%rd1908, %rd299, %rd10;
	and.b64  	%rd1909, %rd1908, -4294967296;
	setp.ne.s64 	%p71, %rd1909, 0;
	@%p71 bra 	$L__BB0_245;
	cvt.u32.u64 	%r261, %rd10;
	cvt.u32.u64 	%r262, %rd299;
	rem.u32 	%r263, %r262, %r261;
	cvt.u64.u32 	%rd2815, %r263;
	bra.uni 	$L__BB0_246;
$L__BB0_245:
	rem.u64 	%rd2815, %rd299, %rd10;
$L__BB0_246:
	shl.b64 	%rd303, %rd2815, 1;
	or.b64  	%rd1910, %rd303, %rd10;
	and.b64  	%rd1911, %rd1910, -4294967296;
	setp.ne.s64 	%p72, %rd1911, 0;
	@%p72 bra 	$L__BB0_248;
	cvt.u32.u64 	%r264, %rd10;
	cvt.u32.u64 	%r265, %rd303;
	rem.u32 	%r266, %r265, %r264;
	cvt.u64.u32 	%rd2816, %r266;
	bra.uni 	$L__BB0_249;
$L__BB0_248:
	rem.u64 	%rd2816, %rd303, %rd10;
$L__BB0_249:
	shl.b64 	%rd307, %rd2816, 1;
	or.b64  	%rd1912, %rd307, %rd10;
	and.b64  	%rd1913, %rd1912, -4294967296;
	setp.ne.s64 	%p73, %rd1913, 0;
	@%p73 bra 	$L__BB0_251;
	cvt.u32.u64 	%r267, %rd10;
	cvt.u32.u64 	%r268, %rd307;
	rem.u32 	%r269, %r268, %r267;
	cvt.u64.u32 	%rd2817, %r269;
	bra.uni 	$L__BB0_252;
$L__BB0_251:
	rem.u64 	%rd2817, %rd307, %rd10;
$L__BB0_252:
	shl.b64 	%rd311, %rd2817, 1;
	or.b64  	%rd1914, %rd311, %rd10;
	and.b64  	%rd1915, %rd1914, -4294967296;
	setp.ne.s64 	%p74, %rd1915, 0;
	@%p74 bra 	$L__BB0_254;
	cvt.u32.u64 	%r270, %rd10;
	cvt.u32.u64 	%r271, %rd311;
	rem.u32 	%r272, %r271, %r270;
	cvt.u64.u32 	%rd2818, %r272;
	bra.uni 	$L__BB0_255;
$L__BB0_254:
	rem.u64 	%rd2818, %rd311, %rd10;
$L__BB0_255:
	shl.b64 	%rd315, %rd2818, 1;
	or.b64  	%rd1916, %rd315, %rd10;
	and.b64  	%rd1917, %rd1916, -4294967296;
	setp.ne.s64 	%p75, %rd1917, 0;
	@%p75 bra 	$L__BB0_257;
	cvt.u32.u64 	%r273, %rd10;
	cvt.u32.u64 	%r274, %rd315;
	rem.u32 	%r275, %r274, %r273;
	cvt.u64.u32 	%rd2819, %r275;
	bra.uni 	$L__BB0_258;
$L__BB0_257:
	rem.u64 	%rd2819, %rd315, %rd10;
$L__BB0_258:
	shl.b64 	%rd319, %rd2819, 1;
	or.b64  	%rd1918, %rd319, %rd10;
	and.b64  	%rd1919, %rd1918, -4294967296;
	setp.ne.s64 	%p76, %rd1919, 0;
	@%p76 bra 	$L__BB0_260;
	cvt.u32.u64 	%r276, %rd10;
	cvt.u32.u64 	%r277, %rd319;
	rem.u32 	%r278, %r277, %r276;
	cvt.u64.u32 	%rd2820, %r278;
	bra.uni 	$L__BB0_261;
$L__BB0_260:
	rem.u64 	%rd2820, %rd319, %rd10;
$L__BB0_261:
	shl.b64 	%rd323, %rd2820, 1;
	or.b64  	%rd1920, %rd323, %rd10;
	and.b64  	%rd1921, %rd1920, -4294967296;
	setp.ne.s64 	%p77, %rd1921, 0;
	@%p77 bra 	$L__BB0_263;
	cvt.u32.u64 	%r279, %rd10;
	cvt.u32.u64 	%r280, %rd323;
	rem.u32 	%r281, %r280, %r279;
	cvt.u64.u32 	%rd2821, %r281;
	bra.uni 	$L__BB0_264;
$L__BB0_263:
	rem.u64 	%rd2821, %rd323, %rd10;
$L__BB0_264:
	shl.b64 	%rd327, %rd2821, 1;
	or.b64  	%rd1922, %rd327, %rd10;
	and.b64  	%rd1923, %rd1922, -4294967296;
	setp.ne.s64 	%p78, %rd1923, 0;
	@%p78 bra 	$L__BB0_266;
	cvt.u32.u64 	%r282, %rd10;
	cvt.u32.u64 	%r283, %rd327;
	rem.u32 	%r284, %r283, %r282;
	cvt.u64.u32 	%rd2822, %r284;
	bra.uni 	$L__BB0_267;
$L__BB0_266:
	rem.u64 	%rd2822, %rd327, %rd10;
$L__BB0_267:
	add.s64 	%rd2823, %rd2822, %rd2757;
$L__BB0_268:
	or.b64  	%rd1924, %rd2823, %rd10;
	and.b64  	%rd1925, %rd1924, -4294967296;
	setp.ne.s64 	%p79, %rd1925, 0;
	@%p79 bra 	$L__BB0_270;
	cvt.u32.u64 	%r285, %rd10;
	cvt.u32.u64 	%r286, %rd2823;
	rem.u32 	%r287, %r286, %r285;
	cvt.u64.u32 	%rd2961, %r287;
	bra.uni 	$L__BB0_271;
$L__BB0_270:
	rem.u64 	%rd2961, %rd2823, %rd10;
$L__BB0_271:
	mul.lo.s64 	%rd2891, %rd2755, %rd2755;
	mul.hi.u64 	%rd337, %rd2755, %rd2755;
	setp.eq.s64 	%p80, %rd337, 0;
	@%p80 bra 	$L__BB0_471;
	or.b64  	%rd1926, %rd2891, %rd10;
	and.b64  	%rd1927, %rd1926, -4294967296;
	setp.ne.s64 	%p81, %rd1927, 0;
	@%p81 bra 	$L__BB0_274;
	cvt.u32.u64 	%r288, %rd10;
	cvt.u32.u64 	%r289, %rd2891;
	rem.u32 	%r290, %r289, %r288;
	cvt.u64.u32 	%rd2825, %r290;
	bra.uni 	$L__BB0_275;
$L__BB0_274:
	rem.u64 	%rd2825, %rd2891, %rd10;
$L__BB0_275:
	or.b64  	%rd1928, %rd337, %rd10;
	and.b64  	%rd1929, %rd1928, -4294967296;
	setp.ne.s64 	%p82, %rd1929, 0;
	@%p82 bra 	$L__BB0_277;
	cvt.u32.u64 	%r291, %rd10;
	cvt.u32.u64 	%r292, %rd337;
	rem.u32 	%r293, %r292, %r291;
	cvt.u64.u32 	%rd2826, %r293;
	bra.uni 	$L__BB0_278;
$L__BB0_277:
	rem.u64 	%rd2826, %rd337, %rd10;
$L__BB0_278:
	shl.b64 	%rd344, %rd2826, 1;
	or.b64  	%rd1930, %rd344, %rd10;
	and.b64  	%rd1931, %rd1930, -4294967296;
	setp.ne.s64 	%p83, %rd1931, 0;
	@%p83 bra 	$L__BB0_280;
	cvt.u32.u64 	%r294, %rd10;
	cvt.u32.u64 	%r295, %rd344;
	rem.u32 	%r296, %r295, %r294;
	cvt.u64.u32 	%rd2827, %r296;
	bra.uni 	$L__BB0_281;
$L__BB0_280:
	rem.u64 	%rd2827, %rd344, %rd10;
$L__BB0_281:
	shl.b64 	%rd348, %rd2827, 1;
	or.b64  	%rd1932, %rd348, %rd10;
	and.b64  	%rd1933, %rd1932, -4294967296;
	setp.ne.s64 	%p84, %rd1933, 0;
	@%p84 bra 	$L__BB0_283;
	cvt.u32.u64 	%r297, %rd10;
	cvt.u32.u64 	%r298, %rd348;
	rem.u32 	%r299, %r298, %r297;
	cvt.u64.u32 	%rd2828, %r299;
	bra.uni 	$L__BB0_284;
$L__BB0_283:
	rem.u64 	%rd2828, %rd348, %rd10;
$L__BB0_284:
	shl.b64 	%rd352, %rd2828, 1;
	or.b64  	%rd1934, %rd352, %rd10;
	and.b64  	%rd1935, %rd1934, -4294967296;
	setp.ne.s64 	%p85, %rd1935, 0;
	@%p85 bra 	$L__BB0_286;
	cvt.u32.u64 	%r300, %rd10;
	cvt.u32.u64 	%r301, %rd352;
	rem.u32 	%r302, %r301, %r300;
	cvt.u64.u32 	%rd2829, %r302;
	bra.uni 	$L__BB0_287;
$L__BB0_286:
	rem.u64 	%rd2829, %rd352, %rd10;
$L__BB0_287:
	shl.b64 	%rd356, %rd2829, 1;
	or.b64  	%rd1936, %rd356, %rd10;
	and.b64  	%rd1937, %rd1936, -4294967296;
	setp.ne.s64 	%p86, %rd1937, 0;
	@%p86 bra 	$L__BB0_289;
	cvt.u32.u64 	%r303, %rd10;
	cvt.u32.u64 	%r304, %rd356;
	rem.u32 	%r305, %r304, %r303;
	cvt.u64.u32 	%rd2830, %r305;
	bra.uni 	$L__BB0_290;
$L__BB0_289:
	rem.u64 	%rd2830, %rd356, %rd10;
$L__BB0_290:
	shl.b64 	%rd360, %rd2830, 1;
	or.b64  	%rd1938, %rd360, %rd10;
	and.b64  	%rd1939, %rd1938, -4294967296;
	setp.ne.s64 	%p87, %rd1939, 0;
	@%p87 bra 	$L__BB0_292;
	cvt.u32.u64 	%r306, %rd10;
	cvt.u32.u64 	%r307, %rd360;
	rem.u32 	%r308, %r307, %r306;
	cvt.u64.u32 	%rd2831, %r308;
	bra.uni 	$L__BB0_293;
$L__BB0_292:
	rem.u64 	%rd2831, %rd360, %rd10;
$L__BB0_293:
	shl.b64 	%rd364, %rd2831, 1;
	or.b64  	%rd1940, %rd364, %rd10;
	and.b64  	%rd1941, %rd1940, -4294967296;
	setp.ne.s64 	%p88, %rd1941, 0;
	@%p88 bra 	$L__BB0_295;
	cvt.u32.u64 	%r309, %rd10;
	cvt.u32.u64 	%r310, %rd364;
	rem.u32 	%r311, %r310, %r309;
	cvt.u64.u32 	%rd2832, %r311;
	bra.uni 	$L__BB0_296;
$L__BB0_295:
	rem.u64 	%rd2832, %rd364, %rd10;
$L__BB0_296:
	shl.b64 	%rd368, %rd2832, 1;
	or.b64  	%rd1942, %rd368, %rd10;
	and.b64  	%rd1943, %rd1942, -4294967296;
	setp.ne.s64 	%p89, %rd1943, 0;
	@%p89 bra 	$L__BB0_298;
	cvt.u32.u64 	%r312, %rd10;
	cvt.u32.u64 	%r313, %rd368;
	rem.u32 	%r314, %r313, %r312;
	cvt.u64.u32 	%rd2833, %r314;
	bra.uni 	$L__BB0_299;
$L__BB0_298:
	rem.u64 	%rd2833, %rd368, %rd10;
$L__BB0_299:
	shl.b64 	%rd372, %rd2833, 1;
	or.b64  	%rd1944, %rd372, %rd10;
	and.b64  	%rd1945, %rd1944, -4294967296;
	setp.ne.s64 	%p90, %rd1945, 0;
	@%p90 bra 	$L__BB0_301;
	cvt.u32.u64 	%r315, %rd10;
	cvt.u32.u64 	%r316, %rd372;
	rem.u32 	%r317, %r316, %r315;
	cvt.u64.u32 	%rd2834, %r317;
	bra.uni 	$L__BB0_302;
$L__BB0_301:
	rem.u64 	%rd2834, %rd372, %rd10;
$L__BB0_302:
	shl.b64 	%rd376, %rd2834, 1;
	or.b64  	%rd1946, %rd376, %rd10;
	and.b64  	%rd1947, %rd1946, -4294967296;
	setp.ne.s64 	%p91, %rd1947, 0;
	@%p91 bra 	$L__BB0_304;
	cvt.u32.u64 	%r318, %rd10;
	cvt.u32.u64 	%r319, %rd376;
	rem.u32 	%r320, %r319, %r318;
	cvt.u64.u32 	%rd2835, %r320;
	bra.uni 	$L__BB0_305;
$L__BB0_304:
	rem.u64 	%rd2835, %rd376, %rd10;
$L__BB0_305:
	shl.b64 	%rd380, %rd2835, 1;
	or.b64  	%rd1948, %rd380, %rd10;
	and.b64  	%rd1949, %rd1948, -4294967296;
	setp.ne.s64 	%p92, %rd1949, 0;
	@%p92 bra 	$L__BB0_307;
	cvt.u32.u64 	%r321, %rd10;
	cvt.u32.u64 	%r322, %rd380;
	rem.u32 	%r323, %r322, %r321;
	cvt.u64.u32 	%rd2836, %r323;
	bra.uni 	$L__BB0_308;
$L__BB0_307:
	rem.u64 	%rd2836, %rd380, %rd10;
$L__BB0_308:
	shl.b64 	%rd384, %rd2836, 1;
	or.b64  	%rd1950, %rd384, %rd10;
	and.b64  	%rd1951, %rd1950, -4294967296;
	setp.ne.s64 	%p93, %rd1951, 0;
	@%p93 bra 	$L__BB0_310;
	cvt.u32.u64 	%r324, %rd10;
	cvt.u32.u64 	%r325, %rd384;
	rem.u32 	%r326, %r325, %r324;
	cvt.u64.u32 	%rd2837, %r326;
	bra.uni 	$L__BB0_311;
$L__BB0_310:
	rem.u64 	%rd2837, %rd384, %rd10;
$L__BB0_311:
	shl.b64 	%rd388, %rd2837, 1;
	or.b64  	%rd1952, %rd388, %rd10;
	and.b64  	%rd1953, %rd1952, -4294967296;
	setp.ne.s64 	%p94, %rd1953, 0;
	@%p94 bra 	$L__BB0_313;
	cvt.u32.u64 	%r327, %rd10;
	cvt.u32.u64 	%r328, %rd388;
	rem.u32 	%r329, %r328, %r327;
	cvt.u64.u32 	%rd2838, %r329;
	bra.uni 	$L__BB0_314;
$L__BB0_313:
	rem.u64 	%rd2838, %rd388, %rd10;
$L__BB0_314:
	shl.b64 	%rd392, %rd2838, 1;
	or.b64  	%rd1954, %rd392, %rd10;
	and.b64  	%rd1955, %rd1954, -4294967296;
	setp.ne.s64 	%p95, %rd1955, 0;
	@%p95 bra 	$L__BB0_316;
	cvt.u32.u64 	%r330, %rd10;
	cvt.u32.u64 	%r331, %rd392;
	rem.u32 	%r332, %r331, %r330;
	cvt.u64.u32 	%rd2839, %r332;
	bra.uni 	$L__BB0_317;
$L__BB0_316:
	rem.u64 	%rd2839, %rd392, %rd10;
$L__BB0_317:
	shl.b64 	%rd396, %rd2839, 1;
	or.b64  	%rd1956, %rd396, %rd10;
	and.b64  	%rd1957, %rd1956, -4294967296;
	setp.ne.s64 	%p96, %rd1957, 0;
	@%p96 bra 	$L__BB0_319;
	cvt.u32.u64 	%r333, %rd10;
	cvt.u32.u64 	%r334, %rd396;
	rem.u32 	%r335, %r334, %r333;
	cvt.u64.u32 	%rd2840, %r335;
	bra.uni 	$L__BB0_320;
$L__BB0_319:
	rem.u64 	%rd2840, %rd396, %rd10;
$L__BB0_320:
	shl.b64 	%rd400, %rd2840, 1;
	or.b64  	%rd1958, %rd400, %rd10;
	and.b64  	%rd1959, %rd1958, -4294967296;
	setp.ne.s64 	%p97, %rd1959, 0;
	@%p97 bra 	$L__BB0_322;
	cvt.u32.u64 	%r336, %rd10;
	cvt.u32.u64 	%r337, %rd400;
	rem.u32 	%r338, %r337, %r336;
	cvt.u64.u32 	%rd2841, %r338;
	bra.uni 	$L__BB0_323;
$L__BB0_322:
	rem.u64 	%rd2841, %rd400, %rd10;
$L__BB0_323:
	shl.b64 	%rd404, %rd2841, 1;
	or.b64  	%rd1960, %rd404, %rd10;
	and.b64  	%rd1961, %rd1960, -4294967296;
	setp.ne.s64 	%p98, %rd1961, 0;
	@%p98 bra 	$L__BB0_325;
	cvt.u32.u64 	%r339, %rd10;
	cvt.u32.u64 	%r340, %rd404;
	rem.u32 	%r341, %r340, %r339;
	cvt.u64.u32 	%rd2842, %r341;
	bra.uni 	$L__BB0_326;
$L__BB0_325:
	rem.u64 	%rd2842, %rd404, %rd10;
$L__BB0_326:
	shl.b64 	%rd408, %rd2842, 1;
	or.b64  	%rd1962, %rd408, %rd10;
	and.b64  	%rd1963, %rd1962, -4294967296;
	setp.ne.s64 	%p99, %rd1963, 0;
	@%p99 bra 	$L__BB0_328;
	cvt.u32.u64 	%r342, %rd10;
	cvt.u32.u64 	%r343, %rd408;
	rem.u32 	%r344, %r343, %r342;
	cvt.u64.u32 	%rd2843, %r344;
	bra.uni 	$L__BB0_329;
$L__BB0_328:
	rem.u64 	%rd2843, %rd408, %rd10;
$L__BB0_329:
	shl.b64 	%rd412, %rd2843, 1;
	or.b64  	%rd1964, %rd412, %rd10;
	and.b64  	%rd1965, %rd1964, -4294967296;
	setp.ne.s64 	%p100, %rd1965, 0;
	@%p100 bra 	$L__BB0_331;
	cvt.u32.u64 	%r345, %rd10;
	cvt.u32.u64 	%r346, %rd412;
	rem.u32 	%r347, %r346, %r345;
	cvt.u64.u32 	%rd2844, %r347;
	bra.uni 	$L__BB0_332;
$L__BB0_331:
	rem.u64 	%rd2844, %rd412, %rd10;
$L__BB0_332:
	shl.b64 	%rd416, %rd2844, 1;
	or.b64  	%rd1966, %rd416, %rd10;
	and.b64  	%rd1967, %rd1966, -4294967296;
	setp.ne.s64 	%p101, %rd1967, 0;
	@%p101 bra 	$L__BB0_334;
	cvt.u32.u64 	%r348, %rd10;
	cvt.u32.u64 	%r349, %rd416;
	rem.u32 	%r350, %r349, %r348;
	cvt.u64.u32 	%rd2845, %r350;
	bra.uni 	$L__BB0_335;
$L__BB0_334:
	rem.u64 	%rd2845, %rd416, %rd10;
$L__BB0_335:
	shl.b64 	%rd420, %rd2845, 1;
	or.b64  	%rd1968, %rd420, %rd10;
	and.b64  	%rd1969, %rd1968, -4294967296;
	setp.ne.s64 	%p102, %rd1969, 0;
	@%p102 bra 	$L__BB0_337;
	cvt.u32.u64 	%r351, %rd10;
	cvt.u32.u64 	%r352, %rd420;
	rem.u32 	%r353, %r352, %r351;
	cvt.u64.u32 	%rd2846, %r353;
	bra.uni 	$L__BB0_338;
$L__BB0_337:
	rem.u64 	%rd2846, %rd420, %rd10;
$L__BB0_338:
	shl.b64 	%rd424, %rd2846, 1;
	or.b64  	%rd1970, %rd424, %rd10;
	and.b64  	%rd1971, %rd1970, -4294967296;
	setp.ne.s64 	%p103, %rd1971, 0;
	@%p103 bra 	$L__BB0_340;
	cvt.u32.u64 	%r354, %rd10;
	cvt.u32.u64 	%r355, %rd424;
	rem.u32 	%r356, %r355, %r354;
	cvt.u64.u32 	%rd2847, %r356;
	bra.uni 	$L__BB0_341;
$L__BB0_340:
	rem.u64 	%rd2847, %rd424, %rd10;
$L__BB0_341:
	shl.b64 	%rd428, %rd2847, 1;
	or.b64  	%rd1972, %rd428, %rd10;
	and.b64  	%rd1973, %rd1972, -4294967296;
	setp.ne.s64 	%p104, %rd1973, 0;
	@%p104 bra 	$L__BB0_343;
	cvt.u32.u64 	%r357, %rd10;
	cvt.u32.u64 	%r358, %rd428;
	rem.u32 	%r359, %r358, %r357;
	cvt.u64.u32 	%rd2848, %r359;
	bra.uni 	$L__BB0_344;
$L__BB0_343:
	rem.u64 	%rd2848, %rd428, %rd10;
$L__BB0_344:
	shl.b64 	%rd432, %rd2848, 1;
	or.b64  	%rd1974, %rd432, %rd10;
	and.b64  	%rd1975, %rd1974, -4294967296;
	setp.ne.s64 	%p105, %rd1975, 0;
	@%p105 bra 	$L__BB0_346;
	cvt.u32.u64 	%r360, %rd10;
	cvt.u32.u64 	%r361, %rd432;
	rem.u32 	%r362, %r361, %r360;
	cvt.u64.u32 	%rd2849, %r362;
	bra.uni 	$L__BB0_347;
$L__BB0_346:
	rem.u64 	%rd2849, %rd432, %rd10;
$L__BB0_347:
	shl.b64 	%rd436, %rd2849, 1;
	or.b64  	%rd1976, %rd436, %rd10;
	and.b64  	%rd1977, %rd1976, -4294967296;
	setp.ne.s64 	%p106, %rd1977, 0;
	@%p106 bra 	$L__BB0_349;
	cvt.u32.u64 	%r363, %rd10;
	cvt.u32.u64 	%r364, %rd436;
	rem.u32 	%r365, %r364, %r363;
	cvt.u64.u32 	%rd2850, %r365;
	bra.uni 	$L__BB0_350;
$L__BB0_349:
	rem.u64 	%rd2850, %rd436, %rd10;
$L__BB0_350:
	shl.b64 	%rd440, %rd2850, 1;
	or.b64  	%rd1978, %rd440, %rd10;
	and.b64  	%rd1979, %rd1978, -4294967296;
	setp.ne.s64 	%p107, %rd1979, 0;
	@%p107 bra 	$L__BB0_352;
	cvt.u32.u64 	%r366, %rd10;
	cvt.u32.u64 	%r367, %rd440;
	rem.u32 	%r368, %r367, %r366;
	cvt.u64.u32 	%rd2851, %r368;
	bra.uni 	$L__BB0_353;
$L__BB0_352:
	rem.u64 	%rd2851, %rd440, %rd10;
$L__BB0_353:
	shl.b64 	%rd444, %rd2851, 1;
	or.b64  	%rd1980, %rd444, %rd10;
	and.b64  	%rd1981, %rd1980, -4294967296;
	setp.ne.s64 	%p108, %rd1981, 0;
	@%p108 bra 	$L__BB0_355;
	cvt.u32.u64 	%r369, %rd10;
	cvt.u32.u64 	%r370, %rd444;
	rem.u32 	%r371, %r370, %r369;
	cvt.u64.u32 	%rd2852, %r371;
	bra.uni 	$L__BB0_356;
$L__BB0_355:
	rem.u64 	%rd2852, %rd444, %rd10;
$L__BB0_356:
	shl.b64 	%rd448, %rd2852, 1;
	or.b64  	%rd1982, %rd448, %rd10;
	and.b64  	%rd1983, %rd1982, -4294967296;
	setp.ne.s64 	%p109, %rd1983, 0;
	@%p109 bra 	$L__BB0_358;
	cvt.u32.u64 	%r372, %rd10;
	cvt.u32.u64 	%r373, %rd448;
	rem.u32 	%r374, %r373, %r372;
	cvt.u64.u32 	%rd2853, %r374;
	bra.uni 	$L__BB0_359;
$L__BB0_358:
	rem.u64 	%rd2853, %rd448, %rd10;
$L__BB0_359:
	shl.b64 	%rd452, %rd2853, 1;
	or.b64  	%rd1984, %rd452, %rd10;
	and.b64  	%rd1985, %rd1984, -4294967296;
	setp.ne.s64 	%p110, %rd1985, 0;
	@%p110 bra 	$L__BB0_361;
	cvt.u32.u64 	%r375, %rd10;
	cvt.u32.u64 	%r376, %rd452;
	rem.u32 	%r377, %r376, %r375;
	cvt.u64.u32 	%rd2854, %r377;
	bra.uni 	$L__BB0_362;
$L__BB0_361:
	rem.u64 	%rd2854, %rd452, %rd10;
$L__BB0_362:
	shl.b64 	%rd456, %rd2854, 1;
	or.b64  	%rd1986, %rd456, %rd10;
	and.b64  	%rd1987, %rd1986, -4294967296;
	setp.ne.s64 	%p111, %rd1987, 0;
	@%p111 bra 	$L__BB0_364;
	cvt.u32.u64 	%r378, %rd10;
	cvt.u32.u64 	%r379, %rd456;
	rem.u32 	%r380, %r379, %r378;
	cvt.u64.u32 	%rd2855, %r380;
	bra.uni 	$L__BB0_365;
$L__BB0_364:
	rem.u64 	%rd2855, %rd456, %rd10;
$L__BB0_365:
	shl.b64 	%rd460, %rd2855, 1;
	or.b64  	%rd1988, %rd460, %rd10;
	and.b64  	%rd1989, %rd1988, -4294967296;
	setp.ne.s64 	%p112, %rd1989, 0;
	@%p112 bra 	$L__BB0_367;
	cvt.u32.u64 	%r381, %rd10;
	cvt.u32.u64 	%r382, %rd460;
	rem.u32 	%r383, %r382, %r381;
	cvt.u64.u32 	%rd2856, %r383;
	bra.uni 	$L__BB0_368;
$L__BB0_367:
	rem.u64 	%rd2856, %rd460, %rd10;
$L__BB0_368:
	shl.b64 	%rd464, %rd2856, 1;
	or.b64  	%rd1990, %rd464, %rd10;
	and.b64  	%rd1991, %rd1990, -4294967296;
	setp.ne.s64 	%p113, %rd1991, 0;
	@%p113 bra 	$L__BB0_370;
	cvt.u32.u64 	%r384, %rd10;
	cvt.u32.u64 	%r385, %rd464;
	rem.u32 	%r386, %r385, %r384;
	cvt.u64.u32 	%rd2857, %r386;
	bra.uni 	$L__BB0_371;
$L__BB0_370:
	rem.u64 	%rd2857, %rd464, %rd10;
$L__BB0_371:
	shl.b64 	%rd468, %rd2857, 1;
	or.b64  	%rd1992, %rd468, %rd10;
	and.b64  	%rd1993, %rd1992, -4294967296;
	setp.ne.s64 	%p114, %rd1993, 0;
	@%p114 bra 	$L__BB0_373;
	cvt.u32.u64 	%r387, %rd10;
	cvt.u32.u64 	%r388, %rd468;
	rem.u32 	%r389, %r388, %r387;
	cvt.u64.u32 	%rd2858, %r389;
	bra.uni 	$L__BB0_374;
$L__BB0_373:
	rem.u64 	%rd2858, %rd468, %rd10;
$L__BB0_374:
	shl.b64 	%rd472, %rd2858, 1;
	or.b64  	%rd1994, %rd472, %rd10;
	and.b64  	%rd1995, %rd1994, -4294967296;
	setp.ne.s64 	%p115, %rd1995, 0;
	@%p115 bra 	$L__BB0_376;
	cvt.u32.u64 	%r390, %rd10;
	cvt.u32.u64 	%r391, %rd472;
	rem.u32 	%r392, %r391, %r390;
	cvt.u64.u32 	%rd2859, %r392;
	bra.uni 	$L__BB0_377;
$L__BB0_376:
	rem.u64 	%rd2859, %rd472, %rd10;
$L__BB0_377:
	shl.b64 	%rd476, %rd2859, 1;
	or.b64  	%rd1996, %rd476, %rd10;
	and.b64  	%rd1997, %rd1996, -4294967296;
	setp.ne.s64 	%p116, %rd1997, 0;
	@%p116 bra 	$L__BB0_379;
	cvt.u32.u64 	%r393, %rd10;
	cvt.u32.u64 	%r394, %rd476;
	rem.u32 	%r395, %r394, %r393;
	cvt.u64.u32 	%rd2860, %r395;
	bra.uni 	$L__BB0_380;
$L__BB0_379:
	rem.u64 	%rd2860, %rd476, %rd10;
$L__BB0_380:
	shl.b64 	%rd480, %rd2860, 1;
	or.b64  	%rd1998, %rd480, %rd10;
	and.b64  	%rd1999, %rd1998, -4294967296;
	setp.ne.s64 	%p117, %rd1999, 0;
	@%p117 bra 	$L__BB0_382;
	cvt.u32.u64 	%r396, %rd10;
	cvt.u32.u64 	%r397, %rd480;
	rem.u32 	%r398, %r397, %r396;
	cvt.u64.u32 	%rd2861, %r398;
	bra.uni 	$L__BB0_383;
$L__BB0_382:
	rem.u64 	%rd2861, %rd480, %rd10;
$L__BB0_383:
	shl.b64 	%rd484, %rd2861, 1;
	or.b64  	%rd2000, %rd484, %rd10;
	and.b64  	%rd2001, %rd2000, -4294967296;
	setp.ne.s64 	%p118, %rd2001, 0;
	@%p118 bra 	$L__BB0_385;
	cvt.u32.u64 	%r399, %rd10;
	cvt.u32.u64 	%r400, %rd484;
	rem.u32 	%r401, %r400, %r399;
	cvt.u64.u32 	%rd2862, %r401;
	bra.uni 	$L__BB0_386;
$L__BB0_385:
	rem.u64 	%rd2862, %rd484, %rd10;
$L__BB0_386:
	shl.b64 	%rd488, %rd2862, 1;
	or.b64  	%rd2002, %rd488, %rd10;
	and.b64  	%rd2003, %rd2002, -4294967296;
	setp.ne.s64 	%p119, %rd2003, 0;
	@%p119 bra 	$L__BB0_388;
	cvt.u32.u64 	%r402, %rd10;
	cvt.u32.u64 	%r403, %rd488;
	rem.u32 	%r404, %r403, %r402;
	cvt.u64.u32 	%rd2863, %r404;
	bra.uni 	$L__BB0_389;
$L__BB0_388:
	rem.u64 	%rd2863, %rd488, %rd10;
$L__BB0_389:
	shl.b64 	%rd492, %rd2863, 1;
	or.b64  	%rd2004, %rd492, %rd10;
	and.b64  	%rd2005, %rd2004, -4294967296;
	setp.ne.s64 	%p120, %rd2005, 0;
	@%p120 bra 	$L__BB0_391;
	cvt.u32.u64 	%r405, %rd10;
	cvt.u32.u64 	%r406, %rd492;
	rem.u32 	%r407, %r406, %r405;
	cvt.u64.u32 	%rd2864, %r407;
	bra.uni 	$L__BB0_392;
$L__BB0_391:
	rem.u64 	%rd2864, %rd492, %rd10;
$L__BB0_392:
	shl.b64 	%rd496, %rd2864, 1;
	or.b64  	%rd2006, %rd496, %rd10;
	and.b64  	%rd2007, %rd2006, -4294967296;
	setp.ne.s64 	%p121, %rd2007, 0;
	@%p121 bra 	$L__BB0_394;
	cvt.u32.u64 	%r408, %rd10;
	cvt.u32.u64 	%r409, %rd496;
	rem.u32 	%r410, %r409, %r408;
	cvt.u64.u32 	%rd2865, %r410;
	bra.uni 	$L__BB0_395;
$L__BB0_394:
	rem.u64 	%rd2865, %rd496, %rd10;
$L__BB0_395:
	shl.b64 	%rd500, %rd2865, 1;
	or.b64  	%rd2008, %rd500, %rd10;
	and.b64  	%rd2009, %rd2008, -4294967296;
	setp.ne.s64 	%p122, %rd2009, 0;
	@%p122 bra 	$L__BB0_397;
	cvt.u32.u64 	%r411, %rd10;
	cvt.u32.u64 	%r412, %rd500;
	rem.u32 	%r413, %r412, %r411;
	cvt.u64.u32 	%rd2866, %r413;
	bra.uni 	$L__BB0_398;
$L__BB0_397:
	rem.u64 	%rd2866, %rd500, %rd10;
$L__BB0_398:
	shl.b64 	%rd504, %rd2866, 1;
	or.b64  	%rd2010, %rd504, %rd10;
	and.b64  	%rd2011, %rd2010, -4294967296;
	setp.ne.s64 	%p123, %rd2011, 0;
	@%p123 bra 	$L__BB0_400;
	cvt.u32.u64 	%r414, %rd10;
	cvt.u32.u64 	%r415, %rd504;
	rem.u32 	%r416, %r415, %r414;
	cvt.u64.u32 	%rd2867, %r416;
	bra.uni 	$L__BB0_401;
$L__BB0_400:
	rem.u64 	%rd2867, %rd504, %rd10;
$L__BB0_401:
	shl.b64 	%rd508, %rd2867, 1;
	or.b64  	%rd2012, %rd508, %rd10;
	and.b64  	%rd2013, %rd2012, -4294967296;
	setp.ne.s64 	%p124, %rd2013, 0;
	@%p124 bra 	$L__BB0_403;
	cvt.u32.u64 	%r417, %rd10;
	cvt.u32.u64 	%r418, %rd508;
	rem.u32 	%r419, %r418, %r417;
	cvt.u64.u32 	%rd2868, %r419;
	bra.uni 	$L__BB0_404;
$L__BB0_403:
	rem.u64 	%rd2868, %rd508, %rd10;
$L__BB0_404:
	shl.b64 	%rd512, %rd2868, 1;
	or.b64  	%rd2014, %rd512, %rd10;
	and.b64  	%rd2015, %rd2014, -4294967296;
	setp.ne.s64 	%p125, %rd2015, 0;
	@%p125 bra 	$L__BB0_406;
	cvt.u32.u64 	%r420, %rd10;
	cvt.u32.u64 	%r421, %rd512;
	rem.u32 	%r422, %r421, %r420;
	cvt.u64.u32 	%rd2869, %r422;
	bra.uni 	$L__BB0_407;
$L__BB0_406:
	rem.u64 	%rd2869, %rd512, %rd10;
$L__BB0_407:
	shl.b64 	%rd516, %rd2869, 1;
	or.b64  	%rd2016, %rd516, %rd10;
	and.b64  	%rd2017, %rd2016, -4294967296;
	setp.ne.s64 	%p126, %rd2017, 0;
	@%p126 bra 	$L__BB0_409;
	cvt.u32.u64 	%r423, %rd10;
	cvt.u32.u64 	%r424, %rd516;
	rem.u32 	%r425, %r424, %r423;
	cvt.u64.u32 	%rd2870, %r425;
	bra.uni 	$L__BB0_410;
$L__BB0_409:
	rem.u64 	%rd2870, %rd516, %rd10;
$L__BB0_410:
	shl.b64 	%rd520, %rd2870, 1;
	or.b64  	%rd2018, %rd520, %rd10;
	and.b64  	%rd2019, %rd2018, -4294967296;
	setp.ne.s64 	%p127, %rd2019, 0;
	@%p127 bra 	$L__BB0_412;
	cvt.u32.u64 	%r426, %rd10;
	cvt.u32.u64 	%r427, %rd520;
	rem.u32 	%r428, %r427, %r426;
	cvt.u64.u32 	%rd2871, %r428;
	bra.uni 	$L__BB0_413;
$L__BB0_412:
	rem.u64 	%rd2871, %rd520, %rd10;
$L__BB0_413:
	shl.b64 	%rd524, %rd2871, 1;
	or.b64  	%rd2020, %rd524, %rd10;
	and.b64  	%rd2021, %rd2020, -4294967296;
	setp.ne.s64 	%p128, %rd2021, 0;
	@%p128 bra 	$L__BB0_415;
	cvt.u32.u64 	%r429, %rd10;
	cvt.u32.u64 	%r430, %rd524;
	rem.u32 	%r431, %r430, %r429;
	cvt.u64.u32 	%rd2872, %r431;
	bra.uni 	$L__BB0_416;
$L__BB0_415:
	rem.u64 	%rd2872, %rd524, %rd10;
$L__BB0_416:
	shl.b64 	%rd528, %rd2872, 1;
	or.b64  	%rd2022, %rd528, %rd10;
	and.b64  	%rd2023, %rd2022, -4294967296;
	setp.ne.s64 	%p129, %rd2023, 0;
	@%p129 bra 	$L__BB0_418;
	cvt.u32.u64 	%r432, %rd10;
	cvt.u32.u64 	%r433, %rd528;
	rem.u32 	%r434, %r433, %r432;
	cvt.u64.u32 	%rd2873, %r434;
	bra.uni 	$L__BB0_419;
$L__BB0_418:
	rem.u64 	%rd2873, %rd528, %rd10;
$L__BB0_419:
	shl.b64 	%rd532, %rd2873, 1;
	or.b64  	%rd2024, %rd532, %rd10;
	and.b64  	%rd2025, %rd2024, -4294967296;
	setp.ne.s64 	%p130, %rd2025, 0;
	@%p130 bra 	$L__BB0_421;
	cvt.u32.u64 	%r435, %rd10;
	cvt.u32.u64 	%r436, %rd532;
	rem.u32 	%r437, %r436, %r435;
	cvt.u64.u32 	%rd2874, %r437;
	bra.uni 	$L__BB0_422;
$L__BB0_421:
	rem.u64 	%rd2874, %rd532, %rd10;
$L__BB0_422:
	shl.b64 	%rd536, %rd2874, 1;
	or.b64  	%rd2026, %rd536, %rd10;
	and.b64  	%rd2027, %rd2026, -4294967296;
	setp.ne.s64 	%p131, %rd2027, 0;
	@%p131 bra 	$L__BB0_424;
	cvt.u32.u64 	%r438, %rd10;
	cvt.u32.u64 	%r439, %rd536;
	rem.u32 	%r440, %r439, %r438;
	cvt.u64.u32 	%rd2875, %r440;
	bra.uni 	$L__BB0_425;
$L__BB0_424:
	rem.u64 	%rd2875, %rd536, %rd10;
$L__BB0_425:
	shl.b64 	%rd540, %rd2875, 1;
	or.b64  	%rd2028, %rd540, %rd10;
	and.b64  	%rd2029, %rd2028, -4294967296;
	setp.ne.s64 	%p132, %rd2029, 0;
	@%p132 bra 	$L__BB0_427;
	cvt.u32.u64 	%r441, %rd10;
	cvt.u32.u64 	%r442, %rd540;
	rem.u32 	%r443, %r442, %r441;
	cvt.u64.u32 	%rd2876, %r443;
	bra.uni 	$L__BB0_428;
$L__BB0_427:
	rem.u64 	%rd2876, %rd540, %rd10;
$L__BB0_428:
	shl.b64 	%rd544, %rd2876, 1;
	or.b64  	%rd2030, %rd544, %rd10;
	and.b64  	%rd2031, %rd2030, -4294967296;
	setp.ne.s64 	%p133, %rd2031, 0;
	@%p133 bra 	$L__BB0_430;
	cvt.u32.u64 	%r444, %rd10;
	cvt.u32.u64 	%r445, %rd544;
	rem.u32 	%r446, %r445, %r444;
	cvt.u64.u32 	%rd2877, %r446;
	bra.uni 	$L__BB0_431;
$L__BB0_430:
	rem.u64 	%rd2877, %rd544, %rd10;
$L__BB0_431:
	shl.b64 	%rd548, %rd2877, 1;
	or.b64  	%rd2032, %rd548, %rd10;
	and.b64  	%rd2033, %rd2032, -4294967296;
	setp.ne.s64 	%p134, %rd2033, 0;
	@%p134 bra 	$L__BB0_433;
	cvt.u32.u64 	%r447, %rd10;
	cvt.u32.u64 	%r448, %rd548;
	rem.u32 	%r449, %r448, %r447;
	cvt.u64.u32 	%rd2878, %r449;
	bra.uni 	$L__BB0_434;
$L__BB0_433:
	rem.u64 	%rd2878, %rd548, %rd10;
$L__BB0_434:
	shl.b64 	%rd552, %rd2878, 1;
	or.b64  	%rd2034, %rd552, %rd10;
	and.b64  	%rd2035, %rd2034, -4294967296;
	setp.ne.s64 	%p135, %rd2035, 0;
	@%p135 bra 	$L__BB0_436;
	cvt.u32.u64 	%r450, %rd10;
	cvt.u32.u64 	%r451, %rd552;
	rem.u32 	%r452, %r451, %r450;
	cvt.u64.u32 	%rd2879, %r452;
	bra.uni 	$L__BB0_437;
$L__BB0_436:
	rem.u64 	%rd2879, %rd552, %rd10;
$L__BB0_437:
	shl.b64 	%rd556, %rd2879, 1;
	or.b64  	%rd2036, %rd556, %rd10;
	and.b64  	%rd2037, %rd2036, -4294967296;
	setp.ne.s64 	%p136, %rd2037, 0;
	@%p136 bra 	$L__BB0_439;
	cvt.u32.u64 	%r453, %rd10;
	cvt.u32.u64 	%r454, %rd556;
	rem.u32 	%r455, %r454, %r453;
	cvt.u64.u32 	%rd2880, %r455;
	bra.uni 	$L__BB0_440;
$L__BB0_439:
	rem.u64 	%rd2880, %rd556, %rd10;
$L__BB0_440:
	shl.b64 	%rd560, %rd2880, 1;
	or.b64  	%rd2038, %rd560, %rd10;
	and.b64  	%rd2039, %rd2038, -4294967296;
	setp.ne.s64 	%p137, %rd2039, 0;
	@%p137 bra 	$L__BB0_442;
	cvt.u32.u64 	%r456, %rd10;
	cvt.u32.u64 	%r457, %rd560;
	rem.u32 	%r458, %r457, %r456;
	cvt.u64.u32 	%rd2881, %r458;
	bra.uni 	$L__BB0_443;
$L__BB0_442:
	rem.u64 	%rd2881, %rd560, %rd10;
$L__BB0_443:
	shl.b64 	%rd564, %rd2881, 1;
	or.b64  	%rd2040, %rd564, %rd10;
	and.b64  	%rd2041, %rd2040, -4294967296;
	setp.ne.s64 	%p138, %rd2041, 0;
	@%p138 bra 	$L__BB0_445;
	cvt.u32.u64 	%r459, %rd10;
	cvt.u32.u64 	%r460, %rd564;
	rem.u32 	%r461, %r460, %r459;
	cvt.u64.u32 	%rd2882, %r461;
	bra.uni 	$L__BB0_446;
$L__BB0_445:
	rem.u64 	%rd2882, %rd564, %rd10;
$L__BB0_446:
	shl.b64 	%rd568, %rd2882, 1;
	or.b64  	%rd2042, %rd568, %rd10;
	and.b64  	%rd2043, %rd2042, -4294967296;
	setp.ne.s64 	%p139, %rd2043, 0;
	@%p139 bra 	$L__BB0_448;
	cvt.u32.u64 	%r462, %rd10;
	cvt.u32.u64 	%r463, %rd568;
	rem.u32 	%r464, %r463, %r462;
	cvt.u64.u32 	%rd2883, %r464;
	bra.uni 	$L__BB0_449;
$L__BB0_448:
	rem.u64 	%rd2883, %rd568, %rd10;
$L__BB0_449:
	shl.b64 	%rd572, %rd2883, 1;
	or.b64  	%rd2044, %rd572, %rd10;
	and.b64  	%rd2045, %rd2044, -4294967296;
	setp.ne.s64 	%p140, %rd2045, 0;
	@%p140 bra 	$L__BB0_451;
	cvt.u32.u64 	%r465, %rd10;
	cvt.u32.u64 	%r466, %rd572;
	rem.u32 	%r467, %r466, %r465;
	cvt.u64.u32 	%rd2884, %r467;
	bra.uni 	$L__BB0_452;
$L__BB0_451:
	rem.u64 	%rd2884, %rd572, %rd10;
$L__BB0_452:
	shl.b64 	%rd576, %rd2884, 1;
	or.b64  	%rd2046, %rd576, %rd10;
	and.b64  	%rd2047, %rd2046, -4294967296;
	setp.ne.s64 	%p141, %rd2047, 0;
	@%p141 bra 	$L__BB0_454;
	cvt.u32.u64 	%r468, %rd10;
	cvt.u32.u64 	%r469, %rd576;
	rem.u32 	%r470, %r469, %r468;
	cvt.u64.u32 	%rd2885, %r470;
	bra.uni 	$L__BB0_455;
$L__BB0_454:
	rem.u64 	%rd2885, %rd576, %rd10;
$L__BB0_455:
	shl.b64 	%rd580, %rd2885, 1;
	or.b64  	%rd2048, %rd580, %rd10;
	and.b64  	%rd2049, %rd2048, -4294967296;
	setp.ne.s64 	%p142, %rd2049, 0;
	@%p142 bra 	$L__BB0_457;
	cvt.u32.u64 	%r471, %rd10;
	cvt.u32.u64 	%r472, %rd580;
	rem.u32 	%r473, %r472, %r471;
	cvt.u64.u32 	%rd2886, %r473;
	bra.uni 	$L__BB0_458;
$L__BB0_457:
	rem.u64 	%rd2886, %rd580, %rd10;
$L__BB0_458:
	shl.b64 	%rd584, %rd2886, 1;
	or.b64  	%rd2050, %rd584, %rd10;
	and.b64  	%rd2051, %rd2050, -4294967296;
	setp.ne.s64 	%p143, %rd2051, 0;
	@%p143 bra 	$L__BB0_460;
	cvt.u32.u64 	%r474, %rd10;
	cvt.u32.u64 	%r475, %rd584;
	rem.u32 	%r476, %r475, %r474;
	cvt.u64.u32 	%rd2887, %r476;
	bra.uni 	$L__BB0_461;
$L__BB0_460:
	rem.u64 	%rd2887, %rd584, %rd10;
$L__BB0_461:
	shl.b64 	%rd588, %rd2887, 1;
	or.b64  	%rd2052, %rd588, %rd10;
	and.b64  	%rd2053, %rd2052, -4294967296;
	setp.ne.s64 	%p144, %rd2053, 0;
	@%p144 bra 	$L__BB0_463;
	cvt.u32.u64 	%r477, %rd10;
	cvt.u32.u64 	%r478, %rd588;
	rem.u32 	%r479, %r478, %r477;
	cvt.u64.u32 	%rd2888, %r479;
	bra.uni 	$L__BB0_464;
$L__BB0_463:
	rem.u64 	%rd2888, %rd588, %rd10;
$L__BB0_464:
	shl.b64 	%rd592, %rd2888, 1;
	or.b64  	%rd2054, %rd592, %rd10;
	and.b64  	%rd2055, %rd2054, -4294967296;
	setp.ne.s64 	%p145, %rd2055, 0;
	@%p145 bra 	$L__BB0_466;
	cvt.u32.u64 	%r480, %rd10;
	cvt.u32.u64 	%r481, %rd592;
	rem.u32 	%r482, %r481, %r480;
	cvt.u64.u32 	%rd2889, %r482;
	bra.uni 	$L__BB0_467;
$L__BB0_466:
	rem.u64 	%rd2889, %rd592, %rd10;
$L__BB0_467:
	shl.b64 	%rd596, %rd2889, 1;
	or.b64  	%rd2056, %rd596, %rd10;
	and.b64  	%rd2057, %rd2056, -4294967296;
	setp.ne.s64 	%p146, %rd2057, 0;
	@%p146 bra 	$L__BB0_469;
	cvt.u32.u64 	%r483, %rd10;
	cvt.u32.u64 	%r484, %rd596;
	rem.u32 	%r485, %r484, %r483;
	cvt.u64.u32 	%rd2890, %r485;
	bra.uni 	$L__BB0_470;
$L__BB0_469:
	rem.u64 	%rd2890, %rd596, %rd10;
$L__BB0_470:
	add.s64 	%rd2891, %rd2890, %rd2825;
$L__BB0_471:
	or.b64  	%rd2058, %rd2891, %rd10;
	and.b64  	%rd2059, %rd2058, -4294967296;
	setp.ne.s64 	%p147, %rd2059, 0;
	@%p147 bra 	$L__BB0_473;
	cvt.u32.u64 	%r486, %rd10;
	cvt.u32.u64 	%r487, %rd2891;
	rem.u32 	%r488, %r487, %r486;
	cvt.u64.u32 	%rd2755, %r488;
	bra.uni 	$L__BB0_474;
$L__BB0_473:
	rem.u64 	%rd2755, %rd2891, %rd10;
$L__BB0_474:
	setp.gt.u64 	%p148, %rd2756, 1;
	shr.u64 	%rd2756, %rd2756, 1;
	@%p148 bra 	$L__BB0_67;
	setp.eq.s64 	%p149, %rd2961, 1;
	setp.eq.s64 	%p150, %rd2961, %rd60;
	or.pred  	%p151, %p149, %p150;
	@%p151 bra 	$L__BB0_683;
	setp.eq.s32 	%p152, %r31, 0;
	@%p152 bra 	$L__BB0_1369;
	mov.b32 	%r1544, 0;
	bra.uni 	$L__BB0_479;
$L__BB0_478:
	add.s32 	%r1544, %r1544, 1;
	setp.eq.s32 	%p222, %r1544, %r31;
	@%p222 bra 	$L__BB0_1369;
$L__BB0_479:
	mul.lo.s64 	%rd2960, %rd2961, %rd2961;
	mul.hi.u64 	%rd608, %rd2961, %rd2961;
	setp.eq.s64 	%p153, %rd608, 0;
	@%p153 bra 	$L__BB0_679;
	or.b64  	%rd2060, %rd2960, %rd10;
	and.b64  	%rd2061, %rd2060, -4294967296;
	setp.ne.s64 	%p154, %rd2061, 0;
	@%p154 bra 	$L__BB0_482;
	cvt.u32.u64 	%r490, %rd10;
	cvt.u32.u64 	%r491, %rd2960;
	rem.u32 	%r492, %r491, %r490;
	cvt.u64.u32 	%rd2894, %r492;
	bra.uni 	$L__BB0_483;
$L__BB0_482:
	rem.u64 	%rd2894, %rd2960, %rd10;
$L__BB0_483:
	or.b64  	%rd2062, %rd608, %rd10;
	and.b64  	%rd2063, %rd2062, -4294967296;
	setp.ne.s64 	%p155, %rd2063, 0;
	@%p155 bra 	$L__BB0_485;
	cvt.u32.u64 	%r493, %rd10;
	cvt.u32.u64 	%r494, %rd608;
	rem.u32 	%r495, %r494, %r493;
	cvt.u64.u32 	%rd2895, %r495;
	bra.uni 	$L__BB0_486;
$L__BB0_485:
	rem.u64 	%rd2895, %rd608, %rd10;
$L__BB0_486:
	shl.b64 	%rd615, %rd2895, 1;
	or.b64  	%rd2064, %rd615, %rd10;
	and.b64  	%rd2065, %rd2064, -4294967296;
	setp.ne.s64 	%p156, %rd2065, 0;
	@%p156 bra 	$L__BB0_488;
	cvt.u32.u64 	%r496, %rd10;
	cvt.u32.u64 	%r497, %rd615;
	rem.u32 	%r498, %r497, %r496;
	cvt.u64.u32 	%rd2896, %r498;
	bra.uni 	$L__BB0_489;
$L__BB0_488:
	rem.u64 	%rd2896, %rd615, %rd10;
$L__BB0_489:
	shl.b64 	%rd619, %rd2896, 1;
	or.b64  	%rd2066, %rd619, %rd10;
	and.b64  	%rd2067, %rd2066, -4294967296;
	setp.ne.s64 	%p157, %rd2067, 0;
	@%p157 bra 	$L__BB0_491;
	cvt.u32.u64 	%r499, %rd10;
	cvt.u32.u64 	%r500, %rd619;
	rem.u32 	%r501, %r500, %r499;
	cvt.u64.u32 	%rd2897, %r501;
	bra.uni 	$L__BB0_492;
$L__BB0_491:
	rem.u64 	%rd2897, %rd619, %rd10;
$L__BB0_492:
	shl.b64 	%rd623, %rd2897, 1;
	or.b64  	%rd2068, %rd623, %rd10;
	and.b64  	%rd2069, %rd2068, -4294967296;
	setp.ne.s64 	%p158, %rd2069, 0;
	@%p158 bra 	$L__BB0_494;
	cvt.u32.u64 	%r502, %rd10;
	cvt.u32.u64 	%r503, %rd623;
	rem.u32 	%r504, %r503, %r502;
	cvt.u64.u32 	%rd2898, %r504;
	bra.uni 	$L__BB0_495;
$L__BB0_494:
	rem.u64 	%rd2898, %rd623, %rd10;
$L__BB0_495:
	shl.b64 	%rd627, %rd2898, 1;
	or.b64  	%rd2070, %rd627, %rd10;
	and.b64  	%rd2071, %rd2070, -4294967296;
	setp.ne.s64 	%p159, %rd2071, 0;
	@%p159 bra 	$L__BB0_497;
	cvt.u32.u64 	%r505, %rd10;
	cvt.u32.u64 	%r506, %rd627;
	rem.u32 	%r507, %r506, %r505;
	cvt.u64.u32 	%rd2899, %r507;
	bra.uni 	$L__BB0_498;
$L__BB0_497:
	rem.u64 	%rd2899, %rd627, %rd10;
$L__BB0_498:
	shl.b64 	%rd631, %rd2899, 1;
	or.b64  	%rd2072, %rd631, %rd10;
	and.b64  	%rd2073, %rd2072, -4294967296;
	setp.ne.s64 	%p160, %rd2073, 0;
	@%p160 bra 	$L__BB0_500;
	cvt.u32.u64 	%r508, %rd10;
	cvt.u32.u64 	%r509, %rd631;
	rem.u32 	%r510, %r509, %r508;
	cvt.u64.u32 	%rd2900, %r510;
	bra.uni 	$L__BB0_501;
$L__BB0_500:
	rem.u64 	%rd2900, %rd631, %rd10;
$L__BB0_501:
	shl.b64 	%rd635, %rd2900, 1;
	or.b64  	%rd2074, %rd635, %rd10;
	and.b64  	%rd2075, %rd2074, -4294967296;
	setp.ne.s64 	%p161, %rd2075, 0;
	@%p161 bra 	$L__BB0_503;
	cvt.u32.u64 	%r511, %rd10;
	cvt.u32.u64 	%r512, %rd635;
	rem.u32 	%r513, %r512, %r511;
	cvt.u64.u32 	%rd2901, %r513;
	bra.uni 	$L__BB0_504;
$L__BB0_503:
	rem.u64 	%rd2901, %rd635, %rd10;
$L__BB0_504:
	shl.b64 	%rd639, %rd2901, 1;
	or.b64  	%rd2076, %rd639, %rd10;
	and.b64  	%rd2077, %rd2076, -4294967296;
	setp.ne.s64 	%p162, %rd2077, 0;
	@%p162 bra 	$L__BB0_506;
	cvt.u32.u64 	%r514, %rd10;
	cvt.u32.u64 	%r515, %rd639;
	rem.u32 	%r516, %r515, %r514;
	cvt.u64.u32 	%rd2902, %r516;
	bra.uni 	$L__BB0_507;
$L__BB0_506:
	rem.u64 	%rd2902, %rd639, %rd10;
$L__BB0_507:
	shl.b64 	%rd643, %rd2902, 1;
	or.b64  	%rd2078, %rd643, %rd10;
	and.b64  	%rd2079, %rd2078, -4294967296;
	setp.ne.s64 	%p163, %rd2079, 0;
	@%p163 bra 	$L__BB0_509;
	cvt.u32.u64 	%r517, %rd10;
	cvt.u32.u64 	%r518, %rd643;
	rem.u32 	%r519, %r518, %r517;
	cvt.u64.u32 	%rd2903, %r519;
	bra.uni 	$L__BB0_510;
$L__BB0_509:
	rem.u64 	%rd2903, %rd643, %rd10;
$L__BB0_510:
	shl.b64 	%rd647, %rd2903, 1;
	or.b64  	%rd2080, %rd647, %rd10;
	and.b64  	%rd2081, %rd2080, -4294967296;
	setp.ne.s64 	%p164, %rd2081, 0;
	@%p164 bra 	$L__BB0_512;
	cvt.u32.u64 	%r520, %rd10;
	cvt.u32.u64 	%r521, %rd647;
	rem.u32 	%r522, %r521, %r520;
	cvt.u64.u32 	%rd2904, %r522;
	bra.uni 	$L__BB0_513;
$L__BB0_512:
	rem.u64 	%rd2904, %rd647, %rd10;
$L__BB0_513:
	shl.b64 	%rd651, %rd2904, 1;
	or.b64  	%rd2082, %rd651, %rd10;
	and.b64  	%rd2083, %rd2082, -4294967296;
	setp.ne.s64 	%p165, %rd2083, 0;
	@%p165 bra 	$L__BB0_515;
	cvt.u32.u64 	%r523, %rd10;
	cvt.u32.u64 	%r524, %rd651;
	rem.u32 	%r525, %r524, %r523;
	cvt.u64.u32 	%rd2905, %r525;
	bra.uni 	$L__BB0_516;
$L__BB0_515:
	rem.u64 	%rd2905, %rd651, %rd10;
$L__BB0_516:
	shl.b64 	%rd655, %rd2905, 1;
	or.b64  	%rd2084, %rd655, %rd10;
	and.b64  	%rd2085, %rd2084, -4294967296;
	setp.ne.s64 	%p166, %rd2085, 0;
	@%p166 bra 	$L__BB0_518;
	cvt.u32.u64 	%r526, %rd10;
	cvt.u32.u64 	%r527, %rd655;
	rem.u32 	%r528, %r527, %r526;
	cvt.u64.u32 	%rd2906, %r528;
	bra.uni 	$L__BB0_519;
$L__BB0_518:
	rem.u64 	%rd2906, %rd655, %rd10;
$L__BB0_519:
	shl.b64 	%rd659, %rd2906, 1;
	or.b64  	%rd2086, %rd659, %rd10;
	and.b64  	%rd2087, %rd2086, -4294967296;
	setp.ne.s64 	%p167, %rd2087, 0;
	@%p167 bra 	$L__BB0_521;
	cvt.u32.u64 	%r529, %rd10;
	cvt.u32.u64 	%r530, %rd659;
	rem.u32 	%r531, %r530, %r529;
	cvt.u64.u32 	%rd2907, %r531;
	bra.uni 	$L__BB0_522;
$L__BB0_521:
	rem.u64 	%rd2907, %rd659, %rd10;
$L__BB0_522:
	shl.b64 	%rd663, %rd2907, 1;
	or.b64  	%rd2088, %rd663, %rd10;
	and.b64  	%rd2089, %rd2088, -4294967296;
	setp.ne.s64 	%p168, %rd2089, 0;
	@%p168 bra 	$L__BB0_524;
	cvt.u32.u64 	%r532, %rd10;
	cvt.u32.u64 	%r533, %rd663;
	rem.u32 	%r534, %r533, %r532;
	cvt.u64.u32 	%rd2908, %r534;
	bra.uni 	$L__BB0_525;
$L__BB0_524:
	rem.u64 	%rd2908, %rd663, %rd10;
$L__BB0_525:
	shl.b64 	%rd667, %rd2908, 1;
	or.b64  	%rd2090, %rd667, %rd10;
	and.b64  	%rd2091, %rd2090, -4294967296;
	setp.ne.s64 	%p169, %rd2091, 0;
	@%p169 bra 	$L__BB0_527;
	cvt.u32.u64 	%r535, %rd10;
	cvt.u32.u64 	%r536, %rd667;
	rem.u32 	%r537, %r536, %r535;
	cvt.u64.u32 	%rd2909, %r537;
	bra.uni 	$L__BB0_528;
$L__BB0_527:
	rem.u64 	%rd2909, %rd667, %rd10;
$L__BB0_528:
	shl.b64 	%rd671, %rd2909, 1;
	or.b64  	%rd2092, %rd671, %rd10;
	and.b64  	%rd2093, %rd2092, -4294967296;
	setp.ne.s64 	%p170, %rd2093, 0;
	@%p170 bra 	$L__BB0_530;
	cvt.u32.u64 	%r538, %rd10;
	cvt.u32.u64 	%r539, %rd671;
	rem.u32 	%r540, %r539, %r538;
	cvt.u64.u32 	%rd2910, %r540;
	bra.uni 	$L__BB0_531;
$L__BB0_530:
	rem.u64 	%rd2910, %rd671, %rd10;
$L__BB0_531:
	shl.b64 	%rd675, %rd2910, 1;
	or.b64  	%rd2094, %rd675, %rd10;
	and.b64  	%rd2095, %rd2094, -4294967296;
	setp.ne.s64 	%p171, %rd2095, 0;
	@%p171 bra 	$L__BB0_533;
	cvt.u32.u64 	%r541, %rd10;
	cvt.u32.u64 	%r542, %rd675;
	rem.u32 	%r543, %r542, %r541;
	cvt.u64.u32 	%rd2911, %r543;
	bra.uni 	$L__BB0_534;
$L__BB0_533:
	rem.u64 	%rd2911, %rd675, %rd10;
$L__BB0_534:
	shl.b64 	%rd679, %rd2911, 1;
	or.b64  	%rd2096, %rd679, %rd10;
	and.b64  	%rd2097, %rd2096, -4294967296;
	setp.ne.s64 	%p172, %rd2097, 0;
	@%p172 bra 	$L__BB0_536;
	cvt.u32.u64 	%r544, %rd10;
	cvt.u32.u64 	%r545, %rd679;
	rem.u32 	%r546, %r545, %r544;
	cvt.u64.u32 	%rd2912, %r546;
	bra.uni 	$L__BB0_537;
$L__BB0_536:
	rem.u64 	%rd2912, %rd679, %rd10;
$L__BB0_537:
	shl.b64 	%rd683, %rd2912, 1;
	or.b64  	%rd2098, %rd683, %rd10;
	and.b64  	%rd2099, %rd2098, -4294967296;
	setp.ne.s64 	%p173, %rd2099, 0;
	@%p173 bra 	$L__BB0_539;
	cvt.u32.u64 	%r547, %rd10;
	cvt.u32.u64 	%r548, %rd683;
	rem.u32 	%r549, %r548, %r547;
	cvt.u64.u32 	%rd2913, %r549;
	bra.uni 	$L__BB0_540;
$L__BB0_539:
	rem.u64 	%rd2913, %rd683, %rd10;
$L__BB0_540:
	shl.b64 	%rd687, %rd2913, 1;
	or.b64  	%rd2100, %rd687, %rd10;
	and.b64  	%rd2101, %rd2100, -4294967296;
	setp.ne.s64 	%p174, %rd2101, 0;
	@%p174 bra 	$L__BB0_542;
	cvt.u32.u64 	%r550, %rd10;
	cvt.u32.u64 	%r551, %rd687;
	rem.u32 	%r552, %r551, %r550;
	cvt.u64.u32 	%rd2914, %r552;
	bra.uni 	$L__BB0_543;
$L__BB0_542:
	rem.u64 	%rd2914, %rd687, %rd10;
$L__BB0_543:
	shl.b64 	%rd691, %rd2914, 1;
	or.b64  	%rd2102, %rd691, %rd10;
	and.b64  	%rd2103, %rd2102, -4294967296;
	setp.ne.s64 	%p175, %rd2103, 0;
	@%p175 bra 	$L__BB0_545;
	cvt.u32.u64 	%r553, %rd10;
	cvt.u32.u64 	%r554, %rd691;
	rem.u32 	%r555, %r554, %r553;
	cvt.u64.u32 	%rd2915, %r555;
	bra.uni 	$L__BB0_546;
$L__BB0_545:
	rem.u64 	%rd2915, %rd691, %rd10;
$L__BB0_546:
	shl.b64 	%rd695, %rd2915, 1;
	or.b64  	%rd2104, %rd695, %rd10;
	and.b64  	%rd2105, %rd2104, -4294967296;
	setp.ne.s64 	%p176, %rd2105, 0;
	@%p176 bra 	$L__BB0_548;
	cvt.u32.u64 	%r556, %rd10;
	cvt.u32.u64 	%r557, %rd695;
	rem.u32 	%r558, %r557, %r556;
	cvt.u64.u32 	%rd2916, %r558;
	bra.uni 	$L__BB0_549;
$L__BB0_548:
	rem.u64 	%rd2916, %rd695, %rd10;
$L__BB0_549:
	shl.b64 	%rd699, %rd2916, 1;
	or.b64  	%rd2106, %rd699, %rd10;
	and.b64  	%rd2107, %rd2106, -4294967296;
	setp.ne.s64 	%p177, %rd2107, 0;
	@%p177 bra 	$L__BB0_551;
	cvt.u32.u64 	%r559, %rd10;
	cvt.u32.u64 	%r560, %rd699;
	rem.u32 	%r561, %r560, %r559;
	cvt.u64.u32 	%rd2917, %r561;
	bra.uni 	$L__BB0_552;
$L__BB0_551:
	rem.u64 	%rd2917, %rd699, %rd10;
$L__BB0_552:
	shl.b64 	%rd703, %rd2917, 1;
	or.b64  	%rd2108, %rd703, %rd10;
	and.b64  	%rd2109, %rd2108, -4294967296;
	setp.ne.s64 	%p178, %rd2109, 0;
	@%p178 bra 	$L__BB0_554;
	cvt.u32.u64 	%r562, %rd10;
	cvt.u32.u64 	%r563, %rd703;
	rem.u32 	%r564, %r563, %r562;
	cvt.u64.u32 	%rd2918, %r564;
	bra.uni 	$L__BB0_555;
$L__BB0_554:
	rem.u64 	%rd2918, %rd703, %rd10;
$L__BB0_555:
	shl.b64 	%rd707, %rd2918, 1;
	or.b64  	%rd2110, %rd707, %rd10;
	and.b64  	%rd2111, %rd2110, -4294967296;
	setp.ne.s64 	%p179, %rd2111, 0;
	@%p179 bra 	$L__BB0_557;
	cvt.u32.u64 	%r565, %rd10;
	cvt.u32.u64 	%r566, %rd707;
	rem.u32 	%r567, %r566, %r565;
	cvt.u64.u32 	%rd2919, %r567;
	bra.uni 	$L__BB0_558;
$L__BB0_557:
	rem.u64 	%rd2919, %rd707, %rd10;
$L__BB0_558:
	shl.b64 	%rd711, %rd2919, 1;
	or.b64  	%rd2112, %rd711, %rd10;
	and.b64  	%rd2113, %rd2112, -4294967296;
	setp.ne.s64 	%p180, %rd2113, 0;
	@%p180 bra 	$L__BB0_560;
	cvt.u32.u64 	%r568, %rd10;
	cvt.u32.u64 	%r569, %rd711;
	rem.u32 	%r570, %r569, %r568;
	cvt.u64.u32 	%rd2920, %r570;
	bra.uni 	$L__BB0_561;
$L__BB0_560:
	rem.u64 	%rd2920, %rd711, %rd10;
$L__BB0_561:
	shl.b64 	%rd715, %rd2920, 1;
	or.b64  	%rd2114, %rd715, %rd10;
	and.b64  	%rd2115, %rd2114, -4294967296;
	setp.ne.s64 	%p181, %rd2115, 0;
	@%p181 bra 	$L__BB0_563;
	cvt.u32.u64 	%r571, %rd10;
	cvt.u32.u64 	%r572, %rd715;
	rem.u32 	%r573, %r572, %r571;
	cvt.u64.u32 	%rd2921, %r573;
	bra.uni 	$L__BB0_564;
$L__BB0_563:
	rem.u64 	%rd2921, %rd715, %rd10;
$L__BB0_564:
	shl.b64 	%rd719, %rd2921, 1;
	or.b64  	%rd2116, %rd719, %rd10;
	and.b64  	%rd2117, %rd2116, -4294967296;
	setp.ne.s64 	%p182, %rd2117, 0;
	@%p182 bra 	$L__BB0_566;
	cvt.u32.u64 	%r574, %rd10;
	cvt.u32.u64 	%r575, %rd719;
	rem.u32 	%r576, %r575, %r574;
	cvt.u64.u32 	%rd2922, %r576;
	bra.uni 	$L__BB0_567;
$L__BB0_566:
	rem.u64 	%rd2922, %rd719, %rd10;
$L__BB0_567:
	shl.b64 	%rd723, %rd2922, 1;
	or.b64  	%rd2118, %rd723, %rd10;
	and.b64  	%rd2119, %rd2118, -4294967296;
	setp.ne.s64 	%p183, %rd2119, 0;
	@%p183 bra 	$L__BB0_569;
	cvt.u32.u64 	%r577, %rd10;
	cvt.u32.u64 	%r578, %rd723;
	rem.u32 	%r579, %r578, %r577;
	cvt.u64.u32 	%rd2923, %r579;
	bra.uni 	$L__BB0_570;
$L__BB0_569:
	rem.u64 	%rd2923, %rd723, %rd10;
$L__BB0_570:
	shl.b64 	%rd727, %rd2923, 1;
	or.b64  	%rd2120, %rd727, %rd10;
	and.b64  	%rd2121, %rd2120, -4294967296;
	setp.ne.s64 	%p184, %rd2121, 0;
	@%p184 bra 	$L__BB0_572;
	cvt.u32.u64 	%r580, %rd10;
	cvt.u32.u64 	%r581, %rd727;
	rem.u32 	%r582, %r581, %r580;
	cvt.u64.u32 	%rd2924, %r582;
	bra.uni 	$L__BB0_573;
$L__BB0_572:
	rem.u64 	%rd2924, %rd727, %rd10;
$L__BB0_573:
	shl.b64 	%rd731, %rd2924, 1;
	or.b64  	%rd2122, %rd731, %rd10;
	and.b64  	%rd2123, %rd2122, -4294967296;
	setp.ne.s64 	%p185, %rd2123, 0;
	@%p185 bra 	$L__BB0_575;
	cvt.u32.u64 	%r583, %rd10;
	cvt.u32.u64 	%r584, %rd731;
	rem.u32 	%r585, %r584, %r583;
	cvt.u64.u32 	%rd2925, %r585;
	bra.uni 	$L__BB0_576;
$L__BB0_575:
	rem.u64 	%rd2925, %rd731, %rd10;
$L__BB0_576:
	shl.b64 	%rd735, %rd2925, 1;
	or.b64  	%rd2124, %rd735, %rd10;
	and.b64  	%rd2125, %rd2124, -4294967296;
	setp.ne.s64 	%p186, %rd2125, 0;
	@%p186 bra 	$L__BB0_578;
	cvt.u32.u64 	%r586, %rd10;
	cvt.u32.u64 	%r587, %rd735;
	rem.u32 	%r588, %r587, %r586;
	cvt.u64.u32 	%rd2926, %r588;
	bra.uni 	$L__BB0_579;
$L__BB0_578:
	rem.u64 	%rd2926, %rd735, %rd10;
$L__BB0_579:
	shl.b64 	%rd739, %rd2926, 1;
	or.b64  	%rd2126, %rd739, %rd10;
	and.b64  	%rd2127, %rd2126, -4294967296;
	setp.ne.s64 	%p187, %rd2127, 0;
	@%p187 bra 	$L__BB0_581;
	cvt.u32.u64 	%r589, %rd10;
	cvt.u32.u64 	%r590, %rd739;
	rem.u32 	%r591, %r590, %r589;
	cvt.u64.u32 	%rd2927, %r591;
	bra.uni 	$L__BB0_582;
$L__BB0_581:
	rem.u64 	%rd2927, %rd739, %rd10;
$L__BB0_582:
	shl.b64 	%rd743, %rd2927, 1;
	or.b64  	%rd2128, %rd743, %rd10;
	and.b64  	%rd2129, %rd2128, -4294967296;
	setp.ne.s64 	%p188, %rd2129, 0;
	@%p188 bra 	$L__BB0_584;
	cvt.u32.u64 	%r592, %rd10;
	cvt.u32.u64 	%r593, %rd743;
	rem.u32 	%r594, %r593, %r592;
	cvt.u64.u32 	%rd2928, %r594;
	bra.uni 	$L__BB0_585;
$L__BB0_584:
	rem.u64 	%rd2928, %rd743, %rd10;
$L__BB0_585:
	shl.b64 	%rd747, %rd2928, 1;
	or.b64  	%rd2130, %rd747, %rd10;
	and.b64  	%rd2131, %rd2130, -4294967296;
	setp.ne.s64 	%p189, %rd2131, 0;
	@%p189 bra 	$L__BB0_587;
	cvt.u32.u64 	%r595, %rd10;
	cvt.u32.u64 	%r596, %rd747;
	rem.u32 	%r597, %r596, %r595;
	cvt.u64.u32 	%rd2929, %r597;
	bra.uni 	$L__BB0_588;
$L__BB0_587:
	rem.u64 	%rd2929, %rd747, %rd10;
$L__BB0_588:
	shl.b64 	%rd751, %rd2929, 1;
	or.b64  	%rd2132, %rd751, %rd10;
	and.b64  	%rd2133, %rd2132, -4294967296;
	setp.ne.s64 	%p190, %rd2133, 0;
	@%p190 bra 	$L__BB0_590;
	cvt.u32.u64 	%r598, %rd10;
	cvt.u32.u64 	%r599, %rd751;
	rem.u32 	%r600, %r599, %r598;
	cvt.u64.u32 	%rd2930, %r600;
	bra.uni 	$L__BB0_591;
$L__BB0_590:
	rem.u64 	%rd2930, %rd751, %rd10;
$L__BB0_591:
	shl.b64 	%rd755, %rd2930, 1;
	or.b64  	%rd2134, %rd755, %rd10;
	and.b64  	%rd2135, %rd2134, -4294967296;
	setp.ne.s64 	%p191, %rd2135, 0;
	@%p191 bra 	$L__BB0_593;
	cvt.u32.u64 	%r601, %rd10;
	cvt.u32.u64 	%r602, %rd755;
	rem.u32 	%r603, %r602, %r601;
	cvt.u64.u32 	%rd2931, %r603;
	bra.uni 	$L__BB0_594;
$L__BB0_593:
	rem.u64 	%rd2931, %rd755, %rd10;
$L__BB0_594:
	shl.b64 	%rd759, %rd2931, 1;
	or.b64  	%rd2136, %rd759, %rd10;
	and.b64  	%rd2137, %rd2136, -4294967296;
	setp.ne.s64 	%p192, %rd2137, 0;
	@%p192 bra 	$L__BB0_596;
	cvt.u32.u64 	%r604, %rd10;
	cvt.u32.u64 	%r605, %rd759;
	rem.u32 	%r606, %r605, %r604;
	cvt.u64.u32 	%rd2932, %r606;
	bra.uni 	$L__BB0_597;
$L__BB0_596:
	rem.u64 	%rd2932, %rd759, %rd10;
$L__BB0_597:
	shl.b64 	%rd763, %rd2932, 1;
	or.b64  	%rd2138, %rd763, %rd10;
	and.b64  	%rd2139, %rd2138, -4294967296;
	setp.ne.s64 	%p193, %rd2139, 0;
	@%p193 bra 	$L__BB0_599;
	cvt.u32.u64 	%r607, %rd10;
	cvt.u32.u64 	%r608, %rd763;
	rem.u32 	%r609, %r608, %r607;
	cvt.u64.u32 	%rd2933, %r609;
	bra.uni 	$L__BB0_600;
$L__BB0_599:
	rem.u64 	%rd2933, %rd763, %rd10;
$L__BB0_600:
	shl.b64 	%rd767, %rd2933, 1;
	or.b64  	%rd2140, %rd767, %rd10;
	and.b64  	%rd2141, %rd2140, -4294967296;
	setp.ne.s64 	%p194, %rd2141, 0;
	@%p194 bra 	$L__BB0_602;
	cvt.u32.u64 	%r610, %rd10;
	cvt.u32.u64 	%r611, %rd767;
	rem.u32 	%r612, %r611, %r610;
	cvt.u64.u32 	%rd2934, %r612;
	bra.uni 	$L__BB0_603;
$L__BB0_602:
	rem.u64 	%rd2934, %rd767, %rd10;
$L__BB0_603:
	shl.b64 	%rd771, %rd2934, 1;
	or.b64  	%rd2142, %rd771, %rd10;
	and.b64  	%rd2143, %rd2142, -4294967296;
	setp.ne.s64 	%p195, %rd2143, 0;
	@%p195 bra 	$L__BB0_605;
	cvt.u32.u64 	%r613, %rd10;
	cvt.u32.u64 	%r614, %rd771;
	rem.u32 	%r615, %r614, %r613;
	cvt.u64.u32 	%rd2935, %r615;
	bra.uni 	$L__BB0_606;
$L__BB0_605:
	rem.u64 	%rd2935, %rd771, %rd10;
$L__BB0_606:
	shl.b64 	%rd775, %rd2935, 1;
	or.b64  	%rd2144, %rd775, %rd10;
	and.b64  	%rd2145, %rd2144, -4294967296;
	setp.ne.s64 	%p196, %rd2145, 0;
	@%p196 bra 	$L__BB0_608;
	cvt.u32.u64 	%r616, %rd10;
	cvt.u32.u64 	%r617, %rd775;
	rem.u32 	%r618, %r617, %r616;
	cvt.u64.u32 	%rd2936, %r618;
	bra.uni 	$L__BB0_609;
$L__BB0_608:
	rem.u64 	%rd2936, %rd775, %rd10;
$L__BB0_609:
	shl.b64 	%rd779, %rd2936, 1;
	or.b64  	%rd2146, %rd779, %rd10;
	and.b64  	%rd2147, %rd2146, -4294967296;
	setp.ne.s64 	%p197, %rd2147, 0;
	@%p197 bra 	$L__BB0_611;
	cvt.u32.u64 	%r619, %rd10;
	cvt.u32.u64 	%r620, %rd779;
	rem.u32 	%r621, %r620, %r619;
	cvt.u64.u32 	%rd2937, %r621;
	bra.uni 	$L__BB0_612;
$L__BB0_611:
	rem.u64 	%rd2937, %rd779, %rd10;
$L__BB0_612:
	shl.b64 	%rd783, %rd2937, 1;
	or.b64  	%rd2148, %rd783, %rd10;
	and.b64  	%rd2149, %rd2148, -4294967296;
	setp.ne.s64 	%p198, %rd2149, 0;
	@%p198 bra 	$L__BB0_614;
	cvt.u32.u64 	%r622, %rd10;
	cvt.u32.u64 	%r623, %rd783;
	rem.u32 	%r624, %r623, %r622;
	cvt.u64.u32 	%rd2938, %r624;
	bra.uni 	$L__BB0_615;
$L__BB0_614:
	rem.u64 	%rd2938, %rd783, %rd10;
$L__BB0_615:
	shl.b64 	%rd787, %rd2938, 1;
	or.b64  	%rd2150, %rd787, %rd10;
	and.b64  	%rd2151, %rd2150, -4294967296;
	setp.ne.s64 	%p199, %rd2151, 0;
	@%p199 bra 	$L__BB0_617;
	cvt.u32.u64 	%r625, %rd10;
	cvt.u32.u64 	%r626, %rd787;
	rem.u32 	%r627, %r626, %r625;
	cvt.u64.u32 	%rd2939, %r627;
	bra.uni 	$L__BB0_618;
$L__BB0_617:
	rem.u64 	%rd2939, %rd787, %rd10;
$L__BB0_618:
	shl.b64 	%rd791, %rd2939, 1;
	or.b64  	%rd2152, %rd791, %rd10;
	and.b64  	%rd2153, %rd2152, -4294967296;
	setp.ne.s64 	%p200, %rd2153, 0;
	@%p200 bra 	$L__BB0_620;
	cvt.u32.u64 	%r628, %rd10;
	cvt.u32.u64 	%r629, %rd791;
	rem.u32 	%r630, %r629, %r628;
	cvt.u64.u32 	%rd2940, %r630;
	bra.uni 	$L__BB0_621;
$L__BB0_620:
	rem.u64 	%rd2940, %rd791, %rd10;
$L__BB0_621:
	shl.b64 	%rd795, %rd2940, 1;
	or.b64  	%rd2154, %rd795, %rd10;
	and.b64  	%rd2155, %rd2154, -4294967296;
	setp.ne.s64 	%p201, %rd2155, 0;
	@%p201 bra 	$L__BB0_623;
	cvt.u32.u64 	%r631, %rd10;
	cvt.u32.u64 	%r632, %rd795;
	rem.u32 	%r633, %r632, %r631;
	cvt.u64.u32 	%rd2941, %r633;
	bra.uni 	$L__BB0_624;
$L__BB0_623:
	rem.u64 	%rd2941, %rd795, %rd10;
$L__BB0_624:
	shl.b64 	%rd799, %rd2941, 1;
	or.b64  	%rd2156, %rd799, %rd10;
	and.b64  	%rd2157, %rd2156, -4294967296;
	setp.ne.s64 	%p202, %rd2157, 0;
	@%p202 bra 	$L__BB0_626;
	cvt.u32.u64 	%r634, %rd10;
	cvt.u32.u64 	%r635, %rd799;
	rem.u32 	%r636, %r635, %r634;
	cvt.u64.u32 	%rd2942, %r636;
	bra.uni 	$L__BB0_627;
$L__BB0_626:
	rem.u64 	%rd2942, %rd799, %rd10;
$L__BB0_627:
	shl.b64 	%rd803, %rd2942, 1;
	or.b64  	%rd2158, %rd803, %rd10;
	and.b64  	%rd2159, %rd2158, -4294967296;
	setp.ne.s64 	%p203, %rd2159, 0;
	@%p203 bra 	$L__BB0_629;
	cvt.u32.u64 	%r637, %rd10;
	cvt.u32.u64 	%r638, %rd803;
	rem.u32 	%r639, %r638, %r637;
	cvt.u64.u32 	%rd2943, %r639;
	bra.uni 	$L__BB0_630;
$L__BB0_629:
	rem.u64 	%rd2943, %rd803, %rd10;
$L__BB0_630:
	shl.b64 	%rd807, %rd2943, 1;
	or.b64  	%rd2160, %rd807, %rd10;
	and.b64  	%rd2161, %rd2160, -4294967296;
	setp.ne.s64 	%p204, %rd2161, 0;
	@%p204 bra 	$L__BB0_632;
	cvt.u32.u64 	%r640, %rd10;
	cvt.u32.u64 	%r641, %rd807;
	rem.u32 	%r642, %r641, %r640;
	cvt.u64.u32 	%rd2944, %r642;
	bra.uni 	$L__BB0_633;
$L__BB0_632:
	rem.u64 	%rd2944, %rd807, %rd10;
$L__BB0_633:
	shl.b64 	%rd811, %rd2944, 1;
	or.b64  	%rd2162, %rd811, %rd10;
	and.b64  	%rd2163, %rd2162, -4294967296;
	setp.ne.s64 	%p205, %rd2163, 0;
	@%p205 bra 	$L__BB0_635;
	cvt.u32.u64 	%r643, %rd10;
	cvt.u32.u64 	%r644, %rd811;
	rem.u32 	%r645, %r644, %r643;
	cvt.u64.u32 	%rd2945, %r645;
	bra.uni 	$L__BB0_636;
$L__BB0_635:
	rem.u64 	%rd2945, %rd811, %rd10;
$L__BB0_636:
	shl.b64 	%rd815, %rd2945, 1;
	or.b64  	%rd2164, %rd815, %rd10;
	and.b64  	%rd2165, %rd2164, -4294967296;
	setp.ne.s64 	%p206, %rd2165, 0;
	@%p206 bra 	$L__BB0_638;
	cvt.u32.u64 	%r646, %rd10;
	cvt.u32.u64 	%r647, %rd815;
	rem.u32 	%r648, %r647, %r646;
	cvt.u64.u32 	%rd2946, %r648;
	bra.uni 	$L__BB0_639;
$L__BB0_638:
	rem.u64 	%rd2946, %rd815, %rd10;
$L__BB0_639:
	shl.b64 	%rd819, %rd2946, 1;
	or.b64  	%rd2166, %rd819, %rd10;
	and.b64  	%rd2167, %rd2166, -4294967296;
	setp.ne.s64 	%p207, %rd2167, 0;
	@%p207 bra 	$L__BB0_641;
	cvt.u32.u64 	%r649, %rd10;
	cvt.u32.u64 	%r650, %rd819;
	rem.u32 	%r651, %r650, %r649;
	cvt.u64.u32 	%rd2947, %r651;
	bra.uni 	$L__BB0_642;
$L__BB0_641:
	rem.u64 	%rd2947, %rd819, %rd10;
$L__BB0_642:
	shl.b64 	%rd823, %rd2947, 1;
	or.b64  	%rd2168, %rd823, %rd10;
	and.b64  	%rd2169, %rd2168, -4294967296;
	setp.ne.s64 	%p208, %rd2169, 0;
	@%p208 bra 	$L__BB0_644;
	cvt.u32.u64 	%r652, %rd10;
	cvt.u32.u64 	%r653, %rd823;
	rem.u32 	%r654, %r653, %r652;
	cvt.u64.u32 	%rd2948, %r654;
	bra.uni 	$L__BB0_645;
$L__BB0_644:
	rem.u64 	%rd2948, %rd823, %rd10;
$L__BB0_645:
	shl.b64 	%rd827, %rd2948, 1;
	or.b64  	%rd2170, %rd827, %rd10;
	and.b64  	%rd2171, %rd2170, -4294967296;
	setp.ne.s64 	%p209, %rd2171, 0;
	@%p209 bra 	$L__BB0_647;
	cvt.u32.u64 	%r655, %rd10;
	cvt.u32.u64 	%r656, %rd827;
	rem.u32 	%r657, %r656, %r655;
	cvt.u64.u32 	%rd2949, %r657;
	bra.uni 	$L__BB0_648;
$L__BB0_647:
	rem.u64 	%rd2949, %rd827, %rd10;
$L__BB0_648:
	shl.b64 	%rd831, %rd2949, 1;
	or.b64  	%rd2172, %rd831, %rd10;
	and.b64  	%rd2173, %rd2172, -4294967296;
	setp.ne.s64 	%p210, %rd2173, 0;
	@%p210 bra 	$L__BB0_650;
	cvt.u32.u64 	%r658, %rd10;
	cvt.u32.u64 	%r659, %rd831;
	rem.u32 	%r660, %r659, %r658;
	cvt.u64.u32 	%rd2950, %r660;
	bra.uni 	$L__BB0_651;
$L__BB0_650:
	rem.u64 	%rd2950, %rd831, %rd10;
$L__BB0_651:
	shl.b64 	%rd835, %rd2950, 1;
	or.b64  	%rd2174, %rd835, %rd10;
	and.b64  	%rd2175, %rd2174, -4294967296;
	setp.ne.s64 	%p211, %rd2175, 0;
	@%p211 bra 	$L__BB0_653;
	cvt.u32.u64 	%r661, %rd10;
	cvt.u32.u64 	%r662, %rd835;
	rem.u32 	%r663, %r662, %r661;
	cvt.u64.u32 	%rd2951, %r663;
	bra.uni 	$L__BB0_654;
$L__BB0_653:
	rem.u64 	%rd2951, %rd835, %rd10;
$L__BB0_654:
	shl.b64 	%rd839, %rd2951, 1;
	or.b64  	%rd2176, %rd839, %rd10;
	and.b64  	%rd2177, %rd2176, -4294967296;
	setp.ne.s64 	%p212, %rd2177, 0;
	@%p212 bra 	$L__BB0_656;
	cvt.u32.u64 	%r664, %rd10;
	cvt.u32.u64 	%r665, %rd839;
	rem.u32 	%r666, %r665, %r664;
	cvt.u64.u32 	%rd2952, %r666;
	bra.uni 	$L__BB0_657;
$L__BB0_656:
	rem.u64 	%rd2952, %rd839, %rd10;
$L__BB0_657:
	shl.b64 	%rd843, %rd2952, 1;
	or.b64  	%rd2178, %rd843, %rd10;
	and.b64  	%rd2179, %rd2178, -4294967296;
	setp.ne.s64 	%p213, %rd2179, 0;
	@%p213 bra 	$L__BB0_659;
	cvt.u32.u64 	%r667, %rd10;
	cvt.u32.u64 	%r668, %rd843;
	rem.u32 	%r669, %r668, %r667;
	cvt.u64.u32 	%rd2953, %r669;
	bra.uni 	$L__BB0_660;
$L__BB0_659:
	rem.u64 	%rd2953, %rd843, %rd10;
$L__BB0_660:
	shl.b64 	%rd847, %rd2953, 1;
	or.b64  	%rd2180, %rd847, %rd10;
	and.b64  	%rd2181, %rd2180, -4294967296;
	setp.ne.s64 	%p214, %rd2181, 0;
	@%p214 bra 	$L__BB0_662;
	cvt.u32.u64 	%r670, %rd10;
	cvt.u32.u64 	%r671, %rd847;
	rem.u32 	%r672, %r671, %r670;
	cvt.u64.u32 	%rd2954, %r672;
	bra.uni 	$L__BB0_663;
$L__BB0_662:
	rem.u64 	%rd2954, %rd847, %rd10;
$L__BB0_663:
	shl.b64 	%rd851, %rd2954, 1;
	or.b64  	%rd2182, %rd851, %rd10;
	and.b64  	%rd2183, %rd2182, -4294967296;
	setp.ne.s64 	%p215, %rd2183, 0;
	@%p215 bra 	$L__BB0_665;
	cvt.u32.u64 	%r673, %rd10;
	cvt.u32.u64 	%r674, %rd851;
	rem.u32 	%r675, %r674, %r673;
	cvt.u64.u32 	%rd2955, %r675;
	bra.uni 	$L__BB0_666;
$L__BB0_665:
	rem.u64 	%rd2955, %rd851, %rd10;
$L__BB0_666:
	shl.b64 	%rd855, %rd2955, 1;
	or.b64  	%rd2184, %rd855, %rd10;
	and.b64  	%rd2185, %rd2184, -4294967296;
	setp.ne.s64 	%p216, %rd2185, 0;
	@%p216 bra 	$L__BB0_668;
	cvt.u32.u64 	%r676, %rd10;
	cvt.u32.u64 	%r677, %rd855;
	rem.u32 	%r678, %r677, %r676;
	cvt.u64.u32 	%rd2956, %r678;
	bra.uni 	$L__BB0_669;
$L__BB0_668:
	rem.u64 	%rd2956, %rd855, %rd10;
$L__BB0_669:
	shl.b64 	%rd859, %rd2956, 1;
	or.b64  	%rd2186, %rd859, %rd10;
	and.b64  	%rd2187, %rd2186, -4294967296;
	setp.ne.s64 	%p217, %rd2187, 0;
	@%p217 bra 	$L__BB0_671;
	cvt.u32.u64 	%r679, %rd10;
	cvt.u32.u64 	%r680, %rd859;
	rem.u32 	%r681, %r680, %r679;
	cvt.u64.u32 	%rd2957, %r681;
	bra.uni 	$L__BB0_672;
$L__BB0_671:
	rem.u64 	%rd2957, %rd859, %rd10;
$L__BB0_672:
	shl.b64 	%rd863, %rd2957, 1;
	or.b64  	%rd2188, %rd863, %rd10;
	and.b64  	%rd2189, %rd2188, -4294967296;
	setp.ne.s64 	%p218, %rd2189, 0;
	@%p218 bra 	$L__BB0_674;
	cvt.u32.u64 	%r682, %rd10;
	cvt.u32.u64 	%r683, %rd863;
	rem.u32 	%r684, %r683, %r682;
	cvt.u64.u32 	%rd2958, %r684;
	bra.uni 	$L__BB0_675;
$L__BB0_674:
	rem.u64 	%rd2958, %rd863, %rd10;
$L__BB0_675:
	shl.b64 	%rd867, %rd2958, 1;
	or.b64  	%rd2190, %rd867, %rd10;
	and.b64  	%rd2191, %rd2190, -4294967296;
	setp.ne.s64 	%p219, %rd2191, 0;
	@%p219 bra 	$L__BB0_677;
	cvt.u32.u64 	%r685, %rd10;
	cvt.u32.u64 	%r686, %rd867;
	rem.u32 	%r687, %r686, %r685;
	cvt.u64.u32 	%rd2959, %r687;
	bra.uni 	$L__BB0_678;
$L__BB0_677:
	rem.u64 	%rd2959, %rd867, %rd10;
$L__BB0_678:
	add.s64 	%rd2960, %rd2959, %rd2894;
$L__BB0_679:
	or.b64  	%rd2192, %rd2960, %rd10;
	and.b64  	%rd2193, %rd2192, -4294967296;
	setp.ne.s64 	%p220, %rd2193, 0;
	@%p220 bra 	$L__BB0_681;
	cvt.u32.u64 	%r688, %rd10;
	cvt.u32.u64 	%r689, %rd2960;
	rem.u32 	%r690, %r689, %r688;
	cvt.u64.u32 	%rd2961, %r690;
	bra.uni 	$L__BB0_682;
$L__BB0_681:
	rem.u64 	%rd2961, %rd2960, %rd10;
$L__BB0_682:
	setp.ne.s64 	%p221, %rd2961, %rd60;
	@%p221 bra 	$L__BB0_478;
$L__BB0_683:
	add.s32 	%r1543, %r1543, 1;
	setp.ne.s32 	%p223, %r1543, 12;
	@%p223 bra 	$L__BB0_66;
$L__BB0_684:
	add.s64 	%rd876, %rd10, 2;
	setp.gt.u64 	%p270, %rd876, 4294967295;
	@%p270 bra 	$L__BB0_742;
	cvt.u32.u64 	%r37, %rd876;
	setp.gt.u64 	%p491, %rd10, -3;
	mov.b64 	%rd2634, 0;
	mov.u64 	%rd3189, %rd2634;
	@%p491 bra 	$L__BB0_1364;
	and.b32  	%r1335, %r37, -2;
	setp.eq.s32 	%p492, %r1335, 2;
	mov.b64 	%rd2635, 1;
	mov.u64 	%rd3189, %rd2635;
	@%p492 bra 	$L__BB0_1364;
	and.b32  	%r1336, %r37, 1;
	setp.eq.b32 	%p493, %r1336, 1;
	not.pred 	%p494, %p493;
	mov.u64 	%rd3189, %rd2634;
	@%p494 bra 	$L__BB0_1364;
	setp.lt.u64 	%p495, %rd876, 9;
	mov.u64 	%rd3189, %rd2635;
	@%p495 bra 	$L__BB0_1364;
	mul.lo.s32 	%r1337, %r37, -1431655765;
	setp.lt.u32 	%p496, %r1337, 1431655766;
	mov.u64 	%rd3189, %rd2634;
	@%p496 bra 	$L__BB0_1364;
	add.s32 	%r38, %r37, -1;
	mov.b32 	%r1546, 0;
	mov.u32 	%r1545, %r38;
$L__BB0_691:
	mov.u32 	%r40, %r1546;
	shr.u32 	%r1551, %r1545, 1;
	add.s32 	%r1546, %r40, 1;
	and.b32  	%r1339, %r1545, 2;
	setp.eq.s32 	%p497, %r1339, 0;
	mov.u32 	%r1545, %r1551;
	@%p497 bra 	$L__BB0_691;
	cvt.u64.u32 	%rd877, %r38;
	ld.const.u64 	%rd2963, [MR_WITNESSES_3];
	setp.ge.u64 	%p498, %rd2963, %rd876;
	mov.b64 	%rd2967, 1;
	mov.u32 	%r1547, %r1551;
	@%p498 bra 	$L__BB0_709;
$L__BB0_693:
	and.b32  	%r1340, %r1547, 1;
	setp.eq.b32 	%p499, %r1340, 1;
	not.pred 	%p500, %p499;
	@%p500 bra 	$L__BB0_697;
	mul.lo.s64 	%rd881, %rd2967, %rd2963;
	or.b64  	%rd2640, %rd881, %rd876;
	and.b64  	%rd2641, %rd2640, -4294967296;
	setp.ne.s64 	%p501, %rd2641, 0;
	@%p501 bra 	$L__BB0_696;
	cvt.u32.u64 	%r1341, %rd876;
	cvt.u32.u64 	%r1342, %rd881;
	rem.u32 	%r1343, %r1342, %r1341;
	cvt.u64.u32 	%rd2967, %r1343;
	bra.uni 	$L__BB0_697;
$L__BB0_696:
	rem.u64 	%rd2967, %rd881, %rd876;
$L__BB0_697:
	mul.lo.s64 	%rd885, %rd2963, %rd2963;
	or.b64  	%rd2642, %rd885, %rd876;
	and.b64  	%rd2643, %rd2642, -4294967296;
	setp.ne.s64 	%p502, %rd2643, 0;
	@%p502 bra 	$L__BB0_699;
	cvt.u32.u64 	%r1344, %rd876;
	cvt.u32.u64 	%r1345, %rd885;
	rem.u32 	%r1346, %r1345, %r1344;
	cvt.u64.u32 	%rd2963, %r1346;
	bra.uni 	$L__BB0_700;
$L__BB0_699:
	rem.u64 	%rd2963, %rd885, %rd876;
$L__BB0_700:
	setp.gt.u32 	%p503, %r1547, 1;
	shr.u32 	%r1547, %r1547, 1;
	@%p503 bra 	$L__BB0_693;
	setp.eq.s64 	%p504, %rd2967, 1;
	setp.eq.s64 	%p505, %rd2967, %rd877;
	or.pred  	%p506, %p504, %p505;
	@%p506 bra 	$L__BB0_709;
	setp.eq.s32 	%p507, %r40, 0;
	mov.u64 	%rd3189, %rd2634;
	@%p507 bra 	$L__BB0_1364;
	mov.b32 	%r1548, 0;
	bra.uni 	$L__BB0_705;
$L__BB0_704:
	add.s32 	%r1548, %r1548, 1;
	setp.eq.s32 	%p510, %r1548, %r40;
	mov.u64 	%rd3189, %rd2634;
	@%p510 bra 	$L__BB0_1364;
$L__BB0_705:
	mul.lo.s64 	%rd890, %rd2967, %rd2967;
	or.b64  	%rd2646, %rd890, %rd876;
	and.b64  	%rd2647, %rd2646, -4294967296;
	setp.ne.s64 	%p508, %rd2647, 0;
	@%p508 bra 	$L__BB0_707;
	cvt.u32.u64 	%r1348, %rd876;
	cvt.u32.u64 	%r1349, %rd890;
	rem.u32 	%r1350, %r1349, %r1348;
	cvt.u64.u32 	%rd2967, %r1350;
	bra.uni 	$L__BB0_708;
$L__BB0_707:
	rem.u64 	%rd2967, %rd890, %rd876;
$L__BB0_708:
	setp.ne.s64 	%p509, %rd2967, %rd877;
	@%p509 bra 	$L__BB0_704;
$L__BB0_709:
	ld.const.u64 	%rd2969, [MR_WITNESSES_3+8];
	setp.ge.u64 	%p511, %rd2969, %rd876;
	mov.b64 	%rd2972, 1;
	mov.u32 	%r1549, %r1551;
	@%p511 bra 	$L__BB0_726;
$L__BB0_710:
	and.b32  	%r1351, %r1549, 1;
	setp.eq.b32 	%p512, %r1351, 1;
	not.pred 	%p513, %p512;
	@%p513 bra 	$L__BB0_714;
	mul.lo.s64 	%rd897, %rd2972, %rd2969;
	or.b64  	%rd2650, %rd897, %rd876;
	and.b64  	%rd2651, %rd2650, -4294967296;
	setp.ne.s64 	%p514, %rd2651, 0;
	@%p514 bra 	$L__BB0_713;
	cvt.u32.u64 	%r1352, %rd876;
	cvt.u32.u64 	%r1353, %rd897;
	rem.u32 	%r1354, %r1353, %r1352;
	cvt.u64.u32 	%rd2972, %r1354;
	bra.uni 	$L__BB0_714;
$L__BB0_713:
	rem.u64 	%rd2972, %rd897, %rd876;
$L__BB0_714:
	mul.lo.s64 	%rd901, %rd2969, %rd2969;
	or.b64  	%rd2652, %rd901, %rd876;
	and.b64  	%rd2653, %rd2652, -4294967296;
	setp.ne.s64 	%p515, %rd2653, 0;
	@%p515 bra 	$L__BB0_716;
	cvt.u32.u64 	%r1355, %rd876;
	cvt.u32.u64 	%r1356, %rd901;
	rem.u32 	%r1357, %r1356, %r1355;
	cvt.u64.u32 	%rd2969, %r1357;
	bra.uni 	$L__BB0_717;
$L__BB0_716:
	rem.u64 	%rd2969, %rd901, %rd876;
$L__BB0_717:
	setp.gt.u32 	%p516, %r1549, 1;
	shr.u32 	%r1549, %r1549, 1;
	@%p516 bra 	$L__BB0_710;
	setp.eq.s64 	%p517, %rd2972, 1;
	setp.eq.s64 	%p518, %rd2972, %rd877;
	or.pred  	%p519, %p517, %p518;
	@%p519 bra 	$L__BB0_726;
	setp.eq.s32 	%p520, %r40, 0;
	mov.u64 	%rd3189, %rd2634;
	@%p520 bra 	$L__BB0_1364;
	mov.b32 	%r1550, 0;
$L__BB0_721:
	mul.lo.s64 	%rd906, %rd2972, %rd2972;
	or.b64  	%rd2656, %rd906, %rd876;
	and.b64  	%rd2657, %rd2656, -4294967296;
	setp.ne.s64 	%p521, %rd2657, 0;
	@%p521 bra 	$L__BB0_723;
	cvt.u32.u64 	%r1359, %rd876;
	cvt.u32.u64 	%r1360, %rd906;
	rem.u32 	%r1361, %r1360, %r1359;
	cvt.u64.u32 	%rd2972, %r1361;
	bra.uni 	$L__BB0_724;
$L__BB0_723:
	rem.u64 	%rd2972, %rd906, %rd876;
$L__BB0_724:
	setp.eq.s64 	%p522, %rd2972, %rd877;
	@%p522 bra 	$L__BB0_726;
	add.s32 	%r1550, %r1550, 1;
	setp.eq.s32 	%p523, %r1550, %r40;
	mov.u64 	%rd3189, %rd2634;
	@%p523 bra 	$L__BB0_1364;
	bra.uni 	$L__BB0_721;
$L__BB0_726:
	ld.const.u64 	%rd2975, [MR_WITNESSES_3+16];
	setp.ge.u64 	%p524, %rd2975, %rd876;
	mov.b64 	%rd2659, 1;
	mov.u64 	%rd2978, %rd2659;
	mov.u64 	%rd3189, %rd2659;
	@%p524 bra 	$L__BB0_1364;
$L__BB0_727:
	and.b32  	%r1362, %r1551, 1;
	setp.eq.b32 	%p525, %r1362, 1;
	not.pred 	%p526, %p525;
	@%p526 bra 	$L__BB0_731;
	mul.lo.s64 	%rd913, %rd2978, %rd2975;
	or.b64  	%rd2660, %rd913, %rd876;
	and.b64  	%rd2661, %rd2660, -4294967296;
	setp.ne.s64 	%p527, %rd2661, 0;
	@%p527 bra 	$L__BB0_730;
	cvt.u32.u64 	%r1363, %rd876;
	cvt.u32.u64 	%r1364, %rd913;
	rem.u32 	%r1365, %r1364, %r1363;
	cvt.u64.u32 	%rd2978, %r1365;
	bra.uni 	$L__BB0_731;
$L__BB0_730:
	rem.u64 	%rd2978, %rd913, %rd876;
$L__BB0_731:
	mul.lo.s64 	%rd917, %rd2975, %rd2975;
	or.b64  	%rd2662, %rd917, %rd876;
	and.b64  	%rd2663, %rd2662, -4294967296;
	setp.ne.s64 	%p528, %rd2663, 0;
	@%p528 bra 	$L__BB0_733;
	cvt.u32.u64 	%r1366, %rd876;
	cvt.u32.u64 	%r1367, %rd917;
	rem.u32 	%r1368, %r1367, %r1366;
	cvt.u64.u32 	%rd2975, %r1368;
	bra.uni 	$L__BB0_734;
$L__BB0_733:
	rem.u64 	%rd2975, %rd917, %rd876;
$L__BB0_734:
	setp.gt.u32 	%p529, %r1551, 1;
	shr.u32 	%r1551, %r1551, 1;
	@%p529 bra 	$L__BB0_727;
	setp.eq.s32 	%p530, %r40, 0;
	setp.eq.s64 	%p531, %rd2978, 1;
	setp.eq.s64 	%p532, %rd2978, %rd877;
	or.pred  	%p533, %p531, %p532;
	or.pred  	%p534, %p533, %p530;
	selp.u64 	%rd3189, 1, 0, %p533;
	@%p534 bra 	$L__BB0_1364;
	mov.b32 	%r1552, 0;
$L__BB0_737:
	mul.lo.s64 	%rd923, %rd2978, %rd2978;
	or.b64  	%rd2665, %rd923, %rd876;
	and.b64  	%rd2666, %rd2665, -4294967296;
	setp.ne.s64 	%p535, %rd2666, 0;
	@%p535 bra 	$L__BB0_739;
	cvt.u32.u64 	%r1370, %rd876;
	cvt.u32.u64 	%r1371, %rd923;
	rem.u32 	%r1372, %r1371, %r1370;
	cvt.u64.u32 	%rd2978, %r1372;
	bra.uni 	$L__BB0_740;
$L__BB0_739:
	rem.u64 	%rd2978, %rd923, %rd876;
$L__BB0_740:
	setp.eq.s64 	%p536, %rd2978, %rd877;
	mov.u64 	%rd3189, %rd2659;
	@%p536 bra 	$L__BB0_1364;
	add.s32 	%r1552, %r1552, 1;
	setp.eq.s32 	%p537, %r1552, %r40;
	mov.u64 	%rd3189, %rd2634;
	@%p537 bra 	$L__BB0_1364;
	bra.uni 	$L__BB0_737;
$L__BB0_742:
	and.b64  	%rd2219, %rd10, 1;
	setp.eq.b64 	%p271, %rd2219, 1;
	not.pred 	%p272, %p271;
	mul.lo.s64 	%rd2220, %rd876, -6148914691236517205;
	setp.lt.u64 	%p273, %rd2220, 6148914691236517206;
	or.pred  	%p274, %p272, %p273;
	mov.b64 	%rd2218, 0;
	mov.u64 	%rd3189, %rd2218;
	@%p274 bra 	$L__BB0_1364;
	add.s64 	%rd2980, %rd10, 1;
	mov.b32 	%r1553, 0;
$L__BB0_744:
	mov.u32 	%r55, %r1553;
	shr.u64 	%rd929, %rd2980, 1;
	add.s32 	%r1553, %r55, 1;
	and.b64  	%rd2221, %rd2980, 2;
	setp.eq.s64 	%p275, %rd2221, 0;
	mov.u64 	%rd2980, %rd929;
	@%p275 bra 	$L__BB0_744;
	mov.b32 	%r1554, 0;
$L__BB0_746:
	mul.wide.u32 	%rd2223, %r1554, 8;
	mov.u64 	%rd2224, MR_WITNESSES_12;
	add.s64 	%rd2225, %rd2224, %rd2223;
	ld.const.u64 	%rd2982, [%rd2225];
	setp.ge.u64 	%p276, %rd2982, %rd876;
	mov.b64 	%rd3188, 1;
	mov.u64 	%rd2983, %rd929;
	@%p276 bra 	$L__BB0_1363;
$L__BB0_747:
	and.b64  	%rd2226, %rd2983, 1;
	setp.eq.b64 	%p277, %rd2226, 1;
	not.pred 	%p278, %p277;
	@%p278 bra 	$L__BB0_951;
	mul.lo.s64 	%rd3050, %rd3188, %rd2982;
	mul.hi.u64 	%rd935, %rd3188, %rd2982;
	setp.eq.s64 	%p279, %rd935, 0;
	@%p279 bra 	$L__BB0_948;
	or.b64  	%rd2227, %rd3050, %rd876;
	and.b64  	%rd2228, %rd2227, -4294967296;
	setp.ne.s64 	%p280, %rd2228, 0;
	@%p280 bra 	$L__BB0_751;
	cvt.u32.u64 	%r731, %rd876;
	cvt.u32.u64 	%r732, %rd3050;
	rem.u32 	%r733, %r732, %r731;
	cvt.u64.u32 	%rd2984, %r733;
	bra.uni 	$L__BB0_752;
$L__BB0_751:
	rem.u64 	%rd2984, %rd3050, %rd876;
$L__BB0_752:
	or.b64  	%rd2229, %rd935, %rd876;
	and.b64  	%rd2230, %rd2229, -4294967296;
	setp.ne.s64 	%p281, %rd2230, 0;
	@%p281 bra 	$L__BB0_754;
	cvt.u32.u64 	%r734, %rd876;
	cvt.u32.u64 	%r735, %rd935;
	rem.u32 	%r736, %r735, %r734;
	cvt.u64.u32 	%rd2985, %r736;
	bra.uni 	$L__BB0_755;
$L__BB0_754:
	rem.u64 	%rd2985, %rd935, %rd876;
$L__BB0_755:
	shl.b64 	%rd942, %rd2985, 1;
	or.b64  	%rd2231, %rd942, %rd876;
	and.b64  	%rd2232, %rd2231, -4294967296;
	setp.ne.s64 	%p282, %rd2232, 0;
	@%p282 bra 	$L__BB0_757;
	cvt.u32.u64 	%r737, %rd876;
	cvt.u32.u64 	%r738, %rd942;
	rem.u32 	%r739, %r738, %r737;
	cvt.u64.u32 	%rd2986, %r739;
	bra.uni 	$L__BB0_758;
$L__BB0_757:
	rem.u64 	%rd2986, %rd942, %rd876;
$L__BB0_758:
	shl.b64 	%rd946, %rd2986, 1;
	or.b64  	%rd2233, %rd946, %rd876;
	and.b64  	%rd2234, %rd2233, -4294967296;
	setp.ne.s64 	%p283, %rd2234, 0;
	@%p283 bra 	$L__BB0_760;
	cvt.u32.u64 	%r740, %rd876;
	cvt.u32.u64 	%r741, %rd946;
	rem.u32 	%r742, %r741, %r740;
	cvt.u64.u32 	%rd2987, %r742;
	bra.uni 	$L__BB0_761;
$L__BB0_760:
	rem.u64 	%rd2987, %rd946, %rd876;
$L__BB0_761:
	shl.b64 	%rd950, %rd2987, 1;
	or.b64  	%rd2235, %rd950, %rd876;
	and.b64  	%rd2236, %rd2235, -4294967296;
	setp.ne.s64 	%p284, %rd2236, 0;
	@%p284 bra 	$L__BB0_763;
	cvt.u32.u64 	%r743, %rd876;
	cvt.u32.u64 	%r744, %rd950;
	rem.u32 	%r745, %r744, %r743;
	cvt.u64.u32 	%rd2988, %r745;
	bra.uni 	$L__BB0_764;
$L__BB0_763:
	rem.u64 	%rd2988, %rd950, %rd876;
$L__BB0_764:
	shl.b64 	%rd954, %rd2988, 1;
	or.b64  	%rd2237, %rd954, %rd876;
	and.b64  	%rd2238, %rd2237, -4294967296;
	setp.ne.s64 	%p285, %rd2238, 0;
	@%p285 bra 	$L__BB0_766;
	cvt.u32.u64 	%r746, %rd876;
	cvt.u32.u64 	%r747, %rd954;
	rem.u32 	%r748, %r747, %r746;
	cvt.u64.u32 	%rd2989, %r748;
	bra.uni 	$L__BB0_767;
$L__BB0_766:
	rem.u64 	%rd2989, %rd954, %rd876;
$L__BB0_767:
	shl.b64 	%rd958, %rd2989, 1;
	or.b64  	%rd2239, %rd958, %rd876;
	and.b64  	%rd2240, %rd2239, -4294967296;
	setp.ne.s64 	%p286, %rd2240, 0;
	@%p286 bra 	$L__BB0_769;
	cvt.u32.u64 	%r749, %rd876;
	cvt.u32.u64 	%r750, %rd958;
	rem.u32 	%r751, %r750, %r749;
	cvt.u64.u32 	%rd2990, %r751;
	bra.uni 	$L__BB0_770;
$L__BB0_769:
	rem.u64 	%rd2990, %rd958, %rd876;
$L__BB0_770:
	shl.b64 	%rd962, %rd2990, 1;
	or.b64  	%rd2241, %rd962, %rd876;
	and.b64  	%rd2242, %rd2241, -4294967296;
	setp.ne.s64 	%p287, %rd2242, 0;
	@%p287 bra 	$L__BB0_772;
	cvt.u32.u64 	%r752, %rd876;
	cvt.u32.u64 	%r753, %rd962;
	rem.u32 	%r754, %r753, %r752;
	cvt.u64.u32 	%rd2991, %r754;
	bra.uni 	$L__BB0_773;
$L__BB0_772:
	rem.u64 	%rd2991, %rd962, %rd876;
$L__BB0_773:
	shl.b64 	%rd966, %rd2991, 1;
	or.b64  	%rd2243, %rd966, %rd876;
	and.b64  	%rd2244, %rd2243, -4294967296;
	setp.ne.s64 	%p288, %rd2244, 0;
	@%p288 bra 	$L__BB0_775;
	cvt.u32.u64 	%r755, %rd876;
	cvt.u32.u64 	%r756, %rd966;
	rem.u32 	%r757, %r756, %r755;
	cvt.u64.u32 	%rd2992, %r757;
	bra.uni 	$L__BB0_776;
$L__BB0_775:
	rem.u64 	%rd2992, %rd966, %rd876;
$L__BB0_776:
	shl.b64 	%rd970, %rd2992, 1;
	or.b64  	%rd2245, %rd970, %rd876;
	and.b64  	%rd2246, %rd2245, -4294967296;
	setp.ne.s64 	%p289, %rd2246, 0;
	@%p289 bra 	$L__BB0_778;
	cvt.u32.u64 	%r758, %rd876;
	cvt.u32.u64 	%r759, %rd970;
	rem.u32 	%r760, %r759, %r758;
	cvt.u64.u32 	%rd2993, %r760;
	bra.uni 	$L__BB0_779;
$L__BB0_778:
	rem.u64 	%rd2993, %rd970, %rd876;
$L__BB0_779:
	shl.b64 	%rd974, %rd2993, 1;
	or.b64  	%rd2247, %rd974, %rd876;
	and.b64  	%rd2248, %rd2247, -4294967296;
	setp.ne.s64 	%p290, %rd2248, 0;
	@%p290 bra 	$L__BB0_781;
	cvt.u32.u64 	%r761, %rd876;
	cvt.u32.u64 	%r762, %rd974;
	rem.u32 	%r763, %r762, %r761;
	cvt.u64.u32 	%rd2994, %r763;
	bra.uni 	$L__BB0_782;
$L__BB0_781:
	rem.u64 	%rd2994, %rd974, %rd876;
$L__BB0_782:
	shl.b64 	%rd978, %rd2994, 1;
	or.b64  	%rd2249, %rd978, %rd876;
	and.b64  	%rd2250, %rd2249, -4294967296;
	setp.ne.s64 	%p291, %rd2250, 0;
	@%p291 bra 	$L__BB0_784;
	cvt.u32.u64 	%r764, %rd876;
	cvt.u32.u64 	%r765, %rd978;
	rem.u32 	%r766, %r765, %r764;
	cvt.u64.u32 	%rd2995, %r766;
	bra.uni 	$L__BB0_785;
$L__BB0_784:
	rem.u64 	%rd2995, %rd978, %rd876;
$L__BB0_785:
	shl.b64 	%rd982, %rd2995, 1;
	or.b64  	%rd2251, %rd982, %rd876;
	and.b64  	%rd2252, %rd2251, -4294967296;
	setp.ne.s64 	%p292, %rd2252, 0;
	@%p292 bra 	$L__BB0_787;
	cvt.u32.u64 	%r767, %rd876;
	cvt.u32.u64 	%r768, %rd982;
	rem.u32 	%r769, %r768, %r767;
	cvt.u64.u32 	%rd2996, %r769;
	bra.uni 	$L__BB0_788;
$L__BB0_787:
	rem.u64 	%rd2996, %rd982, %rd876;
$L__BB0_788:
	shl.b64 	%rd986, %rd2996, 1;
	or.b64  	%rd2253, %rd986, %rd876;
	and.b64  	%rd2254, %rd2253, -4294967296;
	setp.ne.s64 	%p293, %rd2254, 0;
	@%p293 bra 	$L__BB0_790;
	cvt.u32.u64 	%r770, %rd876;
	cvt.u32.u64 	%r771, %rd986;
	rem.u32 	%r772, %r771, %r770;
	cvt.u64.u32 	%rd2997, %r772;
	bra.uni 	$L__BB0_791;
$L__BB0_790:
	rem.u64 	%rd2997, %rd986, %rd876;
$L__BB0_791:
	shl.b64 	%rd990, %rd2997, 1;
	or.b64  	%rd2255, %rd990, %rd876;
	and.b64  	%rd2256, %rd2255, -4294967296;
	setp.ne.s64 	%p294, %rd2256, 0;
	@%p294 bra 	$L__BB0_793;
	cvt.u32.u64 	%r773, %rd876;
	cvt.u32.u64 	%r774, %rd990;
	rem.u32 	%r775, %r774, %r773;
	cvt.u64.u32 	%rd2998, %r775;
	bra.uni 	$L__BB0_794;
$L__BB0_793:
	rem.u64 	%rd2998, %rd990, %rd876;
$L__BB0_794:
	shl.b64 	%rd994, %rd2998, 1;
	or.b64  	%rd2257, %rd994, %rd876;
	and.b64  	%rd2258, %rd2257, -4294967296;
	setp.ne.s64 	%p295, %rd2258, 0;
	@%p295 bra 	$L__BB0_796;
	cvt.u32.u64 	%r776, %rd876;
	cvt.u32.u64 	%r777, %rd994;
	rem.u32 	%r778, %r777, %r776;
	cvt.u64.u32 	%rd2999, %r778;
	bra.uni 	$L__BB0_797;
$L__BB0_796:
	rem.u64 	%rd2999, %rd994, %rd876;
$L__BB0_797:
	shl.b64 	%rd998, %rd2999, 1;
	or.b64  	%rd2259, %rd998, %rd876;
	and.b64  	%rd2260, %rd2259, -4294967296;
	setp.ne.s64 	%p296, %rd2260, 0;
	@%p296 bra 	$L__BB0_799;
	cvt.u32.u64 	%r779, %rd876;
	cvt.u32.u64 	%r780, %rd998;
	rem.u32 	%r781, %r780, %r779;
	cvt.u64.u32 	%rd3000, %r781;
	bra.uni 	$L__BB0_800;
$L__BB0_799:
	rem.u64 	%rd3000, %rd998, %rd876;
$L__BB0_800:
	shl.b64 	%rd1002, %rd3000, 1;
	or.b64  	%rd2261, %rd1002, %rd876;
	and.b64  	%rd2262, %rd2261, -4294967296;
	setp.ne.s64 	%p297, %rd2262, 0;
	@%p297 bra 	$L__BB0_802;
	cvt.u32.u64 	%r782, %rd876;
	cvt.u32.u64 	%r783, %rd1002;
	rem.u32 	%r784, %r783, %r782;
	cvt.u64.u32 	%rd3001, %r784;
	bra.uni 	$L__BB0_803;
$L__BB0_802:
	rem.u64 	%rd3001, %rd1002, %rd876;
$L__BB0_803:
	shl.b64 	%rd1006, %rd3001, 1;
	or.b64  	%rd2263, %rd1006, %rd876;
	and.b64  	%rd2264, %rd2263, -4294967296;
	setp.ne.s64 	%p298, %rd2264, 0;
	@%p298 bra 	$L__BB0_805;
	cvt.u32.u64 	%r785, %rd876;
	cvt.u32.u64 	%r786, %rd1006;
	rem.u32 	%r787, %r786, %r785;
	cvt.u64.u32 	%rd3002, %r787;
	bra.uni 	$L__BB0_806;
$L__BB0_805:
	rem.u64 	%rd3002, %rd1006, %rd876;
$L__BB0_806:
	shl.b64 	%rd1010, %rd3002, 1;
	or.b64  	%rd2265, %rd1010, %rd876;
	and.b64  	%rd2266, %rd2265, -4294967296;
	setp.ne.s64 	%p299, %rd2266, 0;
	@%p299 bra 	$L__BB0_808;
	cvt.u32.u64 	%r788, %rd876;
	cvt.u32.u64 	%r789, %rd1010;
	rem.u32 	%r790, %r789, %r788;
	cvt.u64.u32 	%rd3003, %r790;
	bra.uni 	$L__BB0_809;
$L__BB0_808:
	rem.u64 	%rd3003, %rd1010, %rd876;
$L__BB0_809:
	shl.b64 	%rd1014, %rd3003, 1;
	or.b64  	%rd2267, %rd1014, %rd876;
	and.b64  	%rd2268, %rd2267, -4294967296;
	setp.ne.s64 	%p300, %rd2268, 0;
	@%p300 bra 	$L__BB0_811;
	cvt.u32.u64 	%r791, %rd876;
	cvt.u32.u64 	%r792, %rd1014;
	rem.u32 	%r793, %r792, %r791;
	cvt.u64.u32 	%rd3004, %r793;
	bra.uni 	$L__BB0_812;
$L__BB0_811:
	rem.u64 	%rd3004, %rd1014, %rd876;
$L__BB0_812:
	shl.b64 	%rd1018, %rd3004, 1;
	or.b64  	%rd2269, %rd1018, %rd876;
	and.b64  	%rd2270, %rd2269, -4294967296;
	setp.ne.s64 	%p301, %rd2270, 0;
	@%p301 bra 	$L__BB0_814;
	cvt.u32.u64 	%r794, %rd876;
	cvt.u32.u64 	%r795, %rd1018;
	rem.u32 	%r796, %r795, %r794;
	cvt.u64.u32 	%rd3005, %r796;
	bra.uni 	$L__BB0_815;
$L__BB0_814:
	rem.u64 	%rd3005, %rd1018, %rd876;
$L__BB0_815:
	shl.b64 	%rd1022, %rd3005, 1;
	or.b64  	%rd2271, %rd1022, %rd876;
	and.b64  	%rd2272, %rd2271, -4294967296;
	setp.ne.s64 	%p302, %rd2272, 0;
	@%p302 bra 	$L__BB0_817;
	cvt.u32.u64 	%r797, %rd876;
	cvt.u32.u64 	%r798, %rd1022;
	rem.u32 	%r799, %r798, %r797;
	cvt.u64.u32 	%rd3006, %r799;
	bra.uni 	$L__BB0_818;
$L__BB0_817:
	rem.u64 	%rd3006, %rd1022, %rd876;
$L__BB0_818:
	shl.b64 	%rd1026, %rd3006, 1;
	or.b64  	%rd2273, %rd1026, %rd876;
	and.b64  	%rd2274, %rd2273, -4294967296;
	setp.ne.s64 	%p303, %rd2274, 0;
	@%p303 bra 	$L__BB0_820;
	cvt.u32.u64 	%r800, %rd876;
	cvt.u32.u64 	%r801, %rd1026;
	rem.u32 	%r802, %r801, %r800;
	cvt.u64.u32 	%rd3007, %r802;
	bra.uni 	$L__BB0_821;
$L__BB0_820:
	rem.u64 	%rd3007, %rd1026, %rd876;
$L__BB0_821:
	shl.b64 	%rd1030, %rd3007, 1;
	or.b64  	%rd2275, %rd1030, %rd876;
	and.b64  	%rd2276, %rd2275, -4294967296;
	setp.ne.s64 	%p304, %rd2276, 0;
	@%p304 bra 	$L__BB0_823;
	cvt.u32.u64 	%r803, %rd876;
	cvt.u32.u64 	%r804, %rd1030;
	rem.u32 	%r805, %r804, %r803;
	cvt.u64.u32 	%rd3008, %r805;
	bra.uni 	$L__BB0_824;
$L__BB0_823:
	rem.u64 	%rd3008, %rd1030, %rd876;
$L__BB0_824:
	shl.b64 	%rd1034, %rd3008, 1;
	or.b64  	%rd2277, %rd1034, %rd876;
	and.b64  	%rd2278, %rd2277, -4294967296;
	setp.ne.s64 	%p305, %rd2278, 0;
	@%p305 bra 	$L__BB0_826;
	cvt.u32.u64 	%r806, %rd876;
	cvt.u32.u64 	%r807, %rd1034;
	rem.u32 	%r808, %r807, %r806;
	cvt.u64.u32 	%rd3009, %r808;
	bra.uni 	$L__BB0_827;
$L__BB0_826:
	rem.u64 	%rd3009, %rd1034, %rd876;
$L__BB0_827:
	shl.b64 	%rd1038, %rd3009, 1;
	or.b64  	%rd2279, %rd1038, %rd876;
	and.b64  	%rd2280, %rd2279, -4294967296;
	setp.ne.s64 	%p306, %rd2280, 0;
	@%p306 bra 	$L__BB0_829;
	cvt.u32.u64 	%r809, %rd876;
	cvt.u32.u64 	%r810, %rd1038;
	rem.u32 	%r811, %r810, %r809;
	cvt.u64.u32 	%rd3010, %r811;
	bra.uni 	$L__BB0_830;
$L__BB0_829:
	rem.u64 	%rd3010, %rd1038, %rd876;
$L__BB0_830:
	shl.b64 	%rd1042, %rd3010, 1;
	or.b64  	%rd2281, %rd1042, %rd876;
	and.b64  	%rd2282, %rd2281, -4294967296;
	setp.ne.s64 	%p307, %rd2282, 0;
	@%p307 bra 	$L__BB0_832;
	cvt.u32.u64 	%r812, %rd876;
	cvt.u32.u64 	%r813, %rd1042;
	rem.u32 	%r814, %r813, %r812;
	cvt.u64.u32 	%rd3011, %r814;
	bra.uni 	$L__BB0_833;
$L__BB0_832:
	rem.u64 	%rd3011, %rd1042, %rd876;
$L__BB0_833:
	shl.b64 	%rd1046, %rd3011, 1;
	or.b64  	%rd2283, %rd1046, %rd876;
	and.b64  	%rd2284, %rd2283, -4294967296;
	setp.ne.s64 	%p308, %rd2284, 0;
	@%p308 bra 	$L__BB0_835;
	cvt.u32.u64 	%r815, %rd876;
	cvt.u32.u64 	%r816, %rd1046;
	rem.u32 	%r817, %r816, %r815;
	cvt.u64.u32 	%rd3012, %r817;
	bra.uni 	$L__BB0_836;
$L__BB0_835:
	rem.u64 	%rd3012, %rd1046, %rd876;
$L__BB0_836:
	shl.b64 	%rd1050, %rd3012, 1;
	or.b64  	%rd2285, %rd1050, %rd876;
	and.b64  	%rd2286, %rd2285, -4294967296;
	setp.ne.s64 	%p309, %rd2286, 0;
	@%p309 bra 	$L__BB0_838;
	cvt.u32.u64 	%r818, %rd876;
	cvt.u32.u64 	%r819, %rd1050;
	rem.u32 	%r820, %r819, %r818;
	cvt.u64.u32 	%rd3013, %r820;
	bra.uni 	$L__BB0_839;
$L__BB0_838:
	rem.u64 	%rd3013, %rd1050, %rd876;
$L__BB0_839:
	shl.b64 	%rd1054, %rd3013, 1;
	or.b64  	%rd2287, %rd1054, %rd876;
	and.b64  	%rd2288, %rd2287, -4294967296;
	setp.ne.s64 	%p310, %rd2288, 0;
	@%p310 bra 	$L__BB0_841;
	cvt.u32.u64 	%r821, %rd876;
	cvt.u32.u64 	%r822, %rd1054;
	rem.u32 	%r823, %r822, %r821;
	cvt.u64.u32 	%rd3014, %r823;
	bra.uni 	$L__BB0_842;
$L__BB0_841:
	rem.u64 	%rd3014, %rd1054, %rd876;
$L__BB0_842:
	shl.b64 	%rd1058, %rd3014, 1;
	or.b64  	%rd2289, %rd1058, %rd876;
	and.b64  	%rd2290, %rd2289, -4294967296;
	setp.ne.s64 	%p311, %rd2290, 0;
	@%p311 bra 	$L__BB0_844;
	cvt.u32.u64 	%r824, %rd876;
	cvt.u32.u64 	%r825, %rd1058;
	rem.u32 	%r826, %r825, %r824;
	cvt.u64.u32 	%rd3015, %r826;
	bra.uni 	$L__BB0_845;
$L__BB0_844:
	rem.u64 	%rd3015, %rd1058, %rd876;
$L__BB0_845:
	shl.b64 	%rd1062, %rd3015, 1;
	or.b64  	%rd2291, %rd1062, %rd876;
	and.b64  	%rd2292, %rd2291, -4294967296;
	setp.ne.s64 	%p312, %rd2292, 0;
	@%p312 bra 	$L__BB0_847;
	cvt.u32.u64 	%r827, %rd876;
	cvt.u32.u64 	%r828, %rd1062;
	rem.u32 	%r829, %r828, %r827;
	cvt.u64.u32 	%rd3016, %r829;
	bra.uni 	$L__BB0_848;
$L__BB0_847:
	rem.u64 	%rd3016, %rd1062, %rd876;
$L__BB0_848:
	shl.b64 	%rd1066, %rd3016, 1;
	or.b64  	%rd2293, %rd1066, %rd876;
	and.b64  	%rd2294, %rd2293, -4294967296;
	setp.ne.s64 	%p313, %rd2294, 0;
	@%p313 bra 	$L__BB0_850;
	cvt.u32.u64 	%r830, %rd876;
	cvt.u32.u64 	%r831, %rd1066;
	rem.u32 	%r832, %r831, %r830;
	cvt.u64.u32 	%rd3017, %r832;
	bra.uni 	$L__BB0_851;
$L__BB0_850:
	rem.u64 	%rd3017, %rd1066, %rd876;
$L__BB0_851:
	shl.b64 	%rd1070, %rd3017, 1;
	or.b64  	%rd2295, %rd1070, %rd876;
	and.b64  	%rd2296, %rd2295, -4294967296;
	setp.ne.s64 	%p314, %rd2296, 0;
	@%p314 bra 	$L__BB0_853;
	cvt.u32.u64 	%r833, %rd876;
	cvt.u32.u64 	%r834, %rd1070;
	rem.u32 	%r835, %r834, %r833;
	cvt.u64.u32 	%rd3018, %r835;
	bra.uni 	$L__BB0_854;
$L__BB0_853:
	rem.u64 	%rd3018, %rd1070, %rd876;
$L__BB0_854:
	shl.b64 	%rd1074, %rd3018, 1;
	or.b64  	%rd2297, %rd1074, %rd876;
	and.b64  	%rd2298, %rd2297, -4294967296;
	setp.ne.s64 	%p315, %rd2298, 0;
	@%p315 bra 	$L__BB0_856;
	cvt.u32.u64 	%r836, %rd876;
	cvt.u32.u64 	%r837, %rd1074;
	rem.u32 	%r838, %r837, %r836;
	cvt.u64.u32 	%rd3019, %r838;
	bra.uni 	$L__BB0_857;
$L__BB0_856:
	rem.u64 	%rd3019, %rd1074, %rd876;
$L__BB0_857:
	shl.b64 	%rd1078, %rd3019, 1;
	or.b64  	%rd2299, %rd1078, %rd876;
	and.b64  	%rd2300, %rd2299, -4294967296;
	setp.ne.s64 	%p316, %rd2300, 0;
	@%p316 bra 	$L__BB0_859;
	cvt.u32.u64 	%r839, %rd876;
	cvt.u32.u64 	%r840, %rd1078;
	rem.u32 	%r841, %r840, %r839;
	cvt.u64.u32 	%rd3020, %r841;
	bra.uni 	$L__BB0_860;
$L__BB0_859:
	rem.u64 	%rd3020, %rd1078, %rd876;
$L__BB0_860:
	shl.b64 	%rd1082, %rd3020, 1;
	or.b64  	%rd2301, %rd1082, %rd876;
	and.b64  	%rd2302, %rd2301, -4294967296;
	setp.ne.s64 	%p317, %rd2302, 0;
	@%p317 bra 	$L__BB0_862;
	cvt.u32.u64 	%r842, %rd876;
	cvt.u32.u64 	%r843, %rd1082;
	rem.u32 	%r844, %r843, %r842;
	cvt.u64.u32 	%rd3021, %r844;
	bra.uni 	$L__BB0_863;
$L__BB0_862:
	rem.u64 	%rd3021, %rd1082, %rd876;
$L__BB0_863:
	shl.b64 	%rd1086, %rd3021, 1;
	or.b64  	%rd2303, %rd1086, %rd876;
	and.b64  	%rd2304, %rd2303, -4294967296;
	setp.ne.s64 	%p318, %rd2304, 0;
	@%p318 bra 	$L__BB0_865;
	cvt.u32.u64 	%r845, %rd876;
	cvt.u32.u64 	%r846, %rd1086;
	rem.u32 	%r847, %r846, %r845;
	cvt.u64.u32 	%rd3022, %r847;
	bra.uni 	$L__BB0_866;
$L__BB0_865:
	rem.u64 	%rd3022, %rd1086, %rd876;
$L__BB0_866:
	shl.b64 	%rd1090, %rd3022, 1;
	or.b64  	%rd2305, %rd1090, %rd876;
	and.b64  	%rd2306, %rd2305, -4294967296;
	setp.ne.s64 	%p319, %rd2306, 0;
	@%p319 bra 	$L__BB0_868;
	cvt.u32.u64 	%r848, %rd876;
	cvt.u32.u64 	%r849, %rd1090;
	rem.u32 	%r850, %r849, %r848;
	cvt.u64.u32 	%rd3023, %r850;
	bra.uni 	$L__BB0_869;
$L__BB0_868:
	rem.u64 	%rd3023, %rd1090, %rd876;
$L__BB0_869:
	shl.b64 	%rd1094, %rd3023, 1;
	or.b64  	%rd2307, %rd1094, %rd876;
	and.b64  	%rd2308, %rd2307, -4294967296;
	setp.ne.s64 	%p320, %rd2308, 0;
	@%p320 bra 	$L__BB0_871;
	cvt.u32.u64 	%r851, %rd876;
	cvt.u32.u64 	%r852, %rd1094;
	rem.u32 	%r853, %r852, %r851;
	cvt.u64.u32 	%rd3024, %r853;
	bra.uni 	$L__BB0_872;
$L__BB0_871:
	rem.u64 	%rd3024, %rd1094, %rd876;
$L__BB0_872:
	shl.b64 	%rd1098, %rd3024, 1;
	or.b64  	%rd2309, %rd1098, %rd876;
	and.b64  	%rd2310, %rd2309, -4294967296;
	setp.ne.s64 	%p321, %rd2310, 0;
	@%p321 bra 	$L__BB0_874;
	cvt.u32.u64 	%r854, %rd876;
	cvt.u32.u64 	%r855, %rd1098;
	rem.u32 	%r856, %r855, %r854;
	cvt.u64.u32 	%rd3025, %r856;
	bra.uni 	$L__BB0_875;
$L__BB0_874:
	rem.u64 	%rd3025, %rd1098, %rd876;
$L__BB0_875:
	shl.b64 	%rd1102, %rd3025, 1;
	or.b64  	%rd2311, %rd1102, %rd876;
	and.b64  	%rd2312, %rd2311, -4294967296;
	setp.ne.s64 	%p322, %rd2312, 0;
	@%p322 bra 	$L__BB0_877;
	cvt.u32.u64 	%r857, %rd876;
	cvt.u32.u64 	%r858, %rd1102;
	rem.u32 	%r859, %r858, %r857;
	cvt.u64.u32 	%rd3026, %r859;
	bra.uni 	$L__BB0_878;
$L__BB0_877:
	rem.u64 	%rd3026, %rd1102, %rd876;
$L__BB0_878:
	shl.b64 	%rd1106, %rd3026, 1;
	or.b64  	%rd2313, %rd1106, %rd876;
	and.b64  	%rd2314, %rd2313, -4294967296;
	setp.ne.s64 	%p323, %rd2314, 0;
	@%p323 bra 	$L__BB0_880;
	cvt.u32.u64 	%r860, %rd876;
	cvt.u32.u64 	%r861, %rd1106;
	rem.u32 	%r862, %r861, %r860;
	cvt.u64.u32 	%rd3027, %r862;
	bra.uni 	$L__BB0_881;
$L__BB0_880:
	rem.u64 	%rd3027, %rd1106, %rd876;
$L__BB0_881:
	shl.b64 	%rd1110, %rd3027, 1;
	or.b64  	%rd2315, %rd1110, %rd876;
	and.b64  	%rd2316, %rd2315, -4294967296;
	setp.ne.s64 	%p324, %rd2316, 0;
	@%p324 bra 	$L__BB0_883;
	cvt.u32.u64 	%r863, %rd876;
	cvt.u32.u64 	%r864, %rd1110;
	rem.u32 	%r865, %r864, %r863;
	cvt.u64.u32 	%rd3028, %r865;
	bra.uni 	$L__BB0_884;
$L__BB0_883:
	rem.u64 	%rd3028, %rd1110, %rd876;
$L__BB0_884:
	shl.b64 	%rd1114, %rd3028, 1;
	or.b64  	%rd2317, %rd1114, %rd876;
	and.b64  	%rd2318, %rd2317, -4294967296;
	setp.ne.s64 	%p325, %rd2318, 0;
	@%p325 bra 	$L__BB0_886;
	cvt.u32.u64 	%r866, %rd876;
	cvt.u32.u64 	%r867, %rd1114;
	rem.u32 	%r868, %r867, %r866;
	cvt.u64.u32 	%rd3029, %r868;
	bra.uni 	$L__BB0_887;
$L__BB0_886:
	rem.u64 	%rd3029, %rd1114, %rd876;
$L__BB0_887:
	shl.b64 	%rd1118, %rd3029, 1;
	or.b64  	%rd2319, %rd1118, %rd876;
	and.b64  	%rd2320, %rd2319, -4294967296;
	setp.ne.s64 	%p326, %rd2320, 0;
	@%p326 bra 	$L__BB0_889;
	cvt.u32.u64 	%r869, %rd876;
	cvt.u32.u64 	%r870, %rd1118;
	rem.u32 	%r871, %r870, %r869;
	cvt.u64.u32 	%rd3030, %r871;
	bra.uni 	$L__BB0_890;
$L__BB0_889:
	rem.u64 	%rd3030, %rd1118, %rd876;
$L__BB0_890:
	shl.b64 	%rd1122, %rd3030, 1;
	or.b64  	%rd2321, %rd1122, %rd876;
	and.b64  	%rd2322, %rd2321, -4294967296;
	setp.ne.s64 	%p327, %rd2322, 0;
	@%p327 bra 	$L__BB0_892;
	cvt.u32.u64 	%r872, %rd876;
	cvt.u32.u64 	%r873, %rd1122;
	rem.u32 	%r874, %r873, %r872;
	cvt.u64.u32 	%rd3031, %r874;
	bra.uni 	$L__BB0_893;
$L__BB0_892:
	rem.u64 	%rd3031, %rd1122, %rd876;
$L__BB0_893:
	shl.b64 	%rd1126, %rd3031, 1;
	or.b64  	%rd2323, %rd1126, %rd876;
	and.b64  	%rd2324, %rd2323, -4294967296;
	setp.ne.s64 	%p328, %rd2324, 0;
	@%p328 bra 	$L__BB0_895;
	cvt.u32.u64 	%r875, %rd876;
	cvt.u32.u64 	%r876, %rd1126;
	rem.u32 	%r877, %r876, %r875;
	cvt.u64.u32 	%rd3032, %r877;
	bra.uni 	$L__BB0_896;
$L__BB0_895:
	rem.u64 	%rd3032, %rd1126, %rd876;
$L__BB0_896:
	shl.b64 	%rd1130, %rd3032, 1;
	or.b64  	%rd2325, %rd1130, %rd876;
	and.b64  	%rd2326, %rd2325, -4294967296;
	setp.ne.s64 	%p329, %rd2326, 0;
	@%p329 bra 	$L__BB0_898;
	cvt.u32.u64 	%r878, %rd876;
	cvt.u32.u64 	%r879, %rd1130;
	rem.u32 	%r880, %r879, %r878;
	cvt.u64.u32 	%rd3033, %r880;
	bra.uni 	$L__BB0_899;
$L__BB0_898:
	rem.u64 	%rd3033, %rd1130, %rd876;
$L__BB0_899:
	shl.b64 	%rd1134, %rd3033, 1;
	or.b64  	%rd2327, %rd1134, %rd876;
	and.b64  	%rd2328, %rd2327, -4294967296;
	setp.ne.s64 	%p330, %rd2328, 0;
	@%p330 bra 	$L__BB0_901;
	cvt.u32.u64 	%r881, %rd876;
	cvt.u32.u64 	%r882, %rd1134;
	rem.u32 	%r883, %r882, %r881;
	cvt.u64.u32 	%rd3034, %r883;
	bra.uni 	$L__BB0_902;
$L__BB0_901:
	rem.u64 	%rd3034, %rd1134, %rd876;
$L__BB0_902:
	shl.b64 	%rd1138, %rd3034, 1;
	or.b64  	%rd2329, %rd1138, %rd876;
	and.b64  	%rd2330, %rd2329, -4294967296;
	setp.ne.s64 	%p331, %rd2330, 0;
	@%p331 bra 	$L__BB0_904;
	cvt.u32.u64 	%r884, %rd876;
	cvt.u32.u64 	%r885, %rd1138;
	rem.u32 	%r886, %r885, %r884;
	cvt.u64.u32 	%rd3035, %r886;
	bra.uni 	$L__BB0_905;
$L__BB0_904:
	rem.u64 	%rd3035, %rd1138, %rd876;
$L__BB0_905:
	shl.b64 	%rd1142, %rd3035, 1;
	or.b64  	%rd2331, %rd1142, %rd876;
	and.b64  	%rd2332, %rd2331, -4294967296;
	setp.ne.s64 	%p332, %rd2332, 0;
	@%p332 bra 	$L__BB0_907;
	cvt.u32.u64 	%r887, %rd876;
	cvt.u32.u64 	%r888, %rd1142;
	rem.u32 	%r889, %r888, %r887;
	cvt.u64.u32 	%rd3036, %r889;
	bra.uni 	$L__BB0_908;
$L__BB0_907:
	rem.u64 	%rd3036, %rd1142, %rd876;
$L__BB0_908:
	shl.b64 	%rd1146, %rd3036, 1;
	or.b64  	%rd2333, %rd1146, %rd876;
	and.b64  	%rd2334, %rd2333, -4294967296;
	setp.ne.s64 	%p333, %rd2334, 0;
	@%p333 bra 	$L__BB0_910;
	cvt.u32.u64 	%r890, %rd876;
	cvt.u32.u64 	%r891, %rd1146;
	rem.u32 	%r892, %r891, %r890;
	cvt.u64.u32 	%rd3037, %r892;
	bra.uni 	$L__BB0_911;
$L__BB0_910:
	rem.u64 	%rd3037, %rd1146, %rd876;
$L__BB0_911:
	shl.b64 	%rd1150, %rd3037, 1;
	or.b64  	%rd2335, %rd1150, %rd876;
	and.b64  	%rd2336, %rd2335, -4294967296;
	setp.ne.s64 	%p334, %rd2336, 0;
	@%p334 bra 	$L__BB0_913;
	cvt.u32.u64 	%r893, %rd876;
	cvt.u32.u64 	%r894, %rd1150;
	rem.u32 	%r895, %r894, %r893;
	cvt.u64.u32 	%rd3038, %r895;
	bra.uni 	$L__BB0_914;
$L__BB0_913:
	rem.u64 	%rd3038, %rd1150, %rd876;
$L__BB0_914:
	shl.b64 	%rd1154, %rd3038, 1;
	or.b64  	%rd2337, %rd1154, %rd876;
	and.b64  	%rd2338, %rd2337, -4294967296;
	setp.ne.s64 	%p335, %rd2338, 0;
	@%p335 bra 	$L__BB0_916;
	cvt.u32.u64 	%r896, %rd876;
	cvt.u32.u64 	%r897, %rd1154;
	rem.u32 	%r898, %r897, %r896;
	cvt.u64.u32 	%rd3039, %r898;
	bra.uni 	$L__BB0_917;
$L__BB0_916:
	rem.u64 	%rd3039, %rd1154, %rd876;
$L__BB0_917:
	shl.b64 	%rd1158, %rd3039, 1;
	or.b64  	%rd2339, %rd1158, %rd876;
	and.b64  	%rd2340, %rd2339, -4294967296;
	setp.ne.s64 	%p336, %rd2340, 0;
	@%p336 bra 	$L__BB0_919;
	cvt.u32.u64 	%r899, %rd876;
	cvt.u32.u64 	%r900, %rd1158;
	rem.u32 	%r901, %r900, %r899;
	cvt.u64.u32 	%rd3040, %r901;
	bra.uni 	$L__BB0_920;
$L__BB0_919:
	rem.u64 	%rd3040, %rd1158, %rd876;
$L__BB0_920:
	shl.b64 	%rd1162, %rd3040, 1;
	or.b64  	%rd2341, %rd1162, %rd876;
	and.b64  	%rd2342, %rd2341, -4294967296;
	setp.ne.s64 	%p337, %rd2342, 0;
	@%p337 bra 	$L__BB0_922;
	cvt.u32.u64 	%r902, %rd876;
	cvt.u32.u64 	%r903, %rd1162;
	rem.u32 	%r904, %r903, %r902;
	cvt.u64.u32 	%rd3041, %r904;
	bra.uni 	$L__BB0_923;
$L__BB0_922:
	rem.u64 	%rd3041, %rd1162, %rd876;
$L__BB0_923:
	shl.b64 	%rd1166, %rd3041, 1;
	or.b64  	%rd2343, %rd1166, %rd876;
	and.b64  	%rd2344, %rd2343, -4294967296;
	setp.ne.s64 	%p338, %rd2344, 0;
	@%p338 bra 	$L__BB0_925;
	cvt.u32.u64 	%r905, %rd876;
	cvt.u32.u64 	%r906, %rd1166;
	rem.u32 	%r907, %r906, %r905;
	cvt.u64.u32 	%rd3042, %r907;
	bra.uni 	$L__BB0_926;
$L__BB0_925:
	rem.u64 	%rd3042, %rd1166, %rd876;
$L__BB0_926:
	shl.b64 	%rd1170, %rd3042, 1;
	or.b64  	%rd2345, %rd1170, %rd876;
	and.b64  	%rd2346, %rd2345, -4294967296;
	setp.ne.s64 	%p339, %rd2346, 0;
	@%p339 bra 	$L__BB0_928;
	cvt.u32.u64 	%r908, %rd876;
	cvt.u32.u64 	%r909, %rd1170;
	rem.u32 	%r910, %r909, %r908;
	cvt.u64.u32 	%rd3043, %r910;
	bra.uni 	$L__BB0_929;
$L__BB0_928:
	rem.u64 	%rd3043, %rd1170, %rd876;
$L__BB0_929:
	shl.b64 	%rd1174, %rd3043, 1;
	or.b64  	%rd2347, %rd1174, %rd876;
	and.b64  	%rd2348, %rd2347, -4294967296;
	setp.ne.s64 	%p340, %rd2348, 0;
	@%p340 bra 	$L__BB0_931;
	cvt.u32.u64 	%r911, %rd876;
	cvt.u32.u64 	%r912, %rd1174;
	rem.u32 	%r913, %r912, %r911;
	cvt.u64.u32 	%rd3044, %r913;
	bra.uni 	$L__BB0_932;
$L__BB0_931:
	rem.u64 	%rd3044, %rd1174, %rd876;
$L__BB0_932:
	shl.b64 	%rd1178, %rd3044, 1;
	or.b64  	%rd2349, %rd1178, %rd876;
	and.b64  	%rd2350, %rd2349, -4294967296;
	setp.ne.s64 	%p341, %rd2350, 0;
	@%p341 bra 	$L__BB0_934;
	cvt.u32.u64 	%r914, %rd876;
	cvt.u32.u64 	%r915, %rd1178;
	rem.u32 	%r916, %r915, %r914;
	cvt.u64.u32 	%rd3045, %r916;
	bra.uni 	$L__BB0_935;
$L__BB0_934:
	rem.u64 	%rd3045, %rd1178, %rd876;
$L__BB0_935:
	shl.b64 	%rd1182, %rd3045, 1;
	or.b64  	%rd2351, %rd1182, %rd876;
	and.b64  	%rd2352, %rd2351, -4294967296;
	setp.ne.s64 	%p342, %rd2352, 0;
	@%p342 bra 	$L__BB0_937;
	cvt.u32.u64 	%r917, %rd876;
	cvt.u32.u64 	%r918, %rd1182;
	rem.u32 	%r919, %r918, %r917;
	cvt.u64.u32 	%rd3046, %r919;
	bra.uni 	$L__BB0_938;
$L__BB0_937:
	rem.u64 	%rd3046, %rd1182, %rd876;
$L__BB0_938:
	shl.b64 	%rd1186, %rd3046, 1;
	or.b64  	%rd2353, %rd1186, %rd876;
	and.b64  	%rd2354, %rd2353, -4294967296;
	setp.ne.s64 	%p343, %rd2354, 0;
	@%p343 bra 	$L__BB0_940;
	cvt.u32.u64 	%r920, %rd876;
	cvt.u32.u64 	%r921, %rd1186;
	rem.u32 	%r922, %r921, %r920;
	cvt.u64.u32 	%rd3047, %r922;
	bra.uni 	$L__BB0_941;
$L__BB0_940:
	rem.u64 	%rd3047, %rd1186, %rd876;
$L__BB0_941:
	shl.b64 	%rd1190, %rd3047, 1;
	or.b64  	%rd2355, %rd1190, %rd876;
	and.b64  	%rd2356, %rd2355, -4294967296;
	setp.ne.s64 	%p344, %rd2356, 0;
	@%p344 bra 	$L__BB0_943;
	cvt.u32.u64 	%r923, %rd876;
	cvt.u32.u64 	%r924, %rd1190;
	rem.u32 	%r925, %r924, %r923;
	cvt.u64.u32 	%rd3048, %r925;
	bra.uni 	$L__BB0_944;
$L__BB0_943:
	rem.u64 	%rd3048, %rd1190, %rd876;
$L__BB0_944:
	shl.b64 	%rd1194, %rd3048, 1;
	or.b64  	%rd2357, %rd1194, %rd876;
	and.b64  	%rd2358, %rd2357, -4294967296;
	setp.ne.s64 	%p345, %rd2358, 0;
	@%p345 bra 	$L__BB0_946;
	cvt.u32.u64 	%r926, %rd876;
	cvt.u32.u64 	%r927, %rd1194;
	rem.u32 	%r928, %r927, %r926;
	cvt.u64.u32 	%rd3049, %r928;
	bra.uni 	$L__BB0_947;
$L__BB0_946:
	rem.u64 	%rd3049, %rd1194, %rd876;
$L__BB0_947:
	add.s64 	%rd3050, %rd3049, %rd2984;
$L__BB0_948:
	or.b64  	%rd2359, %rd3050, %rd876;
	and.b64  	%rd2360, %rd2359, -4294967296;
	setp.ne.s64 	%p346, %rd2360, 0;
	@%p346 bra 	$L__BB0_950;
	cvt.u32.u64 	%r929, %rd876;
	cvt.u32.u64 	%r930, %rd3050;
	rem.u32 	%r931, %r930, %r929;
	cvt.u64.u32 	%rd3188, %r931;
	bra.uni 	$L__BB0_951;
$L__BB0_950:
	rem.u64 	%rd3188, %rd3050, %rd876;
$L__BB0_951:
	mul.lo.s64 	%rd3118, %rd2982, %rd2982;
	mul.hi.u64 	%rd1204, %rd2982, %rd2982;
	setp.eq.s64 	%p347, %rd1204, 0;
	@%p347 bra 	$L__BB0_1151;
	or.b64  	%rd2361, %rd3118, %rd876;
	and.b64  	%rd2362, %rd2361, -4294967296;
	setp.ne.s64 	%p348, %rd2362, 0;
	@%p348 bra 	$L__BB0_954;
	cvt.u32.u64 	%r932, %rd876;
	cvt.u32.u64 	%r933, %rd3118;
	rem.u32 	%r934, %r933, %r932;
	cvt.u64.u32 	%rd3052, %r934;
	bra.uni 	$L__BB0_955;
$L__BB0_954:
	rem.u64 	%rd3052, %rd3118, %rd876;
$L__BB0_955:
	or.b64  	%rd2363, %rd1204, %rd876;
	and.b64  	%rd2364, %rd2363, -4294967296;
	setp.ne.s64 	%p349, %rd2364, 0;
	@%p349 bra 	$L__BB0_957;
	cvt.u32.u64 	%r935, %rd876;
	cvt.u32.u64 	%r936, %rd1204;
	rem.u32 	%r937, %r936, %r935;
	cvt.u64.u32 	%rd3053, %r937;
	bra.uni 	$L__BB0_958;
$L__BB0_957:
	rem.u64 	%rd3053, %rd1204, %rd876;
$L__BB0_958:
	shl.b64 	%rd1211, %rd3053, 1;
	or.b64  	%rd2365, %rd1211, %rd876;
	and.b64  	%rd2366, %rd2365, -4294967296;
	setp.ne.s64 	%p350, %rd2366, 0;
	@%p350 bra 	$L__BB0_960;
	cvt.u32.u64 	%r938, %rd876;
	cvt.u32.u64 	%r939, %rd1211;
	rem.u32 	%r940, %r939, %r938;
	cvt.u64.u32 	%rd3054, %r940;
	bra.uni 	$L__BB0_961;
$L__BB0_960:
	rem.u64 	%rd3054, %rd1211, %rd876;
$L__BB0_961:
	shl.b64 	%rd1215, %rd3054, 1;
	or.b64  	%rd2367, %rd1215, %rd876;
	and.b64  	%rd2368, %rd2367, -4294967296;
	setp.ne.s64 	%p351, %rd2368, 0;
	@%p351 bra 	$L__BB0_963;
	cvt.u32.u64 	%r941, %rd876;
	cvt.u32.u64 	%r942, %rd1215;
	rem.u32 	%r943, %r942, %r941;
	cvt.u64.u32 	%rd3055, %r943;
	bra.uni 	$L__BB0_964;
$L__BB0_963:
	rem.u64 	%rd3055, %rd1215, %rd876;
$L__BB0_964:
	shl.b64 	%rd1219, %rd3055, 1;
	or.b64  	%rd2369, %rd1219, %rd876;
	and.b64  	%rd2370, %rd2369, -4294967296;
	setp.ne.s64 	%p352, %rd2370, 0;
	@%p352 bra 	$L__BB0_966;
	cvt.u32.u64 	%r944, %rd876;
	cvt.u32.u64 	%r945, %rd1219;
	rem.u32 	%r946, %r945, %r944;
	cvt.u64.u32 	%rd3056, %r946;
	bra.uni 	$L__BB0_967;
$L__BB0_966:
	rem.u64 	%rd3056, %rd1219, %rd876;
$L__BB0_967:
	shl.b64 	%rd1223, %rd3056, 1;
	or.b64  	%rd2371, %rd1223, %rd876;
	and.b64  	%rd2372, %rd2371, -4294967296;
	setp.ne.s64 	%p353, %rd2372, 0;
	@%p353 bra 	$L__BB0_969;
	cvt.u32.u64 	%r947, %rd876;
	cvt.u32.u64 	%r948, %rd1223;
	rem.u32 	%r949, %r948, %r947;
	cvt.u64.u32 	%rd3057, %r949;
	bra.uni 	$L__BB0_970;
$L__BB0_969:
	rem.u64 	%rd3057, %rd1223, %rd876;
$L__BB0_970:
	shl.b64 	%rd1227, %rd3057, 1;
	or.b64  	%rd2373, %rd1227, %rd876;
	and.b64  	%rd2374, %rd2373, -4294967296;
	setp.ne.s64 	%p354, %rd2374, 0;
	@%p354 bra 	$L__BB0_972;
	cvt.u32.u64 	%r950, %rd876;
	cvt.u32.u64 	%r951, %rd1227;
	rem.u32 	%r952, %r951, %r950;
	cvt.u64.u32 	%rd3058, %r952;
	bra.uni 	$L__BB0_973;
$L__BB0_972:
	rem.u64 	%rd3058, %rd1227, %rd876;
$L__BB0_973:
	shl.b64 	%rd1231, %rd3058, 1;
	or.b64  	%rd2375, %rd1231, %rd876;
	and.b64  	%rd2376, %rd2375, -4294967296;
	setp.ne.s64 	%p355, %rd2376, 0;
	@%p355 bra 	$L__BB0_975;
	cvt.u32.u64 	%r953, %rd876;
	cvt.u32.u64 	%r954, %rd1231;
	rem.u32 	%r955, %r954, %r953;
	cvt.u64.u32 	%rd3059, %r955;
	bra.uni 	$L__BB0_976;
$L__BB0_975:
	rem.u64 	%rd3059, %rd1231, %rd876;
$L__BB0_976:
	shl.b64 	%rd1235, %rd3059, 1;
	or.b64  	%rd2377, %rd1235, %rd876;
	and.b64  	%rd2378, %rd2377, -4294967296;
	setp.ne.s64 	%p356, %rd2378, 0;
	@%p356 bra 	$L__BB0_978;
	cvt.u32.u64 	%r956, %rd876;
	cvt.u32.u64 	%r957, %rd1235;
	rem.u32 	%r958, %r957, %r956;
	cvt.u64.u32 	%rd3060, %r958;
	bra.uni 	$L__BB0_979;
$L__BB0_978:
	rem.u64 	%rd3060, %rd1235, %rd876;
$L__BB0_979:
	shl.b64 	%rd1239, %rd3060, 1;
	or.b64  	%rd2379, %rd1239, %rd876;
	and.b64  	%rd2380, %rd2379, -4294967296;
	setp.ne.s64 	%p357, %rd2380, 0;
	@%p357 bra 	$L__BB0_981;
	cvt.u32.u64 	%r959, %rd876;
	cvt.u32.u64 	%r960, %rd1239;
	rem.u32 	%r961, %r960, %r959;
	cvt.u64.u32 	%rd3061, %r961;
	bra.uni 	$L__BB0_982;
$L__BB0_981:
	rem.u64 	%rd3061, %rd1239, %rd876;
$L__BB0_982:
	shl.b64 	%rd1243, %rd3061, 1;
	or.b64  	%rd2381, %rd1243, %rd876;
	and.b64  	%rd2382, %rd2381, -4294967296;
	setp.ne.s64 	%p358, %rd2382, 0;
	@%p358 bra 	$L__BB0_984;
	cvt.u32.u64 	%r962, %rd876;
	cvt.u32.u64 	%r963, %rd1243;
	rem.u32 	%r964, %r963, %r962;
	cvt.u64.u32 	%rd3062, %r964;
	bra.uni 	$L__BB0_985;
$L__BB0_984:
	rem.u64 	%rd3062, %rd1243, %rd876;
$L__BB0_985:
	shl.b64 	%rd1247, %rd3062, 1;
	or.b64  	%rd2383, %rd1247, %rd876;
	and.b64  	%rd2384, %rd2383, -4294967296;
	setp.ne.s64 	%p359, %rd2384, 0;
	@%p359 bra 	$L__BB0_987;
	cvt.u32.u64 	%r965, %rd876;
	cvt.u32.u64 	%r966, %rd1247;
	rem.u32 	%r967, %r966, %r965;
	cvt.u64.u32 	%rd3063, %r967;
	bra.uni 	$L__BB0_988;
$L__BB0_987:
	rem.u64 	%rd3063, %rd1247, %rd876;
$L__BB0_988:
	shl.b64 	%rd1251, %rd3063, 1;
	or.b64  	%rd2385, %rd1251, %rd876;
	and.b64  	%rd2386, %rd2385, -4294967296;
	setp.ne.s64 	%p360, %rd2386, 0;
	@%p360 bra 	$L__BB0_990;
	cvt.u32.u64 	%r968, %rd876;
	cvt.u32.u64 	%r969, %rd1251;
	rem.u32 	%r970, %r969, %r968;
	cvt.u64.u32 	%rd3064, %r970;
	bra.uni 	$L__BB0_991;
$L__BB0_990:
	rem.u64 	%rd3064, %rd1251, %rd876;
$L__BB0_991:
	shl.b64 	%rd1255, %rd3064, 1;
	or.b64  	%rd2387, %rd1255, %rd876;
	and.b64  	%rd2388, %rd2387, -4294967296;
	setp.ne.s64 	%p361, %rd2388, 0;
	@%p361 bra 	$L__BB0_993;
	cvt.u32.u64 	%r971, %rd876;
	cvt.u32.u64 	%r972, %rd1255;
	rem.u32 	%r973, %r972, %r971;
	cvt.u64.u32 	%rd3065, %r973;
	bra.uni 	$L__BB0_994;
$L__BB0_993:
	rem.u64 	%rd3065, %rd1255, %rd876;
$L__BB0_994:
	shl.b64 	%rd1259, %rd3065, 1;
	or.b64  	%rd2389, %rd1259, %rd876;
	and.b64  	%rd2390, %rd2389, -4294967296;
	setp.ne.s64 	%p362, %rd2390, 0;
	@%p362 bra 	$L__BB0_996;
	cvt.u32.u64 	%r974, %rd876;
	cvt.u32.u64 	%r975, %rd1259;
	rem.u32 	%r976, %r975, %r974;
	cvt.u64.u32 	%rd3066, %r976;
	bra.uni 	$L__BB0_997;
$L__BB0_996:
	rem.u64 	%rd3066, %rd1259, %rd876;
$L__BB0_997:
	shl.b64 	%rd1263, %rd3066, 1;
	or.b64  	%rd2391, %rd1263, %rd876;
	and.b64  	%rd2392, %rd2391, -4294967296;
	setp.ne.s64 	%p363, %rd2392, 0;
	@%p363 bra 	$L__BB0_999;
	cvt.u32.u64 	%r977, %rd876;
	cvt.u32.u64 	%r978, %rd1263;
	rem.u32 	%r979, %r978, %r977;
	cvt.u64.u32 	%rd3067, %r979;
	bra.uni 	$L__BB0_1000;
$L__BB0_999:
	rem.u64 	%rd3067, %rd1263, %rd876;
$L__BB0_1000:
	shl.b64 	%rd1267, %rd3067, 1;
	or.b64  	%rd2393, %rd1267, %rd876;
	and.b64  	%rd2394, %rd2393, -4294967296;
	setp.ne.s64 	%p364, %rd2394, 0;
	@%p364 bra 	$L__BB0_1002;
	cvt.u32.u64 	%r980, %rd876;
	cvt.u32.u64 	%r981, %rd1267;
	rem.u32 	%r982, %r981, %r980;
	cvt.u64.u32 	%rd3068, %r982;
	bra.uni 	$L__BB0_1003;
$L__BB0_1002:
	rem.u64 	%rd3068, %rd1267, %rd876;
$L__BB0_1003:
	shl.b64 	%rd1271, %rd3068, 1;
	or.b64  	%rd2395, %rd1271, %rd876;
	and.b64  	%rd2396, %rd2395, -4294967296;
	setp.ne.s64 	%p365, %rd2396, 0;
	@%p365 bra 	$L__BB0_1005;
	cvt.u32.u64 	%r983, %rd876;
	cvt.u32.u64 	%r984, %rd1271;
	rem.u32 	%r985, %r984, %r983;
	cvt.u64.u32 	%rd3069, %r985;
	bra.uni 	$L__BB0_1006;
$L__BB0_1005:
	rem.u64 	%rd3069, %rd1271, %rd876;
$L__BB0_1006:
	shl.b64 	%rd1275, %rd3069, 1;
	or.b64  	%rd2397, %rd1275, %rd876;
	and.b64  	%rd2398, %rd2397, -4294967296;
	setp.ne.s64 	%p366, %rd2398, 0;
	@%p366 bra 	$L__BB0_1008;
	cvt.u32.u64 	%r986, %rd876;
	cvt.u32.u64 	%r987, %rd1275;
	rem.u32 	%r988, %r987, %r986;
	cvt.u64.u32 	%rd3070, %r988;
	bra.uni 	$L__BB0_1009;
$L__BB0_1008:
	rem.u64 	%rd3070, %rd1275, %rd876;
$L__BB0_1009:
	shl.b64 	%rd1279, %rd3070, 1;
	or.b64  	%rd2399, %rd1279, %rd876;
	and.b64  	%rd2400, %rd2399, -4294967296;
	setp.ne.s64 	%p367, %rd2400, 0;
	@%p367 bra 	$L__BB0_1011;
	cvt.u32.u64 	%r989, %rd876;
	cvt.u32.u64 	%r990, %rd1279;
	rem.u32 	%r991, %r990, %r989;
	cvt.u64.u32 	%rd3071, %r991;
	bra.uni 	$L__BB0_1012;
$L__BB0_1011:
	rem.u64 	%rd3071, %rd1279, %rd876;
$L__BB0_1012:
	shl.b64 	%rd1283, %rd3071, 1;
	or.b64  	%rd2401, %rd1283, %rd876;
	and.b64  	%rd2402, %rd2401, -4294967296;
	setp.ne.s64 	%p368, %rd2402, 0;
	@%p368 bra 	$L__BB0_1014;
	cvt.u32.u64 	%r992, %rd876;
	cvt.u32.u64 	%r993, %rd1283;
	rem.u32 	%r994, %r993, %r992;
	cvt.u64.u32 	%rd3072, %r994;
	bra.uni 	$L__BB0_1015;
$L__BB0_1014:
	rem.u64 	%rd3072, %rd1283, %rd876;
$L__BB0_1015:
	shl.b64 	%rd1287, %rd3072, 1;
	or.b64  	%rd2403, %rd1287, %rd876;
	and.b64  	%rd2404, %rd2403, -4294967296;
	setp.ne.s64 	%p369, %rd2404, 0;
	@%p369 bra 	$L__BB0_1017;
	cvt.u32.u64 	%r995, %rd876;
	cvt.u32.u64 	%r996, %rd1287;
	rem.u32 	%r997, %r996, %r995;
	cvt.u64.u32 	%rd3073, %r997;
	bra.uni 	$L__BB0_1018;
$L__BB0_1017:
	rem.u64 	%rd3073, %rd1287, %rd876;
$L__BB0_1018:
	shl.b64 	%rd1291, %rd3073, 1;
	or.b64  	%rd2405, %rd1291, %rd876;
	and.b64  	%rd2406, %rd2405, -4294967296;
	setp.ne.s64 	%p370, %rd2406, 0;
	@%p370 bra 	$L__BB0_1020;
	cvt.u32.u64 	%r998, %rd876;
	cvt.u32.u64 	%r999, %rd1291;
	rem.u32 	%r1000, %r999, %r998;
	cvt.u64.u32 	%rd3074, %r1000;
	bra.uni 	$L__BB0_1021;
$L__BB0_1020:
	rem.u64 	%rd3074, %rd1291, %rd876;
$L__BB0_1021:
	shl.b64 	%rd1295, %rd3074, 1;
	or.b64  	%rd2407, %rd1295, %rd876;
	and.b64  	%rd2408, %rd2407, -4294967296;
	setp.ne.s64 	%p371, %rd2408, 0;
	@%p371 bra 	$L__BB0_1023;
	cvt.u32.u64 	%r1001, %rd876;
	cvt.u32.u64 	%r1002, %rd1295;
	rem.u32 	%r1003, %r1002, %r1001;
	cvt.u64.u32 	%rd3075, %r1003;
	bra.uni 	$L__BB0_1024;
$L__BB0_1023:
	rem.u64 	%rd3075, %rd1295, %rd876;
$L__BB0_1024:
	shl.b64 	%rd1299, %rd3075, 1;
	or.b64  	%rd2409, %rd1299, %rd876;
	and.b64  	%rd2410, %rd2409, -4294967296;
	setp.ne.s64 	%p372, %rd2410, 0;
	@%p372 bra 	$L__BB0_1026;
	cvt.u32.u64 	%r1004, %rd876;
	cvt.u32.u64 	%r1005, %rd1299;
	rem.u32 	%r1006, %r1005, %r1004;
	cvt.u64.u32 	%rd3076, %r1006;
	bra.uni 	$L__BB0_1027;
$L__BB0_1026:
	rem.u64 	%rd3076, %rd1299, %rd876;
$L__BB0_1027:
	shl.b64 	%rd1303, %rd3076, 1;
	or.b64  	%rd2411, %rd1303, %rd876;
	and.b64  	%rd2412, %rd2411, -4294967296;
	setp.ne.s64 	%p373, %rd2412, 0;
	@%p373 bra 	$L__BB0_1029;
	cvt.u32.u64 	%r1007, %rd876;
	cvt.u32.u64 	%r1008, %rd1303;
	rem.u32 	%r1009, %r1008, %r1007;
	cvt.u64.u32 	%rd3077, %r1009;
	bra.uni 	$L__BB0_1030;
$L__BB0_1029:
	rem.u64 	%rd3077, %rd1303, %rd876;
$L__BB0_1030:
	shl.b64 	%rd1307, %rd3077, 1;
	or.b64  	%rd2413, %rd1307, %rd876;
	and.b64  	%rd2414, %rd2413, -4294967296;
	setp.ne.s64 	%p374, %rd2414, 0;
	@%p374 bra 	$L__BB0_1032;
	cvt.u32.u64 	%r1010, %rd876;
	cvt.u32.u64 	%r1011, %rd1307;
	rem.u32 	%r1012, %r1011, %r1010;
	cvt.u64.u32 	%rd3078, %r1012;
	bra.uni 	$L__BB0_1033;
$L__BB0_1032:
	rem.u64 	%rd3078, %rd1307, %rd876;
$L__BB0_1033:
	shl.b64 	%rd1311, %rd3078, 1;
	or.b64  	%rd2415, %rd1311, %rd876;
	and.b64  	%rd2416, %rd2415, -4294967296;
	setp.ne.s64 	%p375, %rd2416, 0;
	@%p375 bra 	$L__BB0_1035;
	cvt.u32.u64 	%r1013, %rd876;
	cvt.u32.u64 	%r1014, %rd1311;
	rem.u32 	%r1015, %r1014, %r1013;
	cvt.u64.u32 	%rd3079, %r1015;
	bra.uni 	$L__BB0_1036;
$L__BB0_1035:
	rem.u64 	%rd3079, %rd1311, %rd876;
$L__BB0_1036:
	shl.b64 	%rd1315, %rd3079, 1;
	or.b64  	%rd2417, %rd1315, %rd876;
	and.b64  	%rd2418, %rd2417, -4294967296;
	setp.ne.s64 	%p376, %rd2418, 0;
	@%p376 bra 	$L__BB0_1038;
	cvt.u32.u64 	%r1016, %rd876;
	cvt.u32.u64 	%r1017, %rd1315;
	rem.u32 	%r1018, %r1017, %r1016;
	cvt.u64.u32 	%rd3080, %r1018;
	bra.uni 	$L__BB0_1039;
$L__BB0_1038:
	rem.u64 	%rd3080, %rd1315, %rd876;
$L__BB0_1039:
	shl.b64 	%rd1319, %rd3080, 1;
	or.b64  	%rd2419, %rd1319, %rd876;
	and.b64  	%rd2420, %rd2419, -4294967296;
	setp.ne.s64 	%p377, %rd2420, 0;
	@%p377 bra 	$L__BB0_1041;
	cvt.u32.u64 	%r1019, %rd876;
	cvt.u32.u64 	%r1020, %rd1319;
	rem.u32 	%r1021, %r1020, %r1019;
	cvt.u64.u32 	%rd3081, %r1021;
	bra.uni 	$L__BB0_1042;
$L__BB0_1041:
	rem.u64 	%rd3081, %rd1319, %rd876;
$L__BB0_1042:
	shl.b64 	%rd1323, %rd3081, 1;
	or.b64  	%rd2421, %rd1323, %rd876;
	and.b64  	%rd2422, %rd2421, -4294967296;
	setp.ne.s64 	%p378, %rd2422, 0;
	@%p378 bra 	$L__BB0_1044;
	cvt.u32.u64 	%r1022, %rd876;
	cvt.u32.u64 	%r1023, %rd1323;
	rem.u32 	%r1024, %r1023, %r1022;
	cvt.u64.u32 	%rd3082, %r1024;
	bra.uni 	$L__BB0_1045;
$L__BB0_1044:
	rem.u64 	%rd3082, %rd1323, %rd876;
$L__BB0_1045:
	shl.b64 	%rd1327, %rd3082, 1;
	or.b64  	%rd2423, %rd1327, %rd876;
	and.b64  	%rd2424, %rd2423, -4294967296;
	setp.ne.s64 	%p379, %rd2424, 0;
	@%p379 bra 	$L__BB0_1047;
	cvt.u32.u64 	%r1025, %rd876;
	cvt.u32.u64 	%r1026, %rd1327;
	rem.u32 	%r1027, %r1026, %r1025;
	cvt.u64.u32 	%rd3083, %r1027;
	bra.uni 	$L__BB0_1048;
$L__BB0_1047:
	rem.u64 	%rd3083, %rd1327, %rd876;
$L__BB0_1048:
	shl.b64 	%rd1331, %rd3083, 1;
	or.b64  	%rd2425, %rd1331, %rd876;
	and.b64  	%rd2426, %rd2425, -4294967296;
	setp.ne.s64 	%p380, %rd2426, 0;
	@%p380 bra 	$L__BB0_1050;
	cvt.u32.u64 	%r1028, %rd876;
	cvt.u32.u64 	%r1029, %rd1331;
	rem.u32 	%r1030, %r1029, %r1028;
	cvt.u64.u32 	%rd3084, %r1030;
	bra.uni 	$L__BB0_1051;
$L__BB0_1050:
	rem.u64 	%rd3084, %rd1331, %rd876;
$L__BB0_1051:
	shl.b64 	%rd1335, %rd3084, 1;
	or.b64  	%rd2427, %rd1335, %rd876;
	and.b64  	%rd2428, %rd2427, -4294967296;
	setp.ne.s64 	%p381, %rd2428, 0;
	@%p381 bra 	$L__BB0_1053;
	cvt.u32.u64 	%r1031, %rd876;
	cvt.u32.u64 	%r1032, %rd1335;
	rem.u32 	%r1033, %r1032, %r1031;
	cvt.u64.u32 	%rd3085, %r1033;
	bra.uni 	$L__BB0_1054;
$L__BB0_1053:
	rem.u64 	%rd3085, %rd1335, %rd876;
$L__BB0_1054:
	shl.b64 	%rd1339, %rd3085, 1;
	or.b64  	%rd2429, %rd1339, %rd876;
	and.b64  	%rd2430, %rd2429, -4294967296;
	setp.ne.s64 	%p382, %rd2430, 0;
	@%p382 bra 	$L__BB0_1056;
	cvt.u32.u64 	%r1034, %rd876;
	cvt.u32.u64 	%r1035, %rd1339;
	rem.u32 	%r1036, %r1035, %r1034;
	cvt.u64.u32 	%rd3086, %r1036;
	bra.uni 	$L__BB0_1057;
$L__BB0_1056:
	rem.u64 	%rd3086, %rd1339, %rd876;
$L__BB0_1057:
	shl.b64 	%rd1343, %rd3086, 1;
	or.b64  	%rd2431, %rd1343, %rd876;
	and.b64  	%rd2432, %rd2431, -4294967296;
	setp.ne.s64 	%p383, %rd2432, 0;
	@%p383 bra 	$L__BB0_1059;
	cvt.u32.u64 	%r1037, %rd876;
	cvt.u32.u64 	%r1038, %rd1343;
	rem.u32 	%r1039, %r1038, %r1037;
	cvt.u64.u32 	%rd3087, %r1039;
	bra.uni 	$L__BB0_1060;
$L__BB0_1059:
	rem.u64 	%rd3087, %rd1343, %rd876;
$L__BB0_1060:
	shl.b64 	%rd1347, %rd3087, 1;
	or.b64  	%rd2433, %rd1347, %rd876;
	and.b64  	%rd2434, %rd2433, -4294967296;
	setp.ne.s64 	%p384, %rd2434, 0;
	@%p384 bra 	$L__BB0_1062;
	cvt.u32.u64 	%r1040, %rd876;
	cvt.u32.u64 	%r1041, %rd1347;
	rem.u32 	%r1042, %r1041, %r1040;
	cvt.u64.u32 	%rd3088, %r1042;
	bra.uni 	$L__BB0_1063;
$L__BB0_1062:
	rem.u64 	%rd3088, %rd1347, %rd876;
$L__BB0_1063:
	shl.b64 	%rd1351, %rd3088, 1;
	or.b64  	%rd2435, %rd1351, %rd876;
	and.b64  	%rd2436, %rd2435, -4294967296;
	setp.ne.s64 	%p385, %rd2436, 0;
	@%p385 bra 	$L__BB0_1065;
	cvt.u32.u64 	%r1043, %rd876;
	cvt.u32.u64 	%r1044, %rd1351;
	rem.u32 	%r1045, %r1044, %r1043;
	cvt.u64.u32 	%rd3089, %r1045;
	bra.uni 	$L__BB0_1066;
$L__BB0_1065:
	rem.u64 	%rd3089, %rd1351, %rd876;
$L__BB0_1066:
	shl.b64 	%rd1355, %rd3089, 1;
	or.b64  	%rd2437, %rd1355, %rd876;
	and.b64  	%rd2438, %rd2437, -4294967296;
	setp.ne.s64 	%p386, %rd2438, 0;
	@%p386 bra 	$L__BB0_1068;
	cvt.u32.u64 	%r1046, %rd876;
	cvt.u32.u64 	%r1047, %rd1355;
	rem.u32 	%r1048, %r1047, %r1046;
	cvt.u64.u32 	%rd3090, %r1048;
	bra.uni 	$L__BB0_1069;
$L__BB0_1068:
	rem.u64 	%rd3090, %rd1355, %rd876;
$L__BB0_1069:
	shl.b64 	%rd1359, %rd3090, 1;
	or.b64  	%rd2439, %rd1359, %rd876;
	and.b64  	%rd2440, %rd2439, -4294967296;
	setp.ne.s64 	%p387, %rd2440, 0;
	@%p387 bra 	$L__BB0_1071;
	cvt.u32.u64 	%r1049, %rd876;
	cvt.u32.u64 	%r1050, %rd1359;
	rem.u32 	%r1051, %r1050, %r1049;
	cvt.u64.u32 	%rd3091, %r1051;
	bra.uni 	$L__BB0_1072;
$L__BB0_1071:
	rem.u64 	%rd3091, %rd1359, %rd876;
$L__BB0_1072:
	shl.b64 	%rd1363, %rd3091, 1;
	or.b64  	%rd2441, %rd1363, %rd876;
	and.b64  	%rd2442, %rd2441, -4294967296;
	setp.ne.s64 	%p388, %rd2442, 0;
	@%p388 bra 	$L__BB0_1074;
	cvt.u32.u64 	%r1052, %rd876;
	cvt.u32.u64 	%r1053, %rd1363;
	rem.u32 	%r1054, %r1053, %r1052;
	cvt.u64.u32 	%rd3092, %r1054;
	bra.uni 	$L__BB0_1075;
$L__BB0_1074:
	rem.u64 	%rd3092, %rd1363, %rd876;
$L__BB0_1075:
	shl.b64 	%rd1367, %rd3092, 1;
	or.b64  	%rd2443, %rd1367, %rd876;
	and.b64  	%rd2444, %rd2443, -4294967296;
	setp.ne.s64 	%p389, %rd2444, 0;
	@%p389 bra 	$L__BB0_1077;
	cvt.u32.u64 	%r1055, %rd876;
	cvt.u32.u64 	%r1056, %rd1367;
	rem.u32 	%r1057, %r1056, %r1055;
	cvt.u64.u32 	%rd3093, %r1057;
	bra.uni 	$L__BB0_1078;
$L__BB0_1077:
	rem.u64 	%rd3093, %rd1367, %rd876;
$L__BB0_1078:
	shl.b64 	%rd1371, %rd3093, 1;
	or.b64  	%rd2445, %rd1371, %rd876;
	and.b64  	%rd2446, %rd2445, -4294967296;
	setp.ne.s64 	%p390, %rd2446, 0;
	@%p390 bra 	$L__BB0_1080;
	cvt.u32.u64 	%r1058, %rd876;
	cvt.u32.u64 	%r1059, %rd1371;
	rem.u32 	%r1060, %r1059, %r1058;
	cvt.u64.u32 	%rd3094, %r1060;
	bra.uni 	$L__BB0_1081;
$L__BB0_1080:
	rem.u64 	%rd3094, %rd1371, %rd876;
$L__BB0_1081:
	shl.b64 	%rd1375, %rd3094, 1;
	or.b64  	%rd2447, %rd1375, %rd876;
	and.b64  	%rd2448, %rd2447, -4294967296;
	setp.ne.s64 	%p391, %rd2448, 0;
	@%p391 bra 	$L__BB0_1083;
	cvt.u32.u64 	%r1061, %rd876;
	cvt.u32.u64 	%r1062, %rd1375;
	rem.u32 	%r1063, %r1062, %r1061;
	cvt.u64.u32 	%rd3095, %r1063;
	bra.uni 	$L__BB0_1084;
$L__BB0_1083:
	rem.u64 	%rd3095, %rd1375, %rd876;
$L__BB0_1084:
	shl.b64 	%rd1379, %rd3095, 1;
	or.b64  	%rd2449, %rd1379, %rd876;
	and.b64  	%rd2450, %rd2449, -4294967296;
	setp.ne.s64 	%p392, %rd2450, 0;
	@%p392 bra 	$L__BB0_1086;
	cvt.u32.u64 	%r1064, %rd876;
	cvt.u32.u64 	%r1065, %rd1379;
	rem.u32 	%r1066, %r1065, %r1064;
	cvt.u64.u32 	%rd3096, %r1066;
	bra.uni 	$L__BB0_1087;
$L__BB0_1086:
	rem.u64 	%rd3096, %rd1379, %rd876;
$L__BB0_1087:
	shl.b64 	%rd1383, %rd3096, 1;
	or.b64  	%rd2451, %rd1383, %rd876;
	and.b64  	%rd2452, %rd2451, -4294967296;
	setp.ne.s64 	%p393, %rd2452, 0;
	@%p393 bra 	$L__BB0_1089;
	cvt.u32.u64 	%r1067, %rd876;
	cvt.u32.u64 	%r1068, %rd1383;
	rem.u32 	%r1069, %r1068, %r1067;
	cvt.u64.u32 	%rd3097, %r1069;
	bra.uni 	$L__BB0_1090;
$L__BB0_1089:
	rem.u64 	%rd3097, %rd1383, %rd876;
$L__BB0_1090:
	shl.b64 	%rd1387, %rd3097, 1;
	or.b64  	%rd2453, %rd1387, %rd876;
	and.b64  	%rd2454, %rd2453, -4294967296;
	setp.ne.s64 	%p394, %rd2454, 0;
	@%p394 bra 	$L__BB0_1092;
	cvt.u32.u64 	%r1070, %rd876;
	cvt.u32.u64 	%r1071, %rd1387;
	rem.u32 	%r1072, %r1071, %r1070;
	cvt.u64.u32 	%rd3098, %r1072;
	bra.uni 	$L__BB0_1093;
$L__BB0_1092:
	rem.u64 	%rd3098, %rd1387, %rd876;
$L__BB0_1093:
	shl.b64 	%rd1391, %rd3098, 1;
	or.b64  	%rd2455, %rd1391, %rd876;
	and.b64  	%rd2456, %rd2455, -4294967296;
	setp.ne.s64 	%p395, %rd2456, 0;
	@%p395 bra 	$L__BB0_1095;
	cvt.u32.u64 	%r1073, %rd876;
	cvt.u32.u64 	%r1074, %rd1391;
	rem.u32 	%r1075, %r1074, %r1073;
	cvt.u64.u32 	%rd3099, %r1075;
	bra.uni 	$L__BB0_1096;
$L__BB0_1095:
	rem.u64 	%rd3099, %rd1391, %rd876;
$L__BB0_1096:
	shl.b64 	%rd1395, %rd3099, 1;
	or.b64  	%rd2457, %rd1395, %rd876;
	and.b64  	%rd2458, %rd2457, -4294967296;
	setp.ne.s64 	%p396, %rd2458, 0;
	@%p396 bra 	$L__BB0_1098;
	cvt.u32.u64 	%r1076, %rd876;
	cvt.u32.u64 	%r1077, %rd1395;
	rem.u32 	%r1078, %r1077, %r1076;
	cvt.u64.u32 	%rd3100, %r1078;
	bra.uni 	$L__BB0_1099;
$L__BB0_1098:
	rem.u64 	%rd3100, %rd1395, %rd876;
$L__BB0_1099:
	shl.b64 	%rd1399, %rd3100, 1;
	or.b64  	%rd2459, %rd1399, %rd876;
	and.b64  	%rd2460, %rd2459, -4294967296;
	setp.ne.s64 	%p397, %rd2460, 0;
	@%p397 bra 	$L__BB0_1101;
	cvt.u32.u64 	%r1079, %rd876;
	cvt.u32.u64 	%r1080, %rd1399;
	rem.u32 	%r1081, %r1080, %r1079;
	cvt.u64.u32 	%rd3101, %r1081;
	bra.uni 	$L__BB0_1102;
$L__BB0_1101:
	rem.u64 	%rd3101, %rd1399, %rd876;
$L__BB0_1102:
	shl.b64 	%rd1403, %rd3101, 1;
	or.b64  	%rd2461, %rd1403, %rd876;
	and.b64  	%rd2462, %rd2461, -4294967296;
	setp.ne.s64 	%p398, %rd2462, 0;
	@%p398 bra 	$L__BB0_1104;
	cvt.u32.u64 	%r1082, %rd876;
	cvt.u32.u64 	%r1083, %rd1403;
	rem.u32 	%r1084, %r1083, %r1082;
	cvt.u64.u32 	%rd3102, %r1084;
	bra.uni 	$L__BB0_1105;
$L__BB0_1104:
	rem.u64 	%rd3102, %rd1403, %rd876;
$L__BB0_1105:
	shl.b64 	%rd1407, %rd3102, 1;
	or.b64  	%rd2463, %rd1407, %rd876;
	and.b64  	%rd2464, %rd2463, -4294967296;
	setp.ne.s64 	%p399, %rd2464, 0;
	@%p399 bra 	$L__BB0_1107;
	cvt.u32.u64 	%r1085, %rd876;
	cvt.u32.u64 	%r1086, %rd1407;
	rem.u32 	%r1087, %r1086, %r1085;
	cvt.u64.u32 	%rd3103, %r1087;
	bra.uni 	$L__BB0_1108;
$L__BB0_1107:
	rem.u64 	%rd3103, %rd1407, %rd876;
$L__BB0_1108:
	shl.b64 	%rd1411, %rd3103, 1;
	or.b64  	%rd2465, %rd1411, %rd876;
	and.b64  	%rd2466, %rd2465, -4294967296;
	setp.ne.s64 	%p400, %rd2466, 0;
	@%p400 bra 	$L__BB0_1110;
	cvt.u32.u64 	%r1088, %rd876;
	cvt.u32.u64 	%r1089, %rd1411;
	rem.u32 	%r1090, %r1089, %r1088;
	cvt.u64.u32 	%rd3104, %r1090;
	bra.uni 	$L__BB0_1111;
$L__BB0_1110:
	rem.u64 	%rd3104, %rd1411, %rd876;
$L__BB0_1111:
	shl.b64 	%rd1415, %rd3104, 1;
	or.b64  	%rd2467, %rd1415, %rd876;
	and.b64  	%rd2468, %rd2467, -4294967296;
	setp.ne.s64 	%p401, %rd2468, 0;
	@%p401 bra 	$L__BB0_1113;
	cvt.u32.u64 	%r1091, %rd876;
	cvt.u32.u64 	%r1092, %rd1415;
	rem.u32 	%r1093, %r1092, %r1091;
	cvt.u64.u32 	%rd3105, %r1093;
	bra.uni 	$L__BB0_1114;
$L__BB0_1113:
	rem.u64 	%rd3105, %rd1415, %rd876;
$L__BB0_1114:
	shl.b64 	%rd1419, %rd3105, 1;
	or.b64  	%rd2469, %rd1419, %rd876;
	and.b64  	%rd2470, %rd2469, -4294967296;
	setp.ne.s64 	%p402, %rd2470, 0;
	@%p402 bra 	$L__BB0_1116;
	cvt.u32.u64 	%r1094, %rd876;
	cvt.u32.u64 	%r1095, %rd1419;
	rem.u32 	%r1096, %r1095, %r1094;
	cvt.u64.u32 	%rd3106, %r1096;
	bra.uni 	$L__BB0_1117;
$L__BB0_1116:
	rem.u64 	%rd3106, %rd1419, %rd876;
$L__BB0_1117:
	shl.b64 	%rd1423, %rd3106, 1;
	or.b64  	%rd2471, %rd1423, %rd876;
	and.b64  	%rd2472, %rd2471, -4294967296;
	setp.ne.s64 	%p403, %rd2472, 0;
	@%p403 bra 	$L__BB0_1119;
	cvt.u32.u64 	%r1097, %rd876;
	cvt.u32.u64 	%r1098, %rd1423;
	rem.u32 	%r1099, %r1098, %r1097;
	cvt.u64.u32 	%rd3107, %r1099;
	bra.uni 	$L__BB0_1120;
$L__BB0_1119:
	rem.u64 	%rd3107, %rd1423, %rd876;
$L__BB0_1120:
	shl.b64 	%rd1427, %rd3107, 1;
	or.b64  	%rd2473, %rd1427, %rd876;
	and.b64  	%rd2474, %rd2473, -4294967296;
	setp.ne.s64 	%p404, %rd2474, 0;
	@%p404 bra 	$L__BB0_1122;
	cvt.u32.u64 	%r1100, %rd876;
	cvt.u32.u64 	%r1101, %rd1427;
	rem.u32 	%r1102, %r1101, %r1100;
	cvt.u64.u32 	%rd3108, %r1102;
	bra.uni 	$L__BB0_1123;
$L__BB0_1122:
	rem.u64 	%rd3108, %rd1427, %rd876;
$L__BB0_1123:
	shl.b64 	%rd1431, %rd3108, 1;
	or.b64  	%rd2475, %rd1431, %rd876;
	and.b64  	%rd2476, %rd2475, -4294967296;
	setp.ne.s64 	%p405, %rd2476, 0;
	@%p405 bra 	$L__BB0_1125;
	cvt.u32.u64 	%r1103, %rd876;
	cvt.u32.u64 	%r1104, %rd1431;
	rem.u32 	%r1105, %r1104, %r1103;
	cvt.u64.u32 	%rd3109, %r1105;
	bra.uni 	$L__BB0_1126;
$L__BB0_1125:
	rem.u64 	%rd3109, %rd1431, %rd876;
$L__BB0_1126:
	shl.b64 	%rd1435, %rd3109, 1;
	or.b64  	%rd2477, %rd1435, %rd876;
	and.b64  	%rd2478, %rd2477, -4294967296;
	setp.ne.s64 	%p406, %rd2478, 0;
	@%p406 bra 	$L__BB0_1128;
	cvt.u32.u64 	%r1106, %rd876;
	cvt.u32.u64 	%r1107, %rd1435;
	rem.u32 	%r1108, %r1107, %r1106;
	cvt.u64.u32 	%rd3110, %r1108;
	bra.uni 	$L__BB0_1129;
$L__BB0_1128:
	rem.u64 	%rd3110, %rd1435, %rd876;
$L__BB0_1129:
	shl.b64 	%rd1439, %rd3110, 1;
	or.b64  	%rd2479, %rd1439, %rd876;
	and.b64  	%rd2480, %rd2479, -4294967296;
	setp.ne.s64 	%p407, %rd2480, 0;
	@%p407 bra 	$L__BB0_1131;
	cvt.u32.u64 	%r1109, %rd876;
	cvt.u32.u64 	%r1110, %rd1439;
	rem.u32 	%r1111, %r1110, %r1109;
	cvt.u64.u32 	%rd3111, %r1111;
	bra.uni 	$L__BB0_1132;
$L__BB0_1131:
	rem.u64 	%rd3111, %rd1439, %rd876;
$L__BB0_1132:
	shl.b64 	%rd1443, %rd3111, 1;
	or.b64  	%rd2481, %rd1443, %rd876;
	and.b64  	%rd2482, %rd2481, -4294967296;
	setp.ne.s64 	%p408, %rd2482, 0;
	@%p408 bra 	$L__BB0_1134;
	cvt.u32.u64 	%r1112, %rd876;
	cvt.u32.u64 	%r1113, %rd1443;
	rem.u32 	%r1114, %r1113, %r1112;
	cvt.u64.u32 	%rd3112, %r1114;
	bra.uni 	$L__BB0_1135;
$L__BB0_1134:
	rem.u64 	%rd3112, %rd1443, %rd876;
$L__BB0_1135:
	shl.b64 	%rd1447, %rd3112, 1;
	or.b64  	%rd2483, %rd1447, %rd876;
	and.b64  	%rd2484, %rd2483, -4294967296;
	setp.ne.s64 	%p409, %rd2484, 0;
	@%p409 bra 	$L__BB0_1137;
	cvt.u32.u64 	%r1115, %rd876;
	cvt.u32.u64 	%r1116, %rd1447;
	rem.u32 	%r1117, %r1116, %r1115;
	cvt.u64.u32 	%rd3113, %r1117;
	bra.uni 	$L__BB0_1138;
$L__BB0_1137:
	rem.u64 	%rd3113, %rd1447, %rd876;
$L__BB0_1138:
	shl.b64 	%rd1451, %rd3113, 1;
	or.b64  	%rd2485, %rd1451, %rd876;
	and.b64  	%rd2486, %rd2485, -4294967296;
	setp.ne.s64 	%p410, %rd2486, 0;
	@%p410 bra 	$L__BB0_1140;
	cvt.u32.u64 	%r1118, %rd876;
	cvt.u32.u64 	%r1119, %rd1451;
	rem.u32 	%r1120, %r1119, %r1118;
	cvt.u64.u32 	%rd3114, %r1120;
	bra.uni 	$L__BB0_1141;
$L__BB0_1140:
	rem.u64 	%rd3114, %rd1451, %rd876;
$L__BB0_1141:
	shl.b64 	%rd1455, %rd3114, 1;
	or.b64  	%rd2487, %rd1455, %rd876;
	and.b64  	%rd2488, %rd2487, -4294967296;
	setp.ne.s64 	%p411, %rd2488, 0;
	@%p411 bra 	$L__BB0_1143;
	cvt.u32.u64 	%r1121, %rd876;
	cvt.u32.u64 	%r1122, %rd1455;
	rem.u32 	%r1123, %r1122, %r1121;
	cvt.u64.u32 	%rd3115, %r1123;
	bra.uni 	$L__BB0_1144;
$L__BB0_1143:
	rem.u64 	%rd3115, %rd1455, %rd876;
$L__BB0_1144:
	shl.b64 	%rd1459, %rd3115, 1;
	or.b64  	%rd2489, %rd1459, %rd876;
	and.b64  	%rd2490, %rd2489, -4294967296;
	setp.ne.s64 	%p412, %rd2490, 0;
	@%p412 bra 	$L__BB0_1146;
	cvt.u32.u64 	%r1124, %rd876;
	cvt.u32.u64 	%r1125, %rd1459;
	rem.u32 	%r1126, %r1125, %r1124;
	cvt.u64.u32 	%rd3116, %r1126;
	bra.uni 	$L__BB0_1147;
$L__BB0_1146:
	rem.u64 	%rd3116, %rd1459, %rd876;
$L__BB0_1147:
	shl.b64 	%rd1463, %rd3116, 1;
	or.b64  	%rd2491, %rd1463, %rd876;
	and.b64  	%rd2492, %rd2491, -4294967296;
	setp.ne.s64 	%p413, %rd2492, 0;
	@%p413 bra 	$L__BB0_1149;
	cvt.u32.u64 	%r1127, %rd876;
	cvt.u32.u64 	%r1128, %rd1463;
	rem.u32 	%r1129, %r1128, %r1127;
	cvt.u64.u32 	%rd3117, %r1129;
	bra.uni 	$L__BB0_1150;
$L__BB0_1149:
	rem.u64 	%rd3117, %rd1463, %rd876;
$L__BB0_1150:
	add.s64 	%rd3118, %rd3117, %rd3052;
$L__BB0_1151:
	or.b64  	%rd2493, %rd3118, %rd876;
	and.b64  	%rd2494, %rd2493, -4294967296;
	setp.ne.s64 	%p414, %rd2494, 0;
	@%p414 bra 	$L__BB0_1153;
	cvt.u32.u64 	%r1130, %rd876;
	cvt.u32.u64 	%r1131, %rd3118;
	rem.u32 	%r1132, %r1131, %r1130;
	cvt.u64.u32 	%rd2982, %r1132;
	bra.uni 	$L__BB0_1154;
$L__BB0_1153:
	rem.u64 	%rd2982, %rd3118, %rd876;
$L__BB0_1154:
	setp.gt.u64 	%p415, %rd2983, 1;
	shr.u64 	%rd2983, %rd2983, 1;
	@%p415 bra 	$L__BB0_747;
	setp.eq.s64 	%p416, %rd3188, 1;
	add.s64 	%rd2495, %rd10, 1;
	setp.eq.s64 	%p417, %rd3188, %rd2495;
	or.pred  	%p418, %p416, %p417;
	@%p418 bra 	$L__BB0_1363;
	setp.eq.s32 	%p419, %r55, 0;
	mov.u64 	%rd3189, %rd2218;
	@%p419 bra 	$L__BB0_1364;
	mov.b32 	%r1555, 0;
	bra.uni 	$L__BB0_1159;
$L__BB0_1158:
	add.s32 	%r1555, %r1555, 1;
	setp.eq.s32 	%p489, %r1555, %r55;
	mov.u64 	%rd3189, %rd2218;
	@%p489 bra 	$L__BB0_1364;
$L__BB0_1159:
	mul.lo.s64 	%rd3187, %rd3188, %rd3188;
	mul.hi.u64 	%rd1475, %rd3188, %rd3188;
	setp.eq.s64 	%p420, %rd1475, 0;
	@%p420 bra 	$L__BB0_1359;
	or.b64  	%rd2497, %rd3187, %rd876;
	and.b64  	%rd2498, %rd2497, -4294967296;
	setp.ne.s64 	%p421, %rd2498, 0;
	@%p421 bra 	$L__BB0_1162;
	cvt.u32.u64 	%r1134, %rd876;
	cvt.u32.u64 	%r1135, %rd3187;
	rem.u32 	%r1136, %r1135, %r1134;
	cvt.u64.u32 	%rd3121, %r1136;
	bra.uni 	$L__BB0_1163;
$L__BB0_1162:
	rem.u64 	%rd3121, %rd3187, %rd876;
$L__BB0_1163:
	or.b64  	%rd2499, %rd1475, %rd876;
	and.b64  	%rd2500, %rd2499, -4294967296;
	setp.ne.s64 	%p422, %rd2500, 0;
	@%p422 bra 	$L__BB0_1165;
	cvt.u32.u64 	%r1137, %rd876;
	cvt.u32.u64 	%r1138, %rd1475;
	rem.u32 	%r1139, %r1138, %r1137;
	cvt.u64.u32 	%rd3122, %r1139;
	bra.uni 	$L__BB0_1166;
$L__BB0_1165:
	rem.u64 	%rd3122, %rd1475, %rd876;
$L__BB0_1166:
	shl.b64 	%rd1482, %rd3122, 1;
	or.b64  	%rd2501, %rd1482, %rd876;
	and.b64  	%rd2502, %rd2501, -4294967296;
	setp.ne.s64 	%p423, %rd2502, 0;
	@%p423 bra 	$L__BB0_1168;
	cvt.u32.u64 	%r1140, %rd876;
	cvt.u32.u64 	%r1141, %rd1482;
	rem.u32 	%r1142, %r1141, %r1140;
	cvt.u64.u32 	%rd3123, %r1142;
	bra.uni 	$L__BB0_1169;
$L__BB0_1168:
	rem.u64 	%rd3123, %rd1482, %rd876;
$L__BB0_1169:
	shl.b64 	%rd1486, %rd3123, 1;
	or.b64  	%rd2503, %rd1486, %rd876;
	and.b64  	%rd2504, %rd2503, -4294967296;
	setp.ne.s64 	%p424, %rd2504, 0;
	@%p424 bra 	$L__BB0_1171;
	cvt.u32.u64 	%r1143, %rd876;
	cvt.u32.u64 	%r1144, %rd1486;
	rem.u32 	%r1145, %r1144, %r1143;
	cvt.u64.u32 	%rd3124, %r1145;
	bra.uni 	$L__BB0_1172;
$L__BB0_1171:
	rem.u64 	%rd3124, %rd1486, %rd876;
$L__BB0_1172:
	shl.b64 	%rd1490, %rd3124, 1;
	or.b64  	%rd2505, %rd1490, %rd876;
	and.b64  	%rd2506, %rd2505, -4294967296;
	setp.ne.s64 	%p425, %rd2506, 0;
	@%p425 bra 	$L__BB0_1174;
	cvt.u32.u64 	%r1146, %rd876;
	cvt.u32.u64 	%r1147, %rd1490;
	rem.u32 	%r1148, %r1147, %r1146;
	cvt.u64.u32 	%rd3125, %r1148;
	bra.uni 	$L__BB0_1175;
$L__BB0_1174:
	rem.u64 	%rd3125, %rd1490, %rd876;
$L__BB0_1175:
	shl.b64 	%rd1494, %rd3125, 1;
	or.b64  	%rd2507, %rd1494, %rd876;
	and.b64  	%rd2508, %rd2507, -4294967296;
	setp.ne.s64 	%p426, %rd2508, 0;
	@%p426 bra 	$L__BB0_1177;
	cvt.u32.u64 	%r1149, %rd876;
	cvt.u32.u64 	%r1150, %rd1494;
	rem.u32 	%r1151, %r1150, %r1149;
	cvt.u64.u32 	%rd3126, %r1151;
	bra.uni 	$L__BB0_1178;
$L__BB0_1177:
	rem.u64 	%rd3126, %rd1494, %rd876;
$L__BB0_1178:
	shl.b64 	%rd1498, %rd3126, 1;
	or.b64  	%rd2509, %rd1498, %rd876;
	and.b64  	%rd2510, %rd2509, -4294967296;
	setp.ne.s64 	%p427, %rd2510, 0;
	@%p427 bra 	$L__BB0_1180;
	cvt.u32.u64 	%r1152, %rd876;
	cvt.u32.u64 	%r1153, %rd1498;
	rem.u32 	%r1154, %r1153, %r1152;
	cvt.u64.u32 	%rd3127, %r1154;
	bra.uni 	$L__BB0_1181;
$L__BB0_1180:
	rem.u64 	%rd3127, %rd1498, %rd876;
$L__BB0_1181:
	shl.b64 	%rd1502, %rd3127, 1;
	or.b64  	%rd2511, %rd1502, %rd876;
	and.b64  	%rd2512, %rd2511, -4294967296;
	setp.ne.s64 	%p428, %rd2512, 0;
	@%p428 bra 	$L__BB0_1183;
	cvt.u32.u64 	%r1155, %rd876;
	cvt.u32.u64 	%r1156, %rd1502;
	rem.u32 	%r1157, %r1156, %r1155;
	cvt.u64.u32 	%rd3128, %r1157;
	bra.uni 	$L__BB0_1184;
$L__BB0_1183:
	rem.u64 	%rd3128, %rd1502, %rd876;
$L__BB0_1184:
	shl.b64 	%rd1506, %rd3128, 1;
	or.b64  	%rd2513, %rd1506, %rd876;
	and.b64  	%rd2514, %rd2513, -4294967296;
	setp.ne.s64 	%p429, %rd2514, 0;
	@%p429 bra 	$L__BB0_1186;
	cvt.u32.u64 	%r1158, %rd876;
	cvt.u32.u64 	%r1159, %rd1506;
	rem.u32 	%r1160, %r1159, %r1158;
	cvt.u64.u32 	%rd3129, %r1160;
	bra.uni 	$L__BB0_1187;
$L__BB0_1186:
	rem.u64 	%rd3129, %rd1506, %rd876;
$L__BB0_1187:
	shl.b64 	%rd1510, %rd3129, 1;
	or.b64  	%rd2515, %rd1510, %rd876;
	and.b64  	%rd2516, %rd2515, -4294967296;
	setp.ne.s64 	%p430, %rd2516, 0;
	@%p430 bra 	$L__BB0_1189;
	cvt.u32.u64 	%r1161, %rd876;
	cvt.u32.u64 	%r1162, %rd1510;
	rem.u32 	%r1163, %r1162, %r1161;
	cvt.u64.u32 	%rd3130, %r1163;
	bra.uni 	$L__BB0_1190;
$L__BB0_1189:
	rem.u64 	%rd3130, %rd1510, %rd876;
$L__BB0_1190:
	shl.b64 	%rd1514, %rd3130, 1;
	or.b64  	%rd2517, %rd1514, %rd876;
	and.b64  	%rd2518, %rd2517, -4294967296;
	setp.ne.s64 	%p431, %rd2518, 0;
	@%p431 bra 	$L__BB0_1192;
	cvt.u32.u64 	%r1164, %rd876;
	cvt.u32.u64 	%r1165, %rd1514;
	rem.u32 	%r1166, %r1165, %r1164;
	cvt.u64.u32 	%rd3131, %r1166;
	bra.uni 	$L__BB0_1193;
$L__BB0_1192:
	rem.u64 	%rd3131, %rd1514, %rd876;
$L__BB0_1193:
	shl.b64 	%rd1518, %rd3131, 1;
	or.b64  	%rd2519, %rd1518, %rd876;
	and.b64  	%rd2520, %rd2519, -4294967296;
	setp.ne.s64 	%p432, %rd2520, 0;
	@%p432 bra 	$L__BB0_1195;
	cvt.u32.u64 	%r1167, %rd876;
	cvt.u32.u64 	%r1168, %rd1518;
	rem.u32 	%r1169, %r1168, %r1167;
	cvt.u64.u32 	%rd3132, %r1169;
	bra.uni 	$L__BB0_1196;
$L__BB0_1195:
	rem.u64 	%rd3132, %rd1518, %rd876;
$L__BB0_1196:
	shl.b64 	%rd1522, %rd3132, 1;
	or.b64  	%rd2521, %rd1522, %rd876;
	and.b64  	%rd2522, %rd2521, -4294967296;
	setp.ne.s64 	%p433, %rd2522, 0;
	@%p433 bra 	$L__BB0_1198;
	cvt.u32.u64 	%r1170, %rd876;
	cvt.u32.u64 	%r1171, %rd1522;
	rem.u32 	%r1172, %r1171, %r1170;
	cvt.u64.u32 	%rd3133, %r1172;
	bra.uni 	$L__BB0_1199;
$L__BB0_1198:
	rem.u64 	%rd3133, %rd1522, %rd876;
$L__BB0_1199:
	shl.b64 	%rd1526, %rd3133, 1;
	or.b64  	%rd2523, %rd1526, %rd876;
	and.b64  	%rd2524, %rd2523, -4294967296;
	setp.ne.s64 	%p434, %rd2524, 0;
	@%p434 bra 	$L__BB0_1201;
	cvt.u32.u64 	%r1173, %rd876;
	cvt.u32.u64 	%r1174, %rd1526;
	rem.u32 	%r1175, %r1174, %r1173;
	cvt.u64.u32 	%rd3134, %r1175;
	bra.uni 	$L__BB0_1202;
$L__BB0_1201:
	rem.u64 	%rd3134, %rd1526, %rd876;
$L__BB0_1202:
	shl.b64 	%rd1530, %rd3134, 1;
	or.b64  	%rd2525, %rd1530, %rd876;
	and.b64  	%rd2526, %rd2525, -4294967296;
	setp.ne.s64 	%p435, %rd2526, 0;
	@%p435 bra 	$L__BB0_1204;
	cvt.u32.u64 	%r1176, %rd876;
	cvt.u32.u64 	%r1177, %rd1530;
	rem.u32 	%r1178, %r1177, %r1176;
	cvt.u64.u32 	%rd3135, %r1178;
	bra.uni 	$L__BB0_1205;
$L__BB0_1204:
	rem.u64 	%rd3135, %rd1530, %rd876;
$L__BB0_1205:
	shl.b64 	%rd1534, %rd3135, 1;
	or.b64  	%rd2527, %rd1534, %rd876;
	and.b64  	%rd2528, %rd2527, -4294967296;
	setp.ne.s64 	%p436, %rd2528, 0;
	@%p436 bra 	$L__BB0_1207;
	cvt.u32.u64 	%r1179, %rd876;
	cvt.u32.u64 	%r1180, %rd1534;
	rem.u32 	%r1181, %r1180, %r1179;
	cvt.u64.u32 	%rd3136, %r1181;
	bra.uni 	$L__BB0_1208;
$L__BB0_1207:
	rem.u64 	%rd3136, %rd1534, %rd876;
$L__BB0_1208:
	shl.b64 	%rd1538, %rd3136, 1;
	or.b64  	%rd2529, %rd1538, %rd876;
	and.b64  	%rd2530, %rd2529, -4294967296;
	setp.ne.s64 	%p437, %rd2530, 0;
	@%p437 bra 	$L__BB0_1210;
	cvt.u32.u64 	%r1182, %rd876;
	cvt.u32.u64 	%r1183, %rd1538;
	rem.u32 	%r1184, %r1183, %r1182;
	cvt.u64.u32 	%rd3137, %r1184;
	bra.uni 	$L__BB0_1211;
$L__BB0_1210:
	rem.u64 	%rd3137, %rd1538, %rd876;
$L__BB0_1211:
	shl.b64 	%rd1542, %rd3137, 1;
	or.b64  	%rd2531, %rd1542, %rd876;
	and.b64  	%rd2532, %rd2531, -4294967296;
	setp.ne.s64 	%p438, %rd2532, 0;
	@%p438 bra 	$L__BB0_1213;
	cvt.u32.u64 	%r1185, %rd876;
	cvt.u32.u64 	%r1186, %rd1542;
	rem.u32 	%r1187, %r1186, %r1185;
	cvt.u64.u32 	%rd3138, %r1187;
	bra.uni 	$L__BB0_1214;
$L__BB0_1213:
	rem.u64 	%rd3138, %rd1542, %rd876;
$L__BB0_1214:
	shl.b64 	%rd1546, %rd3138, 1;
	or.b64  	%rd2533, %rd1546, %rd876;
	and.b64  	%rd2534, %rd2533, -4294967296;
	setp.ne.s64 	%p439, %rd2534, 0;
	@%p439 bra 	$L__BB0_1216;
	cvt.u32.u64 	%r1188, %rd876;
	cvt.u32.u64 	%r1189, %rd1546;
	rem.u32 	%r1190, %r1189, %r1188;
	cvt.u64.u32 	%rd3139, %r1190;
	bra.uni 	$L__BB0_1217;
$L__BB0_1216:
	rem.u64 	%rd3139, %rd1546, %rd876;
$L__BB0_1217:
	shl.b64 	%rd1550, %rd3139, 1;
	or.b64  	%rd2535, %rd1550, %rd876;
	and.b64  	%rd2536, %rd2535, -4294967296;
	setp.ne.s64 	%p440, %rd2536, 0;
	@%p440 bra 	$L__BB0_1219;
	cvt.u32.u64 	%r1191, %rd876;
	cvt.u32.u64 	%r1192, %rd1550;
	rem.u32 	%r1193, %r1192, %r1191;
	cvt.u64.u32 	%rd3140, %r1193;
	bra.uni 	$L__BB0_1220;
$L__BB0_1219:
	rem.u64 	%rd3140, %rd1550, %rd876;
$L__BB0_1220:
	shl.b64 	%rd1554, %rd3140, 1;
	or.b64  	%rd2537, %rd1554, %rd876;
	and.b64  	%rd2538, %rd2537, -4294967296;
	setp.ne.s64 	%p441, %rd2538, 0;
	@%p441 bra 	$L__BB0_1222;
	cvt.u32.u64 	%r1194, %rd876;
	cvt.u32.u64 	%r1195, %rd1554;
	rem.u32 	%r1196, %r1195, %r1194;
	cvt.u64.u32 	%rd3141, %r1196;
	bra.uni 	$L__BB0_1223;
$L__BB0_1222:
	rem.u64 	%rd3141, %rd1554, %rd876;
$L__BB0_1223:
	shl.b64 	%rd1558, %rd3141, 1;
	or.b64  	%rd2539, %rd1558, %rd876;
	and.b64  	%rd2540, %rd2539, -4294967296;
	setp.ne.s64 	%p442, %rd2540, 0;
	@%p442 bra 	$L__BB0_1225;
	cvt.u32.u64 	%r1197, %rd876;
	cvt.u32.u64 	%r1198, %rd1558;
	rem.u32 	%r1199, %r1198, %r1197;
	cvt.u64.u32 	%rd3142, %r1199;
	bra.uni 	$L__BB0_1226;
$L__BB0_1225:
	rem.u64 	%rd3142, %rd1558, %rd876;
$L__BB0_1226:
	shl.b64 	%rd1562, %rd3142, 1;
	or.b64  	%rd2541, %rd1562, %rd876;
	and.b64  	%rd2542, %rd2541, -4294967296;
	setp.ne.s64 	%p443, %rd2542, 0;
	@%p443 bra 	$L__BB0_1228;
	cvt.u32.u64 	%r1200, %rd876;
	cvt.u32.u64 	%r1201, %rd1562;
	rem.u32 	%r1202, %r1201, %r1200;
	cvt.u64.u32 	%rd3143, %r1202;
	bra.uni 	$L__BB0_1229;
$L__BB0_1228:
	rem.u64 	%rd3143, %rd1562, %rd876;
$L__BB0_1229:
	shl.b64 	%rd1566, %rd3143, 1;
	or.b64  	%rd2543, %rd1566, %rd876;
	and.b64  	%rd2544, %rd2543, -4294967296;
	setp.ne.s64 	%p444, %rd2544, 0;
	@%p444 bra 	$L__BB0_1231;
	cvt.u32.u64 	%r1203, %rd876;
	cvt.u32.u64 	%r1204, %rd1566;
	rem.u32 	%r1205, %r1204, %r1203;
	cvt.u64.u32 	%rd3144, %r1205;
	bra.uni 	$L__BB0_1232;
$L__BB0_1231:
	rem.u64 	%rd3144, %rd1566, %rd876;
$L__BB0_1232:
	shl.b64 	%rd1570, %rd3144, 1;
	or.b64  	%rd2545, %rd1570, %rd876;
	and.b64  	%rd2546, %rd2545, -4294967296;
	setp.ne.s64 	%p445, %rd2546, 0;
	@%p445 bra 	$L__BB0_1234;
	cvt.u32.u64 	%r1206, %rd876;
	cvt.u32.u64 	%r1207, %rd1570;
	rem.u32 	%r1208, %r1207, %r1206;
	cvt.u64.u32 	%rd3145, %r1208;
	bra.uni 	$L__BB0_1235;
$L__BB0_1234:
	rem.u64 	%rd3145, %rd1570, %rd876;
$L__BB0_1235:
	shl.b64 	%rd1574, %rd3145, 1;
	or.b64  	%rd2547, %rd1574, %rd876;
	and.b64  	%rd2548, %rd2547, -4294967296;
	setp.ne.s64 	%p446, %rd2548, 0;
	@%p446 bra 	$L__BB0_1237;
	cvt.u32.u64 	%r1209, %rd876;
	cvt.u32.u64 	%r1210, %rd1574;
	rem.u32 	%r1211, %r1210, %r1209;
	cvt.u64.u32 	%rd3146, %r1211;
	bra.uni 	$L__BB0_1238;
$L__BB0_1237:
	rem.u64 	%rd3146, %rd1574, %rd876;
$L__BB0_1238:
	shl.b64 	%rd1578, %rd3146, 1;
	or.b64  	%rd2549, %rd1578, %rd876;
	and.b64  	%rd2550, %rd2549, -4294967296;
	setp.ne.s64 	%p447, %rd2550, 0;
	@%p447 bra 	$L__BB0_1240;
	cvt.u32.u64 	%r1212, %rd876;
	cvt.u32.u64 	%r1213, %rd1578;
	rem.u32 	%r1214, %r1213, %r1212;
	cvt.u64.u32 	%rd3147, %r1214;
	bra.uni 	$L__BB0_1241;
$L__BB0_1240:
	rem.u64 	%rd3147, %rd1578, %rd876;
$L__BB0_1241:
	shl.b64 	%rd1582, %rd3147, 1;
	or.b64  	%rd2551, %rd1582, %rd876;
	and.b64  	%rd2552, %rd2551, -4294967296;
	setp.ne.s64 	%p448, %rd2552, 0;
	@%p448 bra 	$L__BB0_1243;
	cvt.u32.u64 	%r1215, %rd876;
	cvt.u32.u64 	%r1216, %rd1582;
	rem.u32 	%r1217, %r1216, %r1215;
	cvt.u64.u32 	%rd3148, %r1217;
	bra.uni 	$L__BB0_1244;
$L__BB0_1243:
	rem.u64 	%rd3148, %rd1582, %rd876;
$L__BB0_1244:
	shl.b64 	%rd1586, %rd3148, 1;
	or.b64  	%rd2553, %rd1586, %rd876;
	and.b64  	%rd2554, %rd2553, -4294967296;
	setp.ne.s64 	%p449, %rd2554, 0;
	@%p449 bra 	$L__BB0_1246;
	cvt.u32.u64 	%r1218, %rd876;
	cvt.u32.u64 	%r1219, %rd1586;
	rem.u32 	%r1220, %r1219, %r1218;
	cvt.u64.u32 	%rd3149, %r1220;
	bra.uni 	$L__BB0_1247;
$L__BB0_1246:
	rem.u64 	%rd3149, %rd1586, %rd876;
$L__BB0_1247:
	shl.b64 	%rd1590, %rd3149, 1;
	or.b64  	%rd2555, %rd1590, %rd876;
	and.b64  	%rd2556, %rd2555, -4294967296;
	setp.ne.s64 	%p450, %rd2556, 0;
	@%p450 bra 	$L__BB0_1249;
	cvt.u32.u64 	%r1221, %rd876;
	cvt.u32.u64 	%r1222, %rd1590;
	rem.u32 	%r1223, %r1222, %r1221;
	cvt.u64.u32 	%rd3150, %r1223;
	bra.uni 	$L__BB0_1250;
$L__BB0_1249:
	rem.u64 	%rd3150, %rd1590, %rd876;
$L__BB0_1250:
	shl.b64 	%rd1594, %rd3150, 1;
	or.b64  	%rd2557, %rd1594, %rd876;
	and.b64  	%rd2558, %rd2557, -4294967296;
	setp.ne.s64 	%p451, %rd2558, 0;
	@%p451 bra 	$L__BB0_1252;
	cvt.u32.u64 	%r1224, %rd876;
	cvt.u32.u64 	%r1225, %rd1594;
	rem.u32 	%r1226, %r1225, %r1224;
	cvt.u64.u32 	%rd3151, %r1226;
	bra.uni 	$L__BB0_1253;
$L__BB0_1252:
	rem.u64 	%rd3151, %rd1594, %rd876;
$L__BB0_1253:
	shl.b64 	%rd1598, %rd3151, 1;
	or.b64  	%rd2559, %rd1598, %rd876;
	and.b64  	%rd2560, %rd2559, -4294967296;
	setp.ne.s64 	%p452, %rd2560, 0;
	@%p452 bra 	$L__BB0_1255;
	cvt.u32.u64 	%r1227, %rd876;
	cvt.u32.u64 	%r1228, %rd1598;
	rem.u32 	%r1229, %r1228, %r1227;
	cvt.u64.u32 	%rd3152, %r1229;
	bra.uni 	$L__BB0_1256;
$L__BB0_1255:
	rem.u64 	%rd3152, %rd1598, %rd876;
$L__BB0_1256:
	shl.b64 	%rd1602, %rd3152, 1;
	or.b64  	%rd2561, %rd1602, %rd876;
	and.b64  	%rd2562, %rd2561, -4294967296;
	setp.ne.s64 	%p453, %rd2562, 0;
	@%p453 bra 	$L__BB0_1258;
	cvt.u32.u64 	%r1230, %rd876;
	cvt.u32.u64 	%r1231, %rd1602;
	rem.u32 	%r1232, %r1231, %r1230;
	cvt.u64.u32 	%rd3153, %r1232;
	bra.uni 	$L__BB0_1259;
$L__BB0_1258:
	rem.u64 	%rd3153, %rd1602, %rd876;
$L__BB0_1259:
	shl.b64 	%rd1606, %rd3153, 1;
	or.b64  	%rd2563, %rd1606, %rd876;
	and.b64  	%rd2564, %rd2563, -4294967296;
	setp.ne.s64 	%p454, %rd2564, 0;
	@%p454 bra 	$L__BB0_1261;
	cvt.u32.u64 	%r1233, %rd876;
	cvt.u32.u64 	%r1234, %rd1606;
	rem.u32 	%r1235, %r1234, %r1233;
	cvt.u64.u32 	%rd3154, %r1235;
	bra.uni 	$L__BB0_1262;
$L__BB0_1261:
	rem.u64 	%rd3154, %rd1606, %rd876;
$L__BB0_1262:
	shl.b64 	%rd1610, %rd3154, 1;
	or.b64  	%rd2565, %rd1610, %rd876;
	and.b64  	%rd2566, %rd2565, -4294967296;
	setp.ne.s64 	%p455, %rd2566, 0;
	@%p455 bra 	$L__BB0_1264;
	cvt.u32.u64 	%r1236, %rd876;
	cvt.u32.u64 	%r1237, %rd1610;
	rem.u32 	%r1238, %r1237, %r1236;
	cvt.u64.u32 	%rd3155, %r1238;
	bra.uni 	$L__BB0_1265;
$L__BB0_1264:
	rem.u64 	%rd3155, %rd1610, %rd876;
$L__BB0_1265:
	shl.b64 	%rd1614, %rd3155, 1;
	or.b64  	%rd2567, %rd1614, %rd876;
	and.b64  	%rd2568, %rd2567, -4294967296;
	setp.ne.s64 	%p456, %rd2568, 0;
	@%p456 bra 	$L__BB0_1267;
	cvt.u32.u64 	%r1239, %rd876;
	cvt.u32.u64 	%r1240, %rd1614;
	rem.u32 	%r1241, %r1240, %r1239;
	cvt.u64.u32 	%rd3156, %r1241;
	bra.uni 	$L__BB0_1268;
$L__BB0_1267:
	rem.u64 	%rd3156, %rd1614, %rd876;
$L__BB0_1268:
	shl.b64 	%rd1618, %rd3156, 1;
	or.b64  	%rd2569, %rd1618, %rd876;
	and.b64  	%rd2570, %rd2569, -4294967296;
	setp.ne.s64 	%p457, %rd2570, 0;
	@%p457 bra 	$L__BB0_1270;
	cvt.u32.u64 	%r1242, %rd876;
	cvt.u32.u64 	%r1243, %rd1618;
	rem.u32 	%r1244, %r1243, %r1242;
	cvt.u64.u32 	%rd3157, %r1244;
	bra.uni 	$L__BB0_1271;
$L__BB0_1270:
	rem.u64 	%rd3157, %rd1618, %rd876;
$L__BB0_1271:
	shl.b64 	%rd1622, %rd3157, 1;
	or.b64  	%rd2571, %rd1622, %rd876;
	and.b64  	%rd2572, %rd2571, -4294967296;
	setp.ne.s64 	%p458, %rd2572, 0;
	@%p458 bra 	$L__BB0_1273;
	cvt.u32.u64 	%r1245, %rd876;
	cvt.u32.u64 	%r1246, %rd1622;
	rem.u32 	%r1247, %r1246, %r1245;
	cvt.u64.u32 	%rd3158, %r1247;
	bra.uni 	$L__BB0_1274;
$L__BB0_1273:
	rem.u64 	%rd3158, %rd1622, %rd876;
$L__BB0_1274:
	shl.b64 	%rd1626, %rd3158, 1;
	or.b64  	%rd2573, %rd1626, %rd876;
	and.b64  	%rd2574, %rd2573, -4294967296;
	setp.ne.s64 	%p459, %rd2574, 0;
	@%p459 bra 	$L__BB0_1276;
	cvt.u32.u64 	%r1248, %rd876;
	cvt.u32.u64 	%r1249, %rd1626;
	rem.u32 	%r1250, %r1249, %r1248;
	cvt.u64.u32 	%rd3159, %r1250;
	bra.uni 	$L__BB0_1277;
$L__BB0_1276:
	rem.u64 	%rd3159, %rd1626, %rd876;
$L__BB0_1277:
	shl.b64 	%rd1630, %rd3159, 1;
	or.b64  	%rd2575, %rd1630, %rd876;
	and.b64  	%rd2576, %rd2575, -4294967296;
	setp.ne.s64 	%p460, %rd2576, 0;
	@%p460 bra 	$L__BB0_1279;
	cvt.u32.u64 	%r1251, %rd876;
	cvt.u32.u64 	%r1252, %rd1630;
	rem.u32 	%r1253, %r1252, %r1251;
	cvt.u64.u32 	%rd3160, %r1253;
	bra.uni 	$L__BB0_1280;
$L__BB0_1279:
	rem.u64 	%rd3160, %rd1630, %rd876;
$L__BB0_1280:
	shl.b64 	%rd1634, %rd3160, 1;
	or.b64  	%rd2577, %rd1634, %rd876;
	and.b64  	%rd2578, %rd2577, -4294967296;
	setp.ne.s64 	%p461, %rd2578, 0;
	@%p461 bra 	$L__BB0_1282;
	cvt.u32.u64 	%r1254, %rd876;
	cvt.u32.u64 	%r1255, %rd1634;
	rem.u32 	%r1256, %r1255, %r1254;
	cvt.u64.u32 	%rd3161, %r1256;
	bra.uni 	$L__BB0_1283;
$L__BB0_1282:
	rem.u64 	%rd3161, %rd1634, %rd876;
$L__BB0_1283:
	shl.b64 	%rd1638, %rd3161, 1;
	or.b64  	%rd2579, %rd1638, %rd876;
	and.b64  	%rd2580, %rd2579, -4294967296;
	setp.ne.s64 	%p462, %rd2580, 0;
	@%p462 bra 	$L__BB0_1285;
	cvt.u32.u64 	%r1257, %rd876;
	cvt.u32.u64 	%r1258, %rd1638;
	rem.u32 	%r1259, %r1258, %r1257;
	cvt.u64.u32 	%rd3162, %r1259;
	bra.uni 	$L__BB0_1286;
$L__BB0_1285:
	rem.u64 	%rd3162, %rd1638, %rd876;
$L__BB0_1286:
	shl.b64 	%rd1642, %rd3162, 1;
	or.b64  	%rd2581, %rd1642, %rd876;
	and.b64  	%rd2582, %rd2581, -4294967296;
	setp.ne.s64 	%p463, %rd2582, 0;
	@%p463 bra 	$L__BB0_1288;
	cvt.u32.u64 	%r1260, %rd876;
	cvt.u32.u64 	%r1261, %rd1642;
	rem.u32 	%r1262, %r1261, %r1260;
	cvt.u64.u32 	%rd3163, %r1262;
	bra.uni 	$L__BB0_1289;
$L__BB0_1288:
	rem.u64 	%rd3163, %rd1642, %rd876;
$L__BB0_1289:
	shl.b64 	%rd1646, %rd3163, 1;
	or.b64  	%rd2583, %rd1646, %rd876;
	and.b64  	%rd2584, %rd2583, -4294967296;
	setp.ne.s64 	%p464, %rd2584, 0;
	@%p464 bra 	$L__BB0_1291;
	cvt.u32.u64 	%r1263, %rd876;
	cvt.u32.u64 	%r1264, %rd1646;
	rem.u32 	%r1265, %r1264, %r1263;
	cvt.u64.u32 	%rd3164, %r1265;
	bra.uni 	$L__BB0_1292;
$L__BB0_1291:
	rem.u64 	%rd3164, %rd1646, %rd876;
$L__BB0_1292:
	shl.b64 	%rd1650, %rd3164, 1;
	or.b64  	%rd2585, %rd1650, %rd876;
	and.b64  	%rd2586, %rd2585, -4294967296;
	setp.ne.s64 	%p465, %rd2586, 0;
	@%p465 bra 	$L__BB0_1294;
	cvt.u32.u64 	%r1266, %rd876;
	cvt.u32.u64 	%r1267, %rd1650;
	rem.u32 	%r1268, %r1267, %r1266;
	cvt.u64.u32 	%rd3165, %r1268;
	bra.uni 	$L__BB0_1295;
$L__BB0_1294:
	rem.u64 	%rd3165, %rd1650, %rd876;
$L__BB0_1295:
	shl.b64 	%rd1654, %rd3165, 1;
	or.b64  	%rd2587, %rd1654, %rd876;
	and.b64  	%rd2588, %rd2587, -4294967296;
	setp.ne.s64 	%p466, %rd2588, 0;
	@%p466 bra 	$L__BB0_1297;
	cvt.u32.u64 	%r1269, %rd876;
	cvt.u32.u64 	%r1270, %rd1654;
	rem.u32 	%r1271, %r1270, %r1269;
	cvt.u64.u32 	%rd3166, %r1271;
	bra.uni 	$L__BB0_1298;
$L__BB0_1297:
	rem.u64 	%rd3166, %rd1654, %rd876;
$L__BB0_1298:
	shl.b64 	%rd1658, %rd3166, 1;
	or.b64  	%rd2589, %rd1658, %rd876;
	and.b64  	%rd2590, %rd2589, -4294967296;
	setp.ne.s64 	%p467, %rd2590, 0;
	@%p467 bra 	$L__BB0_1300;
	cvt.u32.u64 	%r1272, %rd876;
	cvt.u32.u64 	%r1273, %rd1658;
	rem.u32 	%r1274, %r1273, %r1272;
	cvt.u64.u32 	%rd3167, %r1274;
	bra.uni 	$L__BB0_1301;
$L__BB0_1300:
	rem.u64 	%rd3167, %rd1658, %rd876;
$L__BB0_1301:
	shl.b64 	%rd1662, %rd3167, 1;
	or.b64  	%rd2591, %rd1662, %rd876;
	and.b64  	%rd2592, %rd2591, -4294967296;
	setp.ne.s64 	%p468, %rd2592, 0;
	@%p468 bra 	$L__BB0_1303;
	cvt.u32.u64 	%r1275, %rd876;
	cvt.u32.u64 	%r1276, %rd1662;
	rem.u32 	%r1277, %r1276, %r1275;
	cvt.u64.u32 	%rd3168, %r1277;
	bra.uni 	$L__BB0_1304;
$L__BB0_1303:
	rem.u64 	%rd3168, %rd1662, %rd876;
$L__BB0_1304:
	shl.b64 	%rd1666, %rd3168, 1;
	or.b64  	%rd2593, %rd1666, %rd876;
	and.b64  	%rd2594, %rd2593, -4294967296;
	setp.ne.s64 	%p469, %rd2594, 0;
	@%p469 bra 	$L__BB0_1306;
	cvt.u32.u64 	%r1278, %rd876;
	cvt.u32.u64 	%r1279, %rd1666;
	rem.u32 	%r1280, %r1279, %r1278;
	cvt.u64.u32 	%rd3169, %r1280;
	bra.uni 	$L__BB0_1307;
$L__BB0_1306:
	rem.u64 	%rd3169, %rd1666, %rd876;
$L__BB0_1307:
	shl.b64 	%rd1670, %rd3169, 1;
	or.b64  	%rd2595, %rd1670, %rd876;
	and.b64  	%rd2596, %rd2595, -4294967296;
	setp.ne.s64 	%p470, %rd2596, 0;
	@%p470 bra 	$L__BB0_1309;
	cvt.u32.u64 	%r1281, %rd876;
	cvt.u32.u64 	%r1282, %rd1670;
	rem.u32 	%r1283, %r1282, %r1281;
	cvt.u64.u32 	%rd3170, %r1283;
	bra.uni 	$L__BB0_1310;
$L__BB0_1309:
	rem.u64 	%rd3170, %rd1670, %rd876;
$L__BB0_1310:
	shl.b64 	%rd1674, %rd3170, 1;
	or.b64  	%rd2597, %rd1674, %rd876;
	and.b64  	%rd2598, %rd2597, -4294967296;
	setp.ne.s64 	%p471, %rd2598, 0;
	@%p471 bra 	$L__BB0_1312;
	cvt.u32.u64 	%r1284, %rd876;
	cvt.u32.u64 	%r1285, %rd1674;
	rem.u32 	%r1286, %r1285, %r1284;
	cvt.u64.u32 	%rd3171, %r1286;
	bra.uni 	$L__BB0_1313;
$L__BB0_1312:
	rem.u64 	%rd3171, %rd1674, %rd876;
$L__BB0_1313:
	shl.b64 	%rd1678, %rd3171, 1;
	or.b64  	%rd2599, %rd1678, %rd876;
	and.b64  	%rd2600, %rd2599, -4294967296;
	setp.ne.s64 	%p472, %rd2600, 0;
	@%p472 bra 	$L__BB0_1315;
	cvt.u32.u64 	%r1287, %rd876;
	cvt.u32.u64 	%r1288, %rd1678;
	rem.u32 	%r1289, %r1288, %r1287;
	cvt.u64.u32 	%rd3172, %r1289;
	bra.uni 	$L__BB0_1316;
$L__BB0_1315:
	rem.u64 	%rd3172, %rd1678, %rd876;
$L__BB0_1316:
	shl.b64 	%rd1682, %rd3172, 1;
	or.b64  	%rd2601, %rd1682, %rd876;
	and.b64  	%rd2602, %rd2601, -4294967296;
	setp.ne.s64 	%p473, %rd2602, 0;
	@%p473 bra 	$L__BB0_1318;
	cvt.u32.u64 	%r1290, %rd876;
	cvt.u32.u64 	%r1291, %rd1682;
	rem.u32 	%r1292, %r1291, %r1290;
	cvt.u64.u32 	%rd3173, %r1292;
	bra.uni 	$L__BB0_1319;
$L__BB0_1318:
	rem.u64 	%rd3173, %rd1682, %rd876;
$L__BB0_1319:
	shl.b64 	%rd1686, %rd3173, 1;
	or.b64  	%rd2603, %rd1686, %rd876;
	and.b64  	%rd2604, %rd2603, -4294967296;
	setp.ne.s64 	%p474, %rd2604, 0;
	@%p474 bra 	$L__BB0_1321;
	cvt.u32.u64 	%r1293, %rd876;
	cvt.u32.u64 	%r1294, %rd1686;
	rem.u32 	%r1295, %r1294, %r1293;
	cvt.u64.u32 	%rd3174, %r1295;
	bra.uni 	$L__BB0_1322;
$L__BB0_1321:
	rem.u64 	%rd3174, %rd1686, %rd876;
$L__BB0_1322:
	shl.b64 	%rd1690, %rd3174, 1;
	or.b64  	%rd2605, %rd1690, %rd876;
	and.b64  	%rd2606, %rd2605, -4294967296;
	setp.ne.s64 	%p475, %rd2606, 0;
	@%p475 bra 	$L__BB0_1324;
	cvt.u32.u64 	%r1296, %rd876;
	cvt.u32.u64 	%r1297, %rd1690;
	rem.u32 	%r1298, %r1297, %r1296;
	cvt.u64.u32 	%rd3175, %r1298;
	bra.uni 	$L__BB0_1325;
$L__BB0_1324:
	rem.u64 	%rd3175, %rd1690, %rd876;
$L__BB0_1325:
	shl.b64 	%rd1694, %rd3175, 1;
	or.b64  	%rd2607, %rd1694, %rd876;
	and.b64  	%rd2608, %rd2607, -4294967296;
	setp.ne.s64 	%p476, %rd2608, 0;
	@%p476 bra 	$L__BB0_1327;
	cvt.u32.u64 	%r1299, %rd876;
	cvt.u32.u64 	%r1300, %rd1694;
	rem.u32 	%r1301, %r1300, %r1299;
	cvt.u64.u32 	%rd3176, %r1301;
	bra.uni 	$L__BB0_1328;
$L__BB0_1327:
	rem.u64 	%rd3176, %rd1694, %rd876;
$L__BB0_1328:
	shl.b64 	%rd1698, %rd3176, 1;
	or.b64  	%rd2609, %rd1698, %rd876;
	and.b64  	%rd2610, %rd2609, -4294967296;
	setp.ne.s64 	%p477, %rd2610, 0;
	@%p477 bra 	$L__BB0_1330;
	cvt.u32.u64 	%r1302, %rd876;
	cvt.u32.u64 	%r1303, %rd1698;
	rem.u32 	%r1304, %r1303, %r1302;
	cvt.u64.u32 	%rd3177, %r1304;
	bra.uni 	$L__BB0_1331;
$L__BB0_1330:
	rem.u64 	%rd3177, %rd1698, %rd876;
$L__BB0_1331:
	shl.b64 	%rd1702, %rd3177, 1;
	or.b64  	%rd2611, %rd1702, %rd876;
	and.b64  	%rd2612, %rd2611, -4294967296;
	setp.ne.s64 	%p478, %rd2612, 0;
	@%p478 bra 	$L__BB0_1333;
	cvt.u32.u64 	%r1305, %rd876;
	cvt.u32.u64 	%r1306, %rd1702;
	rem.u32 	%r1307, %r1306, %r1305;
	cvt.u64.u32 	%rd3178, %r1307;
	bra.uni 	$L__BB0_1334;
$L__BB0_1333:
	rem.u64 	%rd3178, %rd1702, %rd876;
$L__BB0_1334:
	shl.b64 	%rd1706, %rd3178, 1;
	or.b64  	%rd2613, %rd1706, %rd876;
	and.b64  	%rd2614, %rd2613, -4294967296;
	setp.ne.s64 	%p479, %rd2614, 0;
	@%p479 bra 	$L__BB0_1336;
	cvt.u32.u64 	%r1308, %rd876;
	cvt.u32.u64 	%r1309, %rd1706;
	rem.u32 	%r1310, %r1309, %r1308;
	cvt.u64.u32 	%rd3179, %r1310;
	bra.uni 	$L__BB0_1337;
$L__BB0_1336:
	rem.u64 	%rd3179, %rd1706, %rd876;
$L__BB0_1337:
	shl.b64 	%rd1710, %rd3179, 1;
	or.b64  	%rd2615, %rd1710, %rd876;
	and.b64  	%rd2616, %rd2615, -4294967296;
	setp.ne.s64 	%p480, %rd2616, 0;
	@%p480 bra 	$L__BB0_1339;
	cvt.u32.u64 	%r1311, %rd876;
	cvt.u32.u64 	%r1312, %rd1710;
	rem.u32 	%r1313, %r1312, %r1311;
	cvt.u64.u32 	%rd3180, %r1313;
	bra.uni 	$L__BB0_1340;
$L__BB0_1339:
	rem.u64 	%rd3180, %rd1710, %rd876;
$L__BB0_1340:
	shl.b64 	%rd1714, %rd3180, 1;
	or.b64  	%rd2617, %rd1714, %rd876;
	and.b64  	%rd2618, %rd2617, -4294967296;
	setp.ne.s64 	%p481, %rd2618, 0;
	@%p481 bra 	$L__BB0_1342;
	cvt.u32.u64 	%r1314, %rd876;
	cvt.u32.u64 	%r1315, %rd1714;
	rem.u32 	%r1316, %r1315, %r1314;
	cvt.u64.u32 	%rd3181, %r1316;
	bra.uni 	$L__BB0_1343;
$L__BB0_1342:
	rem.u64 	%rd3181, %rd1714, %rd876;
$L__BB0_1343:
	shl.b64 	%rd1718, %rd3181, 1;
	or.b64  	%rd2619, %rd1718, %rd876;
	and.b64  	%rd2620, %rd2619, -4294967296;
	setp.ne.s64 	%p482, %rd2620, 0;
	@%p482 bra 	$L__BB0_1345;
	cvt.u32.u64 	%r1317, %rd876;
	cvt.u32.u64 	%r1318, %rd1718;
	rem.u32 	%r1319, %r1318, %r1317;
	cvt.u64.u32 	%rd3182, %r1319;
	bra.uni 	$L__BB0_1346;
$L__BB0_1345:
	rem.u64 	%rd3182, %rd1718, %rd876;
$L__BB0_1346:
	shl.b64 	%rd1722, %rd3182, 1;
	or.b64  	%rd2621, %rd1722, %rd876;
	and.b64  	%rd2622, %rd2621, -4294967296;
	setp.ne.s64 	%p483, %rd2622, 0;
	@%p483 bra 	$L__BB0_1348;
	cvt.u32.u64 	%r1320, %rd876;
	cvt.u32.u64 	%r1321, %rd1722;
	rem.u32 	%r1322, %r1321, %r1320;
	cvt.u64.u32 	%rd3183, %r1322;
	bra.uni 	$L__BB0_1349;
$L__BB0_1348:
	rem.u64 	%rd3183, %rd1722, %rd876;
$L__BB0_1349:
	shl.b64 	%rd1726, %rd3183, 1;
	or.b64  	%rd2623, %rd1726, %rd876;
	and.b64  	%rd2624, %rd2623, -4294967296;
	setp.ne.s64 	%p484, %rd2624, 0;
	@%p484 bra 	$L__BB0_1351;
	cvt.u32.u64 	%r1323, %rd876;
	cvt.u32.u64 	%r1324, %rd1726;
	rem.u32 	%r1325, %r1324, %r1323;
	cvt.u64.u32 	%rd3184, %r1325;
	bra.uni 	$L__BB0_1352;
$L__BB0_1351:
	rem.u64 	%rd3184, %rd1726, %rd876;
$L__BB0_1352:
	shl.b64 	%rd1730, %rd3184, 1;
	or.b64  	%rd2625, %rd1730, %rd876;
	and.b64  	%rd2626, %rd2625, -4294967296;
	setp.ne.s64 	%p485, %rd2626, 0;
	@%p485 bra 	$L__BB0_1354;
	cvt.u32.u64 	%r1326, %rd876;
	cvt.u32.u64 	%r1327, %rd1730;
	rem.u32 	%r1328, %r1327, %r1326;
	cvt.u64.u32 	%rd3185, %r1328;
	bra.uni 	$L__BB0_1355;
$L__BB0_1354:
	rem.u64 	%rd3185, %rd1730, %rd876;
$L__BB0_1355:
	shl.b64 	%rd1734, %rd3185, 1;
	or.b64  	%rd2627, %rd1734, %rd876;
	and.b64  	%rd2628, %rd2627, -4294967296;
	setp.ne.s64 	%p486, %rd2628, 0;
	@%p486 bra 	$L__BB0_1357;
	cvt.u32.u64 	%r1329, %rd876;
	cvt.u32.u64 	%r1330, %rd1734;
	rem.u32 	%r1331, %r1330, %r1329;
	cvt.u64.u32 	%rd3186, %r1331;
	bra.uni 	$L__BB0_1358;
$L__BB0_1357:
	rem.u64 	%rd3186, %rd1734, %rd876;
$L__BB0_1358:
	add.s64 	%rd3187, %rd3186, %rd3121;
$L__BB0_1359:
	or.b64  	%rd2629, %rd3187, %rd876;
	and.b64  	%rd2630, %rd2629, -4294967296;
	setp.ne.s64 	%p487, %rd2630, 0;
	@%p487 bra 	$L__BB0_1361;
	cvt.u32.u64 	%r1332, %rd876;
	cvt.u32.u64 	%r1333, %rd3187;
	rem.u32 	%r1334, %r1333, %r1332;
	cvt.u64.u32 	%rd3188, %r1334;
	bra.uni 	$L__BB0_1362;
$L__BB0_1361:
	rem.u64 	%rd3188, %rd3187, %rd876;
$L__BB0_1362:
	add.s64 	%rd2631, %rd10, 1;
	setp.ne.s64 	%p488, %rd3188, %rd2631;
	@%p488 bra 	$L__BB0_1158;
$L__BB0_1363:
	add.s32 	%r1554, %r1554, 1;
	setp.ne.s32 	%p490, %r1554, 12;
	mov.b64 	%rd3189, 1;
	@%p490 bra 	$L__BB0_746;
$L__BB0_1364:
	add.s64 	%rd2728, %rd2728, 1;
	min.u64 	%rd2729, %rd10, %rd2729;
	max.u64 	%rd2730, %rd10, %rd2730;
	add.s64 	%rd2731, %rd3189, %rd2731;
	setp.lt.u64 	%p538, %rd10, 4;
	@%p538 bra 	$L__BB0_1369;
	mul.hi.u64 	%rd2669, %rd10, -6148914691236517205;
	shr.u64 	%rd2670, %rd2669, 2;
	mov.b64 	%rd2671, 6;
	cvt.u32.u64 	%r1374, %rd2671;
	cvt.u32.u64 	%r1375, %rd2670;
	mul.lo.s32 	%r1376, %r1375, %r1374;
	cvt.u32.u64 	%r1377, %rd10;
	sub.s32 	%r1373, %r1377, %r1376;
	setp.eq.s32 	%p539, %r1373, 5;
	@%p539 bra 	$L__BB0_1368;
	setp.ne.s32 	%p540, %r1373, 1;
	@%p540 bra 	$L__BB0_1369;
	add.s64 	%rd3191, %rd3191, 1;
	bra.uni 	$L__BB0_1369;
$L__BB0_1368:
	add.s64 	%rd2733, %rd2733, 1;
$L__BB0_1369:
	ld.param.u64 	%rd2727, [_Z25analyze_segment_64_kernelmmmP12SegmentStats_param_1];
	mov.u32 	%r1378, %nctaid.x;
	mov.u32 	%r1379, %ntid.x;
	mul.wide.u32 	%rd2672, %r1378, %r1379;
	add.s64 	%rd2734, %rd2734, %rd2672;
	setp.lt.u64 	%p541, %rd2734, %rd2727;
	@%p541 bra 	$L__BB0_2;
$L__BB0_1370:
	// begin inline asm
	mov.b64 {%r1380,%r1381}, %rd2728;
	// end inline asm
	shfl.sync.down.b32	%r1383|%p542, %r1381, 16, 31, -1;
	shfl.sync.down.b32	%r1382|%p543, %r1380, 16, 31, -1;
	// begin inline asm
	mov.b64 %rd2674, {%r1382,%r1383};
	// end inline asm
	add.s64 	%rd2681, %rd2674, %rd2728;
	// begin inline asm
	mov.b64 {%r1384,%r1385}, %fd57;
	// end inline asm
	shfl.sync.down.b32	%r1387|%p544, %r1385, 16, 31, -1;
	shfl.sync.down.b32	%r1386|%p545, %r1384, 16, 31, -1;
	// begin inline asm
	mov.b64 %fd22, {%r1386,%r1387};
	// end inline asm
	add.f64 	%fd27, %fd57, %fd22;
	// begin inline asm
	mov.b64 {%r1388,%r1389}, %fd58;
	// end inline asm
	shfl.sync.down.b32	%r1391|%p546, %r1389, 16, 31, -1;
	shfl.sync.down.b32	%r1390|%p547, %r1388, 16, 31, -1;
	// begin inline asm
	mov.b64 %fd24, {%r1390,%r1391};
	// end inline asm
	add.f64 	%fd29, %fd58, %fd24;
	// begin inline asm
	mov.b64 {%r1392,%r1393}, %fd59;
	// end inline asm
	shfl.sync.down.b32	%r1395|%p548, %r1393, 16, 31, -1;
	shfl.sync.down.b32	%r1394|%p549, %r1392, 16, 31, -1;
	// begin inline asm
	mov.b64 %fd26, {%r1394,%r1395};
	// end inline asm
	add.f64 	%fd31, %fd59, %fd26;
	// begin inline asm
	mov.b64 {%r1396,%r1397}, %rd2731;
	// end inline asm
	shfl.sync.down.b32	%r1399|%p550, %r1397, 16, 31, -1;
	shfl.sync.down.b32	%r1398|%p551, %r1396, 16, 31, -1;
	// begin inline asm
	mov.b64 %rd2676, {%r1398,%r1399};
	// end inline asm
	add.s64 	%rd2683, %rd2676, %rd2731;
	// begin inline asm
	mov.b64 {%r1400,%r1401}, %rd3191;
	// end inline asm
	shfl.sync.down.b32	%r1403|%p552, %r1401, 16, 31, -1;
	shfl.sync.down.b32	%r1402|%p553, %r1400, 16, 31, -1;
	// begin inline asm
	mov.b64 %rd2678, {%r1402,%r1403};
	// end inline asm
	add.s64 	%rd2685, %rd2678, %rd3191;
	// begin inline asm
	mov.b64 {%r1404,%r1405}, %rd2733;
	// end inline asm
	shfl.sync.down.b32	%r1407|%p554, %r1405, 16, 31, -1;
	shfl.sync.down.b32	%r1406|%p555, %r1404, 16, 31, -1;
	// begin inline asm
	mov.b64 %rd2680, {%r1406,%r1407};
	// end inline asm
	add.s64 	%rd2687, %rd2680, %rd2733;
	// begin inline asm
	mov.b64 {%r1408,%r1409}, %rd2681;
	// end inline asm
	shfl.sync.down.b32	%r1411|%p556, %r1409, 8, 31, -1;
	shfl.sync.down.b32	%r1410|%p557, %r1408, 8, 31, -1;
	// begin inline asm
	mov.b64 %rd2682, {%r1410,%r1411};
	// end inline asm
	add.s64 	%rd2689, %rd2682, %rd2681;
	// begin inline asm
	mov.b64 {%r1412,%r1413}, %fd27;
	// end inline asm
	shfl.sync.down.b32	%r1415|%p558, %r1413, 8, 31, -1;
	shfl.sync.down.b32	%r1414|%p559, %r1412, 8, 31, -1;
	// begin inline asm
	mov.b64 %fd28, {%r1414,%r1415};
	// end inline asm
	add.f64 	%fd33, %fd27, %fd28;
	// begin inline asm
	mov.b64 {%r1416,%r1417}, %fd29;
	// end inline asm
	shfl.sync.down.b32	%r1419|%p560, %r1417, 8, 31, -1;
	shfl.sync.down.b32	%r1418|%p561, %r1416, 8, 31, -1;
	// begin inline asm
	mov.b64 %fd30, {%r1418,%r1419};
	// end inline asm
	add.f64 	%fd35, %fd29, %fd30;
	// begin inline asm
	mov.b64 {%r1420,%r1421}, %fd31;
	// end inline asm
	shfl.sync.down.b32	%r1423|%p562, %r1421, 8, 31, -1;
	shfl.sync.down.b32	%r1422|%p563, %r1420, 8, 31, -1;
	// begin inline asm
	mov.b64 %fd32, {%r1422,%r1423};
	// end inline asm
	add.f64 	%fd37, %fd31, %fd32;
	// begin inline asm
	mov.b64 {%r1424,%r1425}, %rd2683;
	// end inline asm
	shfl.sync.down.b32	%r1427|%p564, %r1425, 8, 31, -1;
	shfl.sync.down.b32	%r1426|%p565, %r1424, 8, 31, -1;
	// begin inline asm
	mov.b64 %rd2684, {%r1426,%r1427};
	// end inline asm
	add.s64 	%rd2691, %rd2684, %rd2683;
	// begin inline asm
	mov.b64 {%r1428,%r1429}, %rd2685;
	// end inline asm
	shfl.sync.down.b32	%r1431|%p566, %r1429, 8, 31, -1;
	shfl.sync.down.b32	%r1430|%p567, %r1428, 8, 31, -1;
	// begin inline asm
	mov.b64 %rd2686, {%r1430,%r1431};
	// end inline asm
	add.s64 	%rd2693, %rd2686, %rd2685;
	// begin inline asm
	mov.b64 {%r1432,%r1433}, %rd2687;
	// end inline asm
	shfl.sync.down.b32	%r1435|%p568, %r1433, 8, 31, -1;
	shfl.sync.down.b32	%r1434|%p569, %r1432, 8, 31, -1;
	// begin inline asm
	mov.b64 %rd2688, {%r1434,%r1435};
	// end inline asm
	add.s64 	%rd2695, %rd2688, %rd2687;
	// begin inline asm
	mov.b64 {%r1436,%r1437}, %rd2689;
	// end inline asm
	shfl.sync.down.b32	%r1439|%p570, %r1437, 4, 31, -1;
	shfl.sync.down.b32	%r1438|%p571, %r1436, 4, 31, -1;
	// begin inline asm
	mov.b64 %rd2690, {%r1438,%r1439};
	// end inline asm
	add.s64 	%rd2697, %rd2690, %rd2689;
	// begin inline asm
	mov.b64 {%r1440,%r1441}, %fd33;
	// end inline asm
	shfl.sync.down.b32	%r1443|%p572, %r1441, 4, 31, -1;
	shfl.sync.down.b32	%r1442|%p573, %r1440, 4, 31, -1;
	// begin inline asm
	mov.b64 %fd34, {%r1442,%r1443};
	// end inline asm
	add.f64 	%fd39, %fd33, %fd34;
	// begin inline asm
	mov.b64 {%r1444,%r1445}, %fd35;
	// end inline asm
	shfl.sync.down.b32	%r1447|%p574, %r1445, 4, 31, -1;
	shfl.sync.down.b32	%r1446|%p575, %r1444, 4, 31, -1;
	// begin inline asm
	mov.b64 %fd36, {%r1446,%r1447};
	// end inline asm
	add.f64 	%fd41, %fd35, %fd36;
	// begin inline asm
	mov.b64 {%r1448,%r1449}, %fd37;
	// end inline asm
	shfl.sync.down.b32	%r1451|%p576, %r1449, 4, 31, -1;
	shfl.sync.down.b32	%r1450|%p577, %r1448, 4, 31, -1;
	// begin inline asm
	mov.b64 %fd38, {%r1450,%r1451};
	// end inline asm
	add.f64 	%fd43, %fd37, %fd38;
	// begin inline asm
	mov.b64 {%r1452,%r1453}, %rd2691;
	// end inline asm
	shfl.sync.down.b32	%r1455|%p578, %r1453, 4, 31, -1;
	shfl.sync.down.b32	%r1454|%p579, %r1452, 4, 31, -1;
	// begin inline asm
	mov.b64 %rd2692, {%r1454,%r1455};
	// end inline asm
	add.s64 	%rd2699, %rd2692, %rd2691;
	// begin inline asm
	mov.b64 {%r1456,%r1457}, %rd2693;
	// end inline asm
	shfl.sync.down.b32	%r1459|%p580, %r1457, 4, 31, -1;
	shfl.sync.down.b32	%r1458|%p581, %r1456, 4, 31, -1;
	// begin inline asm
	mov.b64 %rd2694, {%r1458,%r1459};
	// end inline asm
	add.s64 	%rd2701, %rd2694, %rd2693;
	// begin inline asm
	mov.b64 {%r1460,%r1461}, %rd2695;
	// end inline asm
	shfl.sync.down.b32	%r1463|%p582, %r1461, 4, 31, -1;
	shfl.sync.down.b32	%r1462|%p583, %r1460, 4, 31, -1;
	// begin inline asm
	mov.b64 %rd2696, {%r1462,%r1463};
	// end inline asm
	add.s64 	%rd2703, %rd2696, %rd2695;
	// begin inline asm
	mov.b64 {%r1464,%r1465}, %rd2697;
	// end inline asm
	shfl.sync.down.b32	%r1467|%p584, %r1465, 2, 31, -1;
	shfl.sync.down.b32	%r1466|%p585, %r1464, 2, 31, -1;
	// begin inline asm
	mov.b64 %rd2698, {%r1466,%r1467};
	// end inline asm
	add.s64 	%rd2705, %rd2698, %rd2697;
	// begin inline asm
	mov.b64 {%r1468,%r1469}, %fd39;
	// end inline asm
	shfl.sync.down.b32	%r1471|%p586, %r1469, 2, 31, -1;
	shfl.sync.down.b32	%r1470|%p587, %r1468, 2, 31, -1;
	// begin inline asm
	mov.b64 %fd40, {%r1470,%r1471};
	// end inline asm
	add.f64 	%fd45, %fd39, %fd40;
	// begin inline asm
	mov.b64 {%r1472,%r1473}, %fd41;
	// end inline asm
	shfl.sync.down.b32	%r1475|%p588, %r1473, 2, 31, -1;
	shfl.sync.down.b32	%r1474|%p589, %r1472, 2, 31, -1;
	// begin inline asm
	mov.b64 %fd42, {%r1474,%r1475};
	// end inline asm
	add.f64 	%fd47, %fd41, %fd42;
	// begin inline asm
	mov.b64 {%r1476,%r1477}, %fd43;
	// end inline asm
	shfl.sync.down.b32	%r1479|%p590, %r1477, 2, 31, -1;
	shfl.sync.down.b32	%r1478|%p591, %r1476, 2, 31, -1;
	// begin inline asm
	mov.b64 %fd44, {%r1478,%r1479};
	// end inline asm
	add.f64 	%fd49, %fd43, %fd44;
	// begin inline asm
	mov.b64 {%r1480,%r1481}, %rd2699;
	// end inline asm
	shfl.sync.down.b32	%r1483|%p592, %r1481, 2, 31, -1;
	shfl.sync.down.b32	%r1482|%p593, %r1480, 2, 31, -1;
	// begin inline asm
	mov.b64 %rd2700, {%r1482,%r1483};
	// end inline asm
	add.s64 	%rd2707, %rd2700, %rd2699;
	// begin inline asm
	mov.b64 {%r1484,%r1485}, %rd2701;
	// end inline asm
	shfl.sync.down.b32	%r1487|%p594, %r1485, 2, 31, -1;
	shfl.sync.down.b32	%r1486|%p595, %r1484, 2, 31, -1;
	// begin inline asm
	mov.b64 %rd2702, {%r1486,%r1487};
	// end inline asm
	add.s64 	%rd2709, %rd2702, %rd2701;
	// begin inline asm
	mov.b64 {%r1488,%r1489}, %rd2703;
	// end inline asm
	shfl.sync.down.b32	%r1491|%p596, %r1489, 2, 31, -1;
	shfl.sync.down.b32	%r1490|%p597, %r1488, 2, 31, -1;
	// begin inline asm
	mov.b64 %rd2704, {%r1490,%r1491};
	// end inline asm
	add.s64 	%rd2711, %rd2704, %rd2703;
	// begin inline asm
	mov.b64 {%r1492,%r1493}, %rd2705;
	// end inline asm
	shfl.sync.down.b32	%r1495|%p598, %r1493, 1, 31, -1;
	shfl.sync.down.b32	%r1494|%p599, %r1492, 1, 31, -1;
	// begin inline asm
	mov.b64 %rd2706, {%r1494,%r1495};
	// end inline asm
	add.s64 	%rd1763, %rd2706, %rd2705;
	// begin inline asm
	mov.b64 {%r1496,%r1497}, %fd45;
	// end inline asm
	shfl.sync.down.b32	%r1499|%p600, %r1497, 1, 31, -1;
	shfl.sync.down.b32	%r1498|%p601, %r1496, 1, 31, -1;
	// begin inline asm
	mov.b64 %fd46, {%r1498,%r1499};
	// end inline asm
	add.f64 	%fd13, %fd45, %fd46;
	// begin inline asm
	mov.b64 {%r1500,%r1501}, %fd47;
	// end inline asm
	shfl.sync.down.b32	%r1503|%p602, %r1501, 1, 31, -1;
	shfl.sync.down.b32	%r1502|%p603, %r1500, 1, 31, -1;
	// begin inline asm
	mov.b64 %fd48, {%r1502,%r1503};
	// end inline asm
	add.f64 	%fd14, %fd47, %fd48;
	// begin inline asm
	mov.b64 {%r1504,%r1505}, %fd49;
	// end inline asm
	shfl.sync.down.b32	%r1507|%p604, %r1505, 1, 31, -1;
	shfl.sync.down.b32	%r1506|%p605, %r1504, 1, 31, -1;
	// begin inline asm
	mov.b64 %fd50, {%r1506,%r1507};
	// end inline asm
	add.f64 	%fd15, %fd49, %fd50;
	// begin inline asm
	mov.b64 {%r1508,%r1509}, %rd2707;
	// end inline asm
	shfl.sync.down.b32	%r1511|%p606, %r1509, 1, 31, -1;
	shfl.sync.down.b32	%r1510|%p607, %r1508, 1, 31, -1;
	// begin inline asm
	mov.b64 %rd2708, {%r1510,%r1511};
	// end inline asm
	add.s64 	%rd1764, %rd2708, %rd2707;
	// begin inline asm
	mov.b64 {%r1512,%r1513}, %rd2709;
	// end inline asm
	shfl.sync.down.b32	%r1515|%p608, %r1513, 1, 31, -1;
	shfl.sync.down.b32	%r1514|%p609, %r1512, 1, 31, -1;
	// begin inline asm
	mov.b64 %rd2710, {%r1514,%r1515};
	// end inline asm
	add.s64 	%rd1765, %rd2710, %rd2709;
	// begin inline asm
	mov.b64 {%r1516,%r1517}, %rd2711;
	// end inline asm
	shfl.sync.down.b32	%r1519|%p610, %r1517, 1, 31, -1;
	shfl.sync.down.b32	%r1518|%p611, %r1516, 1, 31, -1;
	// begin inline asm
	mov.b64 %rd2712, {%r1518,%r1519};
	// end inline asm
	add.s64 	%rd1766, %rd2712, %rd2711;
	mov.u32 	%r1520, %tid.x;
	and.b32  	%r1521, %r1520, 31;
	setp.ne.s32 	%p612, %r1521, 0;
	@%p612 bra 	$L__BB0_1380;
	atom.global.add.u64 	%rd2713, [%rd1+32], %rd1763;
	atom.global.add.u64 	%rd2714, [%rd1+112], %rd1764;
	atom.global.add.u64 	%rd2715, [%rd1+120], %rd1765;
	atom.global.add.u64 	%rd2716, [%rd1+128], %rd1766;
	atom.global.min.u32 	%r1522, [%rd1+48], %r1528;
	atom.global.max.u32 	%r1523, [%rd1+52], %r1529;
	atom.global.min.u32 	%r1524, [%rd1+64], %r1530;
	atom.global.max.u32 	%r1525, [%rd1+68], %r1531;
	atom.global.min.u32 	%r1526, [%rd1+80], %r1532;
	atom.global.max.u32 	%r1527, [%rd1+84], %r1533;
	ld.global.u64 	%rd3202, [%rd1+96];
$L__BB0_1372:
	setp.ge.u64 	%p613, %rd2729, %rd3202;
	@%p613 bra 	$L__BB0_1374;
	atom.relaxed.global.cas.b64 	%rd1769, [%rd1+96], %rd3202, %rd2729;
	setp.ne.s64 	%p614, %rd1769, %rd3202;
	mov.u64 	%rd3202, %rd1769;
	@%p614 bra 	$L__BB0_1372;
$L__BB0_1374:
	ld.global.u64 	%rd3203, [%rd1+104];
$L__BB0_1375:
	setp.le.u64 	%p615, %rd2730, %rd3203;
	@%p615 bra 	$L__BB0_1377;
	atom.relaxed.global.cas.b64 	%rd1772, [%rd1+104], %rd3203, %rd2730;
	setp.ne.s64 	%p616, %rd1772, %rd3203;
	mov.u64 	%rd3203, %rd1772;
	@%p616 bra 	$L__BB0_1375;
$L__BB0_1377:
	ld.global.f64 	%fd51, [%rd1+56];
	mov.b64 	%rd2717, %fd51;
	add.f64 	%fd52, %fd13, %fd51;
	mov.b64 	%rd2718, %fd52;
	atom.relaxed.global.cas.b64 	%rd2719, [%rd1+56], %rd2717, %rd2718;
	setp.ne.s64 	%p617, %rd2719, %rd2717;
	@%p617 bra 	$L__BB0_1377;
$L__BB0_1378:
	ld.global.f64 	%fd53, [%rd1+72];
	mov.b64 	%rd2720, %fd53;
	add.f64 	%fd54, %fd14, %fd53;
	mov.b64 	%rd2721, %fd54;
	atom.relaxed.global.cas.b64 	%rd2722, [%rd1+72], %rd2720, %rd2721;
	setp.ne.s64 	%p618, %rd2722, %rd2720;
	@%p618 bra 	$L__BB0_1378;
$L__BB0_1379:
	ld.global.f64 	%fd55, [%rd1+88];
	mov.b64 	%rd2723, %fd55;
	add.f64 	%fd56, %fd15, %fd55;
	mov.b64 	%rd2724, %fd56;
	atom.relaxed.global.cas.b64 	%rd2725, [%rd1+88], %rd2723, %rd2724;
	setp.ne.s64 	%p619, %rd2725, %rd2723;
	@%p619 bra 	$L__BB0_1379;
$L__BB0_1380:
	ret;

}
	// .globl	_Z26analyze_segment_256_kernel7uint256jjP15SegmentStats256
.visible .entry _Z26analyze_segment_256_kernel7uint256jjP15SegmentStats256(
	.param .align 8 .b8 _Z26analyze_segment_256_kernel7uint256jjP15SegmentStats256_param_0[32],
	.param .u32 _Z26analyze_segment_256_kernel7uint256jjP15SegmentStats256_param_1,
	.param .u32 _Z26analyze_segment_256_kernel7uint256jjP15SegmentStats256_param_2,
	.param .u64 .ptr .align 1 _Z26analyze_segment_256_kernel7uint256jjP15SegmentStats256_param_3
)
{
	.reg .pred 	%p<347>;
	.reg .b32 	%r<751>;
	.reg .b64 	%rd<1777>;
	// demoted variable
	.shared .align 4 .u32 _ZZ26analyze_segment_256_kernel7uint256jjP15SegmentStats256E7s_count;
	// demoted variable
	.shared .align 4 .u32 _ZZ26analyze_segment_256_kernel7uint256jjP15SegmentStats256E7s_first;
	// demoted variable
	.shared .align 4 .u32 _ZZ26analyze_segment_256_kernel7uint256jjP15SegmentStats256E6s_last;
	// demoted variable
	.shared .align 4 .u32 _ZZ26analyze_segment_256_kernel7uint256jjP15SegmentStats256E14s_popcount_sum;
	ld.param.u64 	%rd1511, [_Z26analyze_segment_256_kernel7uint256jjP15SegmentStats256_param_0+24];
	ld.param.u64 	%rd1512, [_Z26analyze_segment_256_kernel7uint256jjP15SegmentStats256_param_0+16];
	ld.param.u64 	%rd1513, [_Z26analyze_segment_256_kernel7uint256jjP15SegmentStats256_param_0+8];
	ld.param.u64 	%rd951, [_Z26analyze_segment_256_kernel7uint256jjP15SegmentStats256_param_0];
	ld.param.u32 	%r36, [_Z26analyze_segment_256_kernel7uint256jjP15SegmentStats256_param_2];
	mov.u32 	%r1, %ctaid.x;
	setp.ge.u32 	%p4, %r1, %r36;
	@%p4 bra 	$L__BB1_733;
	ld.param.u32 	%r733, [_Z26analyze_segment_256_kernel7uint256jjP15SegmentStats256_param_1];
	mul.wide.u32 	%rd956, %r1, %r733;
	shl.b64 	%rd957, %rd956, 1;
	add.s64 	%rd4, %rd951, %rd957;
	setp.ge.u64 	%p5, %rd4, %rd951;
	@%p5 bra 	$L__BB1_4;
	add.s64 	%rd1513, %rd1513, 1;
	setp.ne.s64 	%p6, %rd1513, 0;
	@%p6 bra 	$L__BB1_4;
	add.s64 	%rd1512, %rd1512, 1;
	setp.eq.s64 	%p7, %rd1512, 0;
	selp.u64 	%rd959, 1, 0, %p7;
	add.s64 	%rd1511, %rd1511, %rd959;
	mov.b64 	%rd1513, 0;
$L__BB1_4:
	mov.u32 	%r736, %tid.x;
	setp.ne.s32 	%p8, %r736, 0;
	@%p8 bra 	$L__BB1_6;
	mov.b32 	%r37, 0;
	st.shared.u32 	[_ZZ26analyze_segment_256_kernel7uint256jjP15SegmentStats256E7s_count], %r37;
	mov.b32 	%r38, -1;
	st.shared.u32 	[_ZZ26analyze_segment_256_kernel7uint256jjP15SegmentStats256E7s_first], %r38;
	st.shared.u32 	[_ZZ26analyze_segment_256_kernel7uint256jjP15SegmentStats256E6s_last], %r37;
	st.shared.u32 	[_ZZ26analyze_segment_256_kernel7uint256jjP15SegmentStats256E14s_popcount_sum], %r37;
$L__BB1_6:
	ld.param.u32 	%r734, [_Z26analyze_segment_256_kernel7uint256jjP15SegmentStats256_param_1];
	bar.sync 	0;
	setp.ge.u32 	%p9, %r736, %r734;
	@%p9 bra 	$L__BB1_731;
	and.b64  	%rd11, %rd951, 1;
$L__BB1_8:
	setp.eq.s64 	%p10, %rd1512, -1;
	setp.eq.s64 	%p11, %rd1513, -1;
	mul.wide.u32 	%rd960, %r736, 2;
	add.s64 	%rd12, %rd4, %rd960;
	setp.lt.u64 	%p12, %rd12, %rd4;
	and.pred  	%p13, %p12, %p11;
	selp.u64 	%rd961, 1, 0, %p12;
	add.s64 	%rd962, %rd1513, %rd961;
	and.pred  	%p14, %p13, %p10;
	selp.u64 	%rd963, 1, 0, %p14;
	add.s64 	%rd13, %rd1511, %rd963;
	selp.u64 	%rd964, 1, 0, %p13;
	add.s64 	%rd14, %rd1512, %rd964;
	selp.b64 	%rd15, 0, %rd962, %p13;
	or.b64  	%rd965, %rd13, %rd14;
	or.b64  	%rd966, %rd965, %rd15;
	setp.ne.s64 	%p15, %rd966, 0;
	@%p15 bra 	$L__BB1_688;
	setp.lt.u64 	%p76, %rd12, 2;
	@%p76 bra 	$L__BB1_730;
	setp.gt.u64 	%p77, %rd12, 4294967295;
	@%p77 bra 	$L__BB1_66;
	cvt.u32.u64 	%r4, %rd12;
	and.b32  	%r676, %r4, -2;
	setp.eq.s32 	%p297, %r676, 2;
	@%p297 bra 	$L__BB1_729;
	and.b32  	%r677, %r4, 1;
	setp.eq.b32 	%p298, %r677, 1;
	not.pred 	%p299, %p298;
	@%p299 bra 	$L__BB1_730;
	setp.lt.u64 	%p300, %rd12, 9;
	@%p300 bra 	$L__BB1_729;
	mul.lo.s32 	%r678, %r4, -1431655765;
	setp.lt.u32 	%p301, %r678, 1431655766;
	@%p301 bra 	$L__BB1_730;
	add.s32 	%r5, %r4, -1;
	mov.b32 	%r738, 0;
	mov.u32 	%r737, %r5;
$L__BB1_16:
	mov.u32 	%r7, %r738;
	shr.u32 	%r743, %r737, 1;
	add.s32 	%r738, %r7, 1;
	and.b32  	%r680, %r737, 2;
	setp.eq.s32 	%p302, %r680, 0;
	mov.u32 	%r737, %r743;
	@%p302 bra 	$L__BB1_16;
	cvt.u64.u32 	%rd16, %r5;
	ld.const.u64 	%rd1515, [MR_WITNESSES_3];
	setp.ge.u64 	%p303, %rd1515, %rd12;
	mov.b64 	%rd1519, 1;
	mov.u32 	%r739, %r743;
	@%p303 bra 	$L__BB1_34;
$L__BB1_18:
	and.b32  	%r681, %r739, 1;
	setp.eq.b32 	%p304, %r681, 1;
	not.pred 	%p305, %p304;
	@%p305 bra 	$L__BB1_22;
	mul.lo.s64 	%rd20, %rd1519, %rd1515;
	or.b64  	%rd1484, %rd20, %rd12;
	and.b64  	%rd1485, %rd1484, -4294967296;
	setp.ne.s64 	%p306, %rd1485, 0;
	@%p306 bra 	$L__BB1_21;
	cvt.u32.u64 	%r683, %rd20;
	rem.u32 	%r684, %r683, %r4;
	cvt.u64.u32 	%rd1519, %r684;
	bra.uni 	$L__BB1_22;
$L__BB1_21:
	rem.u64 	%rd1519, %rd20, %rd12;
$L__BB1_22:
	mul.lo.s64 	%rd24, %rd1515, %rd1515;
	or.b64  	%rd1486, %rd24, %rd12;
	and.b64  	%rd1487, %rd1486, -4294967296;
	setp.ne.s64 	%p307, %rd1487, 0;
	@%p307 bra 	$L__BB1_24;
	cvt.u32.u64 	%r686, %rd24;
	rem.u32 	%r687, %r686, %r4;
	cvt.u64.u32 	%rd1515, %r687;
	bra.uni 	$L__BB1_25;
$L__BB1_24:
	rem.u64 	%rd1515, %rd24, %rd12;
$L__BB1_25:
	setp.gt.u32 	%p308, %r739, 1;
	shr.u32 	%r739, %r739, 1;
	@%p308 bra 	$L__BB1_18;
	setp.eq.s64 	%p309, %rd1519, 1;
	setp.eq.s64 	%p310, %rd1519, %rd16;
	or.pred  	%p311, %p309, %p310;
	@%p311 bra 	$L__BB1_34;
	setp.eq.s32 	%p312, %r7, 0;
	@%p312 bra 	$L__BB1_730;
	mov.b32 	%r740, 0;
	bra.uni 	$L__BB1_30;
$L__BB1_29:
	add.s32 	%r740, %r740, 1;
	setp.eq.s32 	%p315, %r740, %r7;
	@%p315 bra 	$L__BB1_730;
$L__BB1_30:
	mul.lo.s64 	%rd29, %rd1519, %rd1519;
	or.b64  	%rd1489, %rd29, %rd12;
	and.b64  	%rd1490, %rd1489, -4294967296;
	setp.ne.s64 	%p313, %rd1490, 0;
	@%p313 bra 	$L__BB1_32;
	cvt.u32.u64 	%r690, %rd29;
	rem.u32 	%r691, %r690, %r4;
	cvt.u64.u32 	%rd1519, %r691;
	bra.uni 	$L__BB1_33;
$L__BB1_32:
	rem.u64 	%rd1519, %rd29, %rd12;
$L__BB1_33:
	setp.ne.s64 	%p314, %rd1519, %rd16;
	@%p314 bra 	$L__BB1_29;
$L__BB1_34:
	ld.const.u64 	%rd1521, [MR_WITNESSES_3+8];
	setp.ge.u64 	%p316, %rd1521, %rd12;
	mov.b64 	%rd1524, 1;
	mov.u32 	%r741, %r743;
	@%p316 bra 	$L__BB1_51;
$L__BB1_35:
	and.b32  	%r692, %r741, 1;
	setp.eq.b32 	%p317, %r692, 1;
	not.pred 	%p318, %p317;
	@%p318 bra 	$L__BB1_39;
	mul.lo.s64 	%rd36, %rd1524, %rd1521;
	or.b64  	%rd1492, %rd36, %rd12;
	and.b64  	%rd1493, %rd1492, -4294967296;
	setp.ne.s64 	%p319, %rd1493, 0;
	@%p319 bra 	$L__BB1_38;
	cvt.u32.u64 	%r694, %rd36;
	rem.u32 	%r695, %r694, %r4;
	cvt.u64.u32 	%rd1524, %r695;
	bra.uni 	$L__BB1_39;
$L__BB1_38:
	rem.u64 	%rd1524, %rd36, %rd12;
$L__BB1_39:
	mul.lo.s64 	%rd40, %rd1521, %rd1521;
	or.b64  	%rd1494, %rd40, %rd12;
	and.b64  	%rd1495, %rd1494, -4294967296;
	setp.ne.s64 	%p320, %rd1495, 0;
	@%p320 bra 	$L__BB1_41;
	cvt.u32.u64 	%r697, %rd40;
	rem.u32 	%r698, %r697, %r4;
	cvt.u64.u32 	%rd1521, %r698;
	bra.uni 	$L__BB1_42;
$L__BB1_41:
	rem.u64 	%rd1521, %rd40, %rd12;
$L__BB1_42:
	setp.gt.u32 	%p321, %r741, 1;
	shr.u32 	%r741, %r741, 1;
	@%p321 bra 	$L__BB1_35;
	setp.eq.s64 	%p322, %rd1524, 1;
	setp.eq.s64 	%p323, %rd1524, %rd16;
	or.pred  	%p324, %p322, %p323;
	@%p324 bra 	$L__BB1_51;
	setp.eq.s32 	%p325, %r7, 0;
	@%p325 bra 	$L__BB1_730;
	mov.b32 	%r742, 0;
$L__BB1_46:
	mul.lo.s64 	%rd45, %rd1524, %rd1524;
	or.b64  	%rd1497, %rd45, %rd12;
	and.b64  	%rd1498, %rd1497, -4294967296;
	setp.ne.s64 	%p326, %rd1498, 0;
	@%p326 bra 	$L__BB1_48;
	cvt.u32.u64 	%r701, %rd45;
	rem.u32 	%r702, %r701, %r4;
	cvt.u64.u32 	%rd1524, %r702;
	bra.uni 	$L__BB1_49;
$L__BB1_48:
	rem.u64 	%rd1524, %rd45, %rd12;
$L__BB1_49:
	setp.eq.s64 	%p327, %rd1524, %rd16;
	@%p327 bra 	$L__BB1_51;
	add.s32 	%r742, %r742, 1;
	setp.eq.s32 	%p328, %r742, %r7;
	@%p328 bra 	$L__BB1_730;
	bra.uni 	$L__BB1_46;
$L__BB1_51:
	ld.const.u64 	%rd1527, [MR_WITNESSES_3+16];
	setp.ge.u64 	%p329, %rd1527, %rd12;
	mov.b64 	%rd1530, 1;
	@%p329 bra 	$L__BB1_729;
$L__BB1_52:
	and.b32  	%r703, %r743, 1;
	setp.eq.b32 	%p330, %r703, 1;
	not.pred 	%p331, %p330;
	@%p331 bra 	$L__BB1_56;
	mul.lo.s64 	%rd52, %rd1530, %rd1527;
	or.b64  	%rd1500, %rd52, %rd12;
	and.b64  	%rd1501, %rd1500, -4294967296;
	setp.ne.s64 	%p332, %rd1501, 0;
	@%p332 bra 	$L__BB1_55;
	cvt.u32.u64 	%r705, %rd52;
	rem.u32 	%r706, %r705, %r4;
	cvt.u64.u32 	%rd1530, %r706;
	bra.uni 	$L__BB1_56;
$L__BB1_55:
	rem.u64 	%rd1530, %rd52, %rd12;
$L__BB1_56:
	mul.lo.s64 	%rd56, %rd1527, %rd1527;
	or.b64  	%rd1502, %rd56, %rd12;
	and.b64  	%rd1503, %rd1502, -4294967296;
	setp.ne.s64 	%p333, %rd1503, 0;
	@%p333 bra 	$L__BB1_58;
	cvt.u32.u64 	%r708, %rd56;
	rem.u32 	%r709, %r708, %r4;
	cvt.u64.u32 	%rd1527, %r709;
	bra.uni 	$L__BB1_59;
$L__BB1_58:
	rem.u64 	%rd1527, %rd56, %rd12;
$L__BB1_59:
	setp.gt.u32 	%p334, %r743, 1;
	shr.u32 	%r743, %r743, 1;
	@%p334 bra 	$L__BB1_52;
	setp.eq.s32 	%p335, %r7, 0;
	setp.eq.s64 	%p336, %rd1530, 1;
	setp.eq.s64 	%p337, %rd1530, %rd16;
	or.pred  	%p338, %p336, %p337;
	or.pred  	%p339, %p338, %p335;
	not.pred 	%p346, %p338;
	mov.b32 	%r744, 0;
	@%p339 bra 	$L__BB1_65;
$L__BB1_61:
	mul.lo.s64 	%rd61, %rd1530, %rd1530;
	or.b64  	%rd1505, %rd61, %rd12;
	and.b64  	%rd1506, %rd1505, -4294967296;
	setp.ne.s64 	%p340, %rd1506, 0;
	@%p340 bra 	$L__BB1_63;
	cvt.u32.u64 	%r712, %rd61;
	rem.u32 	%r713, %r712, %r4;
	cvt.u64.u32 	%rd1530, %r713;
	bra.uni 	$L__BB1_64;
$L__BB1_63:
	rem.u64 	%rd1530, %rd61, %rd12;
$L__BB1_64:
	setp.ne.s64 	%p346, %rd1530, %rd16;
	add.s32 	%r744, %r744, 1;
	setp.ne.s32 	%p341, %r744, %r7;
	and.pred  	%p342, %p346, %p341;
	@%p342 bra 	$L__BB1_61;
$L__BB1_65:
	@%p346 bra 	$L__BB1_730;
	bra.uni 	$L__BB1_729;
$L__BB1_66:
	setp.eq.s64 	%p78, %rd11, 0;
	mul.lo.s64 	%rd1074, %rd12, -6148914691236517205;
	setp.lt.u64 	%p79, %rd1074, 6148914691236517206;
	or.pred  	%p80, %p78, %p79;
	@%p80 bra 	$L__BB1_730;
	add.s64 	%rd65, %rd12, -1;
	mov.b32 	%r745, 0;
	mov.u64 	%rd1532, %rd65;
$L__BB1_68:
	mov.u32 	%r22, %r745;
	shr.u64 	%rd67, %rd1532, 1;
	add.s32 	%r745, %r22, 1;
	and.b64  	%rd1075, %rd1532, 2;
	setp.eq.s64 	%p81, %rd1075, 0;
	mov.u64 	%rd1532, %rd67;
	@%p81 bra 	$L__BB1_68;
	mov.b32 	%r746, 0;
$L__BB1_70:
	mul.wide.u32 	%rd1077, %r746, 8;
	mov.u64 	%rd1078, MR_WITNESSES_12;
	add.s64 	%rd1079, %rd1078, %rd1077;
	ld.const.u64 	%rd1534, [%rd1079];
	setp.ge.u64 	%p82, %rd1534, %rd12;
	mov.b64 	%rd1740, 1;
	mov.u64 	%rd1535, %rd67;
	@%p82 bra 	$L__BB1_687;
$L__BB1_71:
	and.b64  	%rd1080, %rd1535, 1;
	setp.eq.b64 	%p83, %rd1080, 1;
	not.pred 	%p84, %p83;
	@%p84 bra 	$L__BB1_275;
	mul.lo.s64 	%rd1602, %rd1740, %rd1534;
	mul.hi.u64 	%rd73, %rd1740, %rd1534;
	setp.eq.s64 	%p85, %rd73, 0;
	@%p85 bra 	$L__BB1_272;
	or.b64  	%rd1081, %rd1602, %rd12;
	and.b64  	%rd1082, %rd1081, -4294967296;
	setp.ne.s64 	%p86, %rd1082, 0;
	@%p86 bra 	$L__BB1_75;
	cvt.u32.u64 	%r72, %rd12;
	cvt.u32.u64 	%r73, %rd1602;
	rem.u32 	%r74, %r73, %r72;
	cvt.u64.u32 	%rd1536, %r74;
	bra.uni 	$L__BB1_76;
$L__BB1_75:
	rem.u64 	%rd1536, %rd1602, %rd12;
$L__BB1_76:
	or.b64  	%rd1083, %rd73, %rd12;
	and.b64  	%rd1084, %rd1083, -4294967296;
	setp.ne.s64 	%p87, %rd1084, 0;
	@%p87 bra 	$L__BB1_78;
	cvt.u32.u64 	%r75, %rd12;
	cvt.u32.u64 	%r76, %rd73;
	rem.u32 	%r77, %r76, %r75;
	cvt.u64.u32 	%rd1537, %r77;
	bra.uni 	$L__BB1_79;
$L__BB1_78:
	rem.u64 	%rd1537, %rd73, %rd12;
$L__BB1_79:
	shl.b64 	%rd80, %rd1537, 1;
	or.b64  	%rd1085, %rd80, %rd12;
	and.b64  	%rd1086, %rd1085, -4294967296;
	setp.ne.s64 	%p88, %rd1086, 0;
	@%p88 bra 	$L__BB1_81;
	cvt.u32.u64 	%r78, %rd12;
	cvt.u32.u64 	%r79, %rd80;
	rem.u32 	%r80, %r79, %r78;
	cvt.u64.u32 	%rd1538, %r80;
	bra.uni 	$L__BB1_82;
$L__BB1_81:
	rem.u64 	%rd1538, %rd80, %rd12;
$L__BB1_82:
	shl.b64 	%rd84, %rd1538, 1;
	or.b64  	%rd1087, %rd84, %rd12;
	and.b64  	%rd1088, %rd1087, -4294967296;
	setp.ne.s64 	%p89, %rd1088, 0;
	@%p89 bra 	$L__BB1_84;
	cvt.u32.u64 	%r81, %rd12;
	cvt.u32.u64 	%r82, %rd84;
	rem.u32 	%r83, %r82, %r81;
	cvt.u64.u32 	%rd1539, %r83;
	bra.uni 	$L__BB1_85;
$L__BB1_84:
	rem.u64 	%rd1539, %rd84, %rd12;
$L__BB1_85:
	shl.b64 	%rd88, %rd1539, 1;
	or.b64  	%rd1089, %rd88, %rd12;
	and.b64  	%rd1090, %rd1089, -4294967296;
	setp.ne.s64 	%p90, %rd1090, 0;
	@%p90 bra 	$L__BB1_87;
	cvt.u32.u64 	%r84, %rd12;
	cvt.u32.u64 	%r85, %rd88;
	rem.u32 	%r86, %r85, %r84;
	cvt.u64.u32 	%rd1540, %r86;
	bra.uni 	$L__BB1_88;
$L__BB1_87:
	rem.u64 	%rd1540, %rd88, %rd12;
$L__BB1_88:
	shl.b64 	%rd92, %rd1540, 1;
	or.b64  	%rd1091, %rd92, %rd12;
	and.b64  	%rd1092, %rd1091, -4294967296;
	setp.ne.s64 	%p91, %rd1092, 0;
	@%p91 bra 	$L__BB1_90;
	cvt.u32.u64 	%r87, %rd12;
	cvt.u32.u64 	%r88, %rd92;
	rem.u32 	%r89, %r88, %r87;
	cvt.u64.u32 	%rd1541, %r89;
	bra.uni 	$L__BB1_91;
$L__BB1_90:
	rem.u64 	%rd1541, %rd92, %rd12;
$L__BB1_91:
	shl.b64 	%rd96, %rd1541, 1;
	or.b64  	%rd1093, %rd96, %rd12;
	and.b64  	%rd1094, %rd1093, -4294967296;
	setp.ne.s64 	%p92, %rd1094, 0;
	@%p92 bra 	$L__BB1_93;
	cvt.u32.u64 	%r90, %rd12;
	cvt.u32.u64 	%r91, %rd96;
	rem.u32 	%r92, %r91, %r90;
	cvt.u64.u32 	%rd1542, %r92;
	bra.uni 	$L__BB1_94;
$L__BB1_93:
	rem.u64 	%rd1542, %rd96, %rd12;
$L__BB1_94:
	shl.b64 	%rd100, %rd1542, 1;
	or.b64  	%rd1095, %rd100, %rd12;
	and.b64  	%rd1096, %rd1095, -4294967296;
	setp.ne.s64 	%p93, %rd1096, 0;
	@%p93 bra 	$L__BB1_96;
	cvt.u32.u64 	%r93, %rd12;
	cvt.u32.u64 	%r94, %rd100;
	rem.u32 	%r95, %r94, %r93;
	cvt.u64.u32 	%rd1543, %r95;
	bra.uni 	$L__BB1_97;
$L__BB1_96:
	rem.u64 	%rd1543, %rd100, %rd12;
$L__BB1_97:
	shl.b64 	%rd104, %rd1543, 1;
	or.b64  	%rd1097, %rd104, %rd12;
	and.b64  	%rd1098, %rd1097, -4294967296;
	setp.ne.s64 	%p94, %rd1098, 0;
	@%p94 bra 	$L__BB1_99;
	cvt.u32.u64 	%r96, %rd12;
	cvt.u32.u64 	%r97, %rd104;
	rem.u32 	%r98, %r97, %r96;
	cvt.u64.u32 	%rd1544, %r98;
	bra.uni 	$L__BB1_100;
$L__BB1_99:
	rem.u64 	%rd1544, %rd104, %rd12;
$L__BB1_100:
	shl.b64 	%rd108, %rd1544, 1;
	or.b64  	%rd1099, %rd108, %rd12;
	and.b64  	%rd1100, %rd1099, -4294967296;
	setp.ne.s64 	%p95, %rd1100, 0;
	@%p95 bra 	$L__BB1_102;
	cvt.u32.u64 	%r99, %rd12;
	cvt.u32.u64 	%r100, %rd108;
	rem.u32 	%r101, %r100, %r99;
	cvt.u64.u32 	%rd1545, %r101;
	bra.uni 	$L__BB1_103;
$L__BB1_102:
	rem.u64 	%rd1545, %rd108, %rd12;
$L__BB1_103:
	shl.b64 	%rd112, %rd1545, 1;
	or.b64  	%rd1101, %rd112, %rd12;
	and.b64  	%rd1102, %rd1101, -4294967296;
	setp.ne.s64 	%p96, %rd1102, 0;
	@%p96 bra 	$L__BB1_105;
	cvt.u32.u64 	%r102, %rd12;
	cvt.u32.u64 	%r103, %rd112;
	rem.u32 	%r104, %r103, %r102;
	cvt.u64.u32 	%rd1546, %r104;
	bra.uni 	$L__BB1_106;
$L__BB1_105:
	rem.u64 	%rd1546, %rd112, %rd12;
$L__BB1_106:
	shl.b64 	%rd116, %rd1546, 1;
	or.b64  	%rd1103, %rd116, %rd12;
	and.b64  	%rd1104, %rd1103, -4294967296;
	setp.ne.s64 	%p97, %rd1104, 0;
	@%p97 bra 	$L__BB1_108;
	cvt.u32.u64 	%r105, %rd12;
	cvt.u32.u64 	%r106, %rd116;
	rem.u32 	%r107, %r106, %r105;
	cvt.u64.u32 	%rd1547, %r107;
	bra.uni 	$L__BB1_109;
$L__BB1_108:
	rem.u64 	%rd1547, %rd116, %rd12;
$L__BB1_109:
	shl.b64 	%rd120, %rd1547, 1;
	or.b64  	%rd1105, %rd120, %rd12;
	and.b64  	%rd1106, %rd1105, -4294967296;
	setp.ne.s64 	%p98, %rd1106, 0;
	@%p98 bra 	$L__BB1_111;
	cvt.u32.u64 	%r108, %rd12;
	cvt.u32.u64 	%r109, %rd120;
	rem.u32 	%r110, %r109, %r108;
	cvt.u64.u32 	%rd1548, %r110;
	bra.uni 	$L__BB1_112;
$L__BB1_111:
	rem.u64 	%rd1548, %rd120, %rd12;
$L__BB1_112:
	shl.b64 	%rd124, %rd1548, 1;
	or.b64  	%rd1107, %rd124, %rd12;
	and.b64  	%rd1108, %rd1107, -4294967296;
	setp.ne.s64 	%p99, %rd1108, 0;
	@%p99 bra 	$L__BB1_114;
	cvt.u32.u64 	%r111, %rd12;
	cvt.u32.u64 	%r112, %rd124;
	rem.u32 	%r113, %r112, %r111;
	cvt.u64.u32 	%rd1549, %r113;
	bra.uni 	$L__BB1_115;
$L__BB1_114:
	rem.u64 	%rd1549, %rd124, %rd12;
$L__BB1_115:
	shl.b64 	%rd128, %rd1549, 1;
	or.b64  	%rd1109, %rd128, %rd12;
	and.b64  	%rd1110, %rd1109, -4294967296;
	setp.ne.s64 	%p100, %rd1110, 0;
	@%p100 bra 	$L__BB1_117;
	cvt.u32.u64 	%r114, %rd12;
	cvt.u32.u64 	%r115, %rd128;
	rem.u32 	%r116, %r115, %r114;
	cvt.u64.u32 	%rd1550, %r116;
	bra.uni 	$L__BB1_118;
$L__BB1_117:
	rem.u64 	%rd1550, %rd128, %rd12;
$L__BB1_118:
	shl.b64 	%rd132, %rd1550, 1;
	or.b64  	%rd1111, %rd132, %rd12;
	and.b64  	%rd1112, %rd1111, -4294967296;
	setp.ne.s64 	%p101, %rd1112, 0;
	@%p101 bra 	$L__BB1_120;
	cvt.u32.u64 	%r117, %rd12;
	cvt.u32.u64 	%r118, %rd132;
	rem.u32 	%r119, %r118, %r117;
	cvt.u64.u32 	%rd1551, %r119;
	bra.uni 	$L__BB1_121;
$L__BB1_120:
	rem.u64 	%rd1551, %rd132, %rd12;
$L__BB1_121:
	shl.b64 	%rd136, %rd1551, 1;
	or.b64  	%rd1113, %rd136, %rd12;
	and.b64  	%rd1114, %rd1113, -4294967296;
	setp.ne.s64 	%p102, %rd1114, 0;
	@%p102 bra 	$L__BB1_123;
	cvt.u32.u64 	%r120, %rd12;
	cvt.u32.u64 	%r121, %rd136;
	rem.u32 	%r122, %r121, %r120;
	cvt.u64.u32 	%rd1552, %r122;
	bra.uni 	$L__BB1_124;
$L__BB1_123:
	rem.u64 	%rd1552, %rd136, %rd12;
$L__BB1_124:
	shl.b64 	%rd140, %rd1552, 1;
	or.b64  	%rd1115, %rd140, %rd12;
	and.b64  	%rd1116, %rd1115, -4294967296;
	setp.ne.s64 	%p103, %rd1116, 0;
	@%p103 bra 	$L__BB1_126;
	cvt.u32.u64 	%r123, %rd12;
	cvt.u32.u64 	%r124, %rd140;
	rem.u32 	%r125, %r124, %r123;
	cvt.u64.u32 	%rd1553, %r125;
	bra.uni 	$L__BB1_127;
$L__BB1_126:
	rem.u64 	%rd1553, %rd140, %rd12;
$L__BB1_127:
	shl.b64 	%rd144, %rd1553, 1;
	or.b64  	%rd1117, %rd144, %rd12;
	and.b64  	%rd1118, %rd1117, -4294967296;
	setp.ne.s64 	%p104, %rd1118, 0;
	@%p104 bra 	$L__BB1_129;
	cvt.u32.u64 	%r126, %rd12;
	cvt.u32.u64 	%r127, %rd144;
	rem.u32 	%r128, %r127, %r126;
	cvt.u64.u32 	%rd1554, %r128;
	bra.uni 	$L__BB1_130;
$L__BB1_129:
	rem.u64 	%rd1554, %rd144, %rd12;
$L__BB1_130:
	shl.b64 	%rd148, %rd1554, 1;
	or.b64  	%rd1119, %rd148, %rd12;
	and.b64  	%rd1120, %rd1119, -4294967296;
	setp.ne.s64 	%p105, %rd1120, 0;
	@%p105 bra 	$L__BB1_132;
	cvt.u32.u64 	%r129, %rd12;
	cvt.u32.u64 	%r130, %rd148;
	rem.u32 	%r131, %r130, %r129;
	cvt.u64.u32 	%rd1555, %r131;
	bra.uni 	$L__BB1_133;
$L__BB1_132:
	rem.u64 	%rd1555, %rd148, %rd12;
$L__BB1_133:
	shl.b64 	%rd152, %rd1555, 1;
	or.b64  	%rd1121, %rd152, %rd12;
	and.b64  	%rd1122, %rd1121, -4294967296;
	setp.ne.s64 	%p106, %rd1122, 0;
	@%p106 bra 	$L__BB1_135;
	cvt.u32.u64 	%r132, %rd12;
	cvt.u32.u64 	%r133, %rd152;
	rem.u32 	%r134, %r133, %r132;
	cvt.u64.u32 	%rd1556, %r134;
	bra.uni 	$L__BB1_136;
$L__BB1_135:
	rem.u64 	%rd1556, %rd152, %rd12;
$L__BB1_136:
	shl.b64 	%rd156, %rd1556, 1;
	or.b64  	%rd1123, %rd156, %rd12;
	and.b64  	%rd1124, %rd1123, -4294967296;
	setp.ne.s64 	%p107, %rd1124, 0;
	@%p107 bra 	$L__BB1_138;
	cvt.u32.u64 	%r135, %rd12;
	cvt.u32.u64 	%r136, %rd156;
	rem.u32 	%r137, %r136, %r135;
	cvt.u64.u32 	%rd1557, %r137;
	bra.uni 	$L__BB1_139;
$L__BB1_138:
	rem.u64 	%rd1557, %rd156, %rd12;
$L__BB1_139:
	shl.b64 	%rd160, %rd1557, 1;
	or.b64  	%rd1125, %rd160, %rd12;
	and.b64  	%rd1126, %rd1125, -4294967296;
	setp.ne.s64 	%p108, %rd1126, 0;
	@%p108 bra 	$L__BB1_141;
	cvt.u32.u64 	%r138, %rd12;
	cvt.u32.u64 	%r139, %rd160;
	rem.u32 	%r140, %r139, %r138;
	cvt.u64.u32 	%rd1558, %r140;
	bra.uni 	$L__BB1_142;
$L__BB1_141:
	rem.u64 	%rd1558, %rd160, %rd12;
$L__BB1_142:
	shl.b64 	%rd164, %rd1558, 1;
	or.b64  	%rd1127, %rd164, %rd12;
	and.b64  	%rd1128, %rd1127, -4294967296;
	setp.ne.s64 	%p109, %rd1128, 0;
	@%p109 bra 	$L__BB1_144;
	cvt.u32.u64 	%r141, %rd12;
	cvt.u32.u64 	%r142, %rd164;
	rem.u32 	%r143, %r142, %r141;
	cvt.u64.u32 	%rd1559, %r143;
	bra.uni 	$L__BB1_145;
$L__BB1_144:
	rem.u64 	%rd1559, %rd164, %rd12;
$L__BB1_145:
	shl.b64 	%rd168, %rd1559, 1;
	or.b64  	%rd1129, %rd168, %rd12;
	and.b64  	%rd1130, %rd1129, -4294967296;
	setp.ne.s64 	%p110, %rd1130, 0;
	@%p110 bra 	$L__BB1_147;
	cvt.u32.u64 	%r144, %rd12;
	cvt.u32.u64 	%r145, %rd168;
	rem.u32 	%r146, %r145, %r144;
	cvt.u64.u32 	%rd1560, %r146;
	bra.uni 	$L__BB1_148;
$L__BB1_147:
	rem.u64 	%rd1560, %rd168, %rd12;
$L__BB1_148:
	shl.b64 	%rd172, %rd1560, 1;
	or.b64  	%rd1131, %rd172, %rd12;
	and.b64  	%rd1132, %rd1131, -4294967296;
	setp.ne.s64 	%p111, %rd1132, 0;
	@%p111 bra 	$L__BB1_150;
	cvt.u32.u64 	%r147, %rd12;
	cvt.u32.u64 	%r148, %rd172;
	rem.u32 	%r149, %r148, %r147;
	cvt.u64.u32 	%rd1561, %r149;
	bra.uni 	$L__BB1_151;
$L__BB1_150:
	rem.u64 	%rd1561, %rd172, %rd12;
$L__BB1_151:
	shl.b64 	%rd176, %rd1561, 1;
	or.b64  	%rd1133, %rd176, %rd12;
	and.b64  	%rd1134, %rd1133, -4294967296;
	setp.ne.s64 	%p112, %rd1134, 0;
	@%p112 bra 	$L__BB1_153;
	cvt.u32.u64 	%r150, %rd12;
	cvt.u32.u64 	%r151, %rd176;
	rem.u32 	%r152, %r151, %r150;
	cvt.u64.u32 	%rd1562, %r152;
	bra.uni 	$L__BB1_154;
$L__BB1_153:
	rem.u64 	%rd1562, %rd176, %rd12;
$L__BB1_154:
	shl.b64 	%rd180, %rd1562, 1;
	or.b64  	%rd1135, %rd180, %rd12;
	and.b64  	%rd1136, %rd1135, -4294967296;
	setp.ne.s64 	%p113, %rd1136, 0;
	@%p113 bra 	$L__BB1_156;
	cvt.u32.u64 	%r153, %rd12;
	cvt.u32.u64 	%r154, %rd180;
	rem.u32 	%r155, %r154, %r153;
	cvt.u64.u32 	%rd1563, %r155;
	bra.uni 	$L__BB1_157;
$L__BB1_156:
	rem.u64 	%rd1563, %rd180, %rd12;
$L__BB1_157:
	shl.b64 	%rd184, %rd1563, 1;
	or.b64  	%rd1137, %rd184, %rd12;
	and.b64  	%rd1138, %rd1137, -4294967296;
	setp.ne.s64 	%p114, %rd1138, 0;
	@%p114 bra 	$L__BB1_159;
	cvt.u32.u64 	%r156, %rd12;
	cvt.u32.u64 	%r157, %rd184;
	rem.u32 	%r158, %r157, %r156;
	cvt.u64.u32 	%rd1564, %r158;
	bra.uni 	$L__BB1_160;
$L__BB1_159:
	rem.u64 	%rd1564, %rd184, %rd12;
$L__BB1_160:
	shl.b64 	%rd188, %rd1564, 1;
	or.b64  	%rd1139, %rd188, %rd12;
	and.b64  	%rd1140, %rd1139, -4294967296;
	setp.ne.s64 	%p115, %rd1140, 0;
	@%p115 bra 	$L__BB1_162;
	cvt.u32.u64 	%r159, %rd12;
	cvt.u32.u64 	%r160, %rd188;
	rem.u32 	%r161, %r160, %r159;
	cvt.u64.u32 	%rd1565, %r161;
	bra.uni 	$L__BB1_163;
$L__BB1_162:
	rem.u64 	%rd1565, %rd188, %rd12;
$L__BB1_163:
	shl.b64 	%rd192, %rd1565, 1;
	or.b64  	%rd1141, %rd192, %rd12;
	and.b64  	%rd1142, %rd1141, -4294967296;
	setp.ne.s64 	%p116, %rd1142, 0;
	@%p116 bra 	$L__BB1_165;
	cvt.u32.u64 	%r162, %rd12;
	cvt.u32.u64 	%r163, %rd192;
	rem.u32 	%r164, %r163, %r162;
	cvt.u64.u32 	%rd1566, %r164;
	bra.uni 	$L__BB1_166;
$L__BB1_165:
	rem.u64 	%rd1566, %rd192, %rd12;
$L__BB1_166:
	shl.b64 	%rd196, %rd1566, 1;
	or.b64  	%rd1143, %rd196, %rd12;
	and.b64  	%rd1144, %rd1143, -4294967296;
	setp.ne.s64 	%p117, %rd1144, 0;
	@%p117 bra 	$L__BB1_168;
	cvt.u32.u64 	%r165, %rd12;
	cvt.u32.u64 	%r166, %rd196;
	rem.u32 	%r167, %r166, %r165;
	cvt.u64.u32 	%rd1567, %r167;
	bra.uni 	$L__BB1_169;
$L__BB1_168:
	rem.u64 	%rd1567, %rd196, %rd12;
$L__BB1_169:
	shl.b64 	%rd200, %rd1567, 1;
	or.b64  	%rd1145, %rd200, %rd12;
	and.b64  	%rd1146, %rd1145, -4294967296;
	setp.ne.s64 	%p118, %rd1146, 0;
	@%p118 bra 	$L__BB1_171;
	cvt.u32.u64 	%r168, %rd12;
	cvt.u32.u64 	%r169, %rd200;
	rem.u32 	%r170, %r169, %r168;
	cvt.u64.u32 	%rd1568, %r170;
	bra.uni 	$L__BB1_172;
$L__BB1_171:
	rem.u64 	%rd1568, %rd200, %rd12;
$L__BB1_172:
	shl.b64 	%rd204, %rd1568, 1;
	or.b64  	%rd1147, %rd204, %rd12;
	and.b64  	%rd1148, %rd1147, -4294967296;
	setp.ne.s64 	%p119, %rd1148, 0;
	@%p119 bra 	$L__BB1_174;
	cvt.u32.u64 	%r171, %rd12;
	cvt.u32.u64 	%r172, %rd204;
	rem.u32 	%r173, %r172, %r171;
	cvt.u64.u32 	%rd1569, %r173;
	bra.uni 	$L__BB1_175;
$L__BB1_174:
	rem.u64 	%rd1569, %rd204, %rd12;
$L__BB1_175:
	shl.b64 	%rd208, %rd1569, 1;
	or.b64  	%rd1149, %rd208, %rd12;
	and.b64  	%rd1150, %rd1149, -4294967296;
	setp.ne.s64 	%p120, %rd1150, 0;
	@%p120 bra 	$L__BB1_177;
	cvt.u32.u64 	%r174, %rd12;
	cvt.u32.u64 	%r175, %rd208;
	rem.u32 	%r176, %r175, %r174;
	cvt.u64.u32 	%rd1570, %r176;
	bra.uni 	$L__BB1_178;
$L__BB1_177:
	rem.u64 	%rd1570, %rd208, %rd12;
$L__BB1_178:
	shl.b64 	%rd212, %rd1570, 1;
	or.b64  	%rd1151, %rd212, %rd12;
	and.b64  	%rd1152, %rd1151, -4294967296;
	setp.ne.s64 	%p121, %rd1152, 0;
	@%p121 bra 	$L__BB1_180;
	cvt.u32.u64 	%r177, %rd12;
	cvt.u32.u64 	%r178, %rd212;
	rem.u32 	%r179, %r178, %r177;
	cvt.u64.u32 	%rd1571, %r179;
	bra.uni 	$L__BB1_181;
$L__BB1_180:
	rem.u64 	%rd1571, %rd212, %rd12;
$L__BB1_181:
	shl.b64 	%rd216, %rd1571, 1;
	or.b64  	%rd1153, %rd216, %rd12;
	and.b64  	%rd1154, %rd1153, -4294967296;
	setp.ne.s64 	%p122, %rd1154, 0;
	@%p122 bra 	$L__BB1_183;
	cvt.u32.u64 	%r180, %rd12;
	cvt.u32.u64 	%r181, %rd216;
	rem.u32 	%r182, %r181, %r180;
	cvt.u64.u32 	%rd1572, %r182;
	bra.uni 	$L__BB1_184;
$L__BB1_183:
	rem.u64 	%rd1572, %rd216, %rd12;
$L__BB1_184:
	shl.b64 	%rd220, %rd1572, 1;
	or.b64  	%rd1155, %rd220, %rd12;
	and.b64  	%rd1156, %rd1155, -4294967296;
	setp.ne.s64 	%p123, %rd1156, 0;
	@%p123 bra 	$L__BB1_186;
	cvt.u32.u64 	%r183, %rd12;
	cvt.u32.u64 	%r184, %rd220;
	rem.u32 	%r185, %r184, %r183;
	cvt.u64.u32 	%rd1573, %r185;
	bra.uni 	$L__BB1_187;
$L__BB1_186:
	rem.u64 	%rd1573, %rd220, %rd12;
$L__BB1_187:
	shl.b64 	%rd224, %rd1573, 1;
	or.b64  	%rd1157, %rd224, %rd12;
	and.b64  	%rd1158, %rd1157, -4294967296;
	setp.ne.s64 	%p124, %rd1158, 0;
	@%p124 bra 	$L__BB1_189;
	cvt.u32.u64 	%r186, %rd12;
	cvt.u32.u64 	%r187, %rd224;
	rem.u32 	%r188, %r187, %r186;
	cvt.u64.u32 	%rd1574, %r188;
	bra.uni 	$L__BB1_190;
$L__BB1_189:
	rem.u64 	%rd1574, %rd224, %rd12;
$L__BB1_190:
	shl.b64 	%rd228, %rd1574, 1;
	or.b64  	%rd1159, %rd228, %rd12;
	and.b64  	%rd1160, %rd1159, -4294967296;
	setp.ne.s64 	%p125, %rd1160, 0;
	@%p125 bra 	$L__BB1_192;
	cvt.u32.u64 	%r189, %rd12;
	cvt.u32.u64 	%r190, %rd228;
	rem.u32 	%r191, %r190, %r189;
	cvt.u64.u32 	%rd1575, %r191;
	bra.uni 	$L__BB1_193;
$L__BB1_192:
	rem.u64 	%rd1575, %rd228, %rd12;
$L__BB1_193:
	shl.b64 	%rd232, %rd1575, 1;
	or.b64  	%rd1161, %rd232, %rd12;
	and.b64  	%rd1162, %rd1161, -4294967296;
	setp.ne.s64 	%p126, %rd1162, 0;
	@%p126 bra 	$L__BB1_195;
	cvt.u32.u64 	%r192, %rd12;
	cvt.u32.u64 	%r193, %rd232;
	rem.u32 	%r194, %r193, %r192;
	cvt.u64.u32 	%rd1576, %r194;
	bra.uni 	$L__BB1_196;
$L__BB1_195:
	rem.u64 	%rd1576, %rd232, %rd12;
$L__BB1_196:
	shl.b64 	%rd236, %rd1576, 1;
	or.b64  	%rd1163, %rd236, %rd12;
	and.b64  	%rd1164, %rd1163, -4294967296;
	setp.ne.s64 	%p127, %rd1164, 0;
	@%p127 bra 	$L__BB1_198;
	cvt.u32.u64 	%r195, %rd12;
	cvt.u32.u64 	%r196, %rd236;
	rem.u32 	%r197, %r196, %r195;
	cvt.u64.u32 	%rd1577, %r197;
	bra.uni 	$L__BB1_199;
$L__BB1_198:
	rem.u64 	%rd1577, %rd236, %rd12;
$L__BB1_199:
	shl.b64 	%rd240, %rd1577, 1;
	or.b64  	%rd1165, %rd240, %rd12;
	and.b64  	%rd1166, %rd1165, -4294967296;
	setp.ne.s64 	%p128, %rd1166, 0;
	@%p128 bra 	$L__BB1_201;
	cvt.u32.u64 	%r198, %rd12;
	cvt.u32.u64 	%r199, %rd240;
	rem.u32 	%r200, %r199, %r198;
	cvt.u64.u32 	%rd1578, %r200;
	bra.uni 	$L__BB1_202;
$L__BB1_201:
	rem.u64 	%rd1578, %rd240, %rd12;
$L__BB1_202:
	shl.b64 	%rd244, %rd1578, 1;
	or.b64  	%rd1167, %rd244, %rd12;
	and.b64  	%rd1168, %rd1167, -4294967296;
	setp.ne.s64 	%p129, %rd1168, 0;
	@%p129 bra 	$L__BB1_204;
	cvt.u32.u64 	%r201, %rd12;
	cvt.u32.u64 	%r202, %rd244;
	rem.u32 	%r203, %r202, %r201;
	cvt.u64.u32 	%rd1579, %r203;
	bra.uni 	$L__BB1_205;
$L__BB1_204:
	rem.u64 	%rd1579, %rd244, %rd12;
$L__BB1_205:
	shl.b64 	%rd248, %rd1579, 1;
	or.b64  	%rd1169, %rd248, %rd12;
	and.b64  	%rd1170, %rd1169, -4294967296;
	setp.ne.s64 	%p130, %rd1170, 0;
	@%p130 bra 	$L__BB1_207;
	cvt.u32.u64 	%r204, %rd12;
	cvt.u32.u64 	%r205, %rd248;
	rem.u32 	%r206, %r205, %r204;
	cvt.u64.u32 	%rd1580, %r206;
	bra.uni 	$L__BB1_208;
$L__BB1_207:
	rem.u64 	%rd1580, %rd248, %rd12;
$L__BB1_208:
	shl.b64 	%rd252, %rd1580, 1;
	or.b64  	%rd1171, %rd252, %rd12;
	and.b64  	%rd1172, %rd1171, -4294967296;
	setp.ne.s64 	%p131, %rd1172, 0;
	@%p131 bra 	$L__BB1_210;
	cvt.u32.u64 	%r207, %rd12;
	cvt.u32.u64 	%r208, %rd252;
	rem.u32 	%r209, %r208, %r207;
	cvt.u64.u32 	%rd1581, %r209;
	bra.uni 	$L__BB1_211;
$L__BB1_210:
	rem.u64 	%rd1581, %rd252, %rd12;
$L__BB1_211:
	shl.b64 	%rd256, %rd1581, 1;
	or.b64  	%rd1173, %rd256, %rd12;
	and.b64  	%rd1174, %rd1173, -4294967296;
	setp.ne.s64 	%p132, %rd1174, 0;
	@%p132 bra 	$L__BB1_213;
	cvt.u32.u64 	%r210, %rd12;
	cvt.u32.u64 	%r211, %rd256;
	rem.u32 	%r212, %r211, %r210;
	cvt.u64.u32 	%rd1582, %r212;
	bra.uni 	$L__BB1_214;
$L__BB1_213:
	rem.u64 	%rd1582, %rd256, %rd12;
$L__BB1_214:
	shl.b64 	%rd260, %rd1582, 1;
	or.b64  	%rd1175, %rd260, %rd12;
	and.b64  	%rd1176, %rd1175, -4294967296;
	setp.ne.s64 	%p133, %rd1176, 0;
	@%p133 bra 	$L__BB1_216;
	cvt.u32.u64 	%r213, %rd12;
	cvt.u32.u64 	%r214, %rd260;
	rem.u32 	%r215, %r214, %r213;
	cvt.u64.u32 	%rd1583, %r215;
	bra.uni 	$L__BB1_217;
$L__BB1_216:
	rem.u64 	%rd1583, %rd260, %rd12;
$L__BB1_217:
	shl.b64 	%rd264, %rd1583, 1;
	or.b64  	%rd1177, %rd264, %rd12;
	and.b64  	%rd1178, %rd1177, -4294967296;
	setp.ne.s64 	%p134, %rd1178, 0;
	@%p134 bra 	$L__BB1_219;
	cvt.u32.u64 	%r216, %rd12;
	cvt.u32.u64 	%r217, %rd264;
	rem.u32 	%r218, %r217, %r216;
	cvt.u64.u32 	%rd1584, %r218;
	bra.uni 	$L__BB1_220;
$L__BB1_219:
	rem.u64 	%rd1584, %rd264, %rd12;
$L__BB1_220:
	shl.b64 	%rd268, %rd1584, 1;
	or.b64  	%rd1179, %rd268, %rd12;
	and.b64  	%rd1180, %rd1179, -4294967296;
	setp.ne.s64 	%p135, %rd1180, 0;
	@%p135 bra 	$L__BB1_222;
	cvt.u32.u64 	%r219, %rd12;
	cvt.u32.u64 	%r220, %rd268;
	rem.u32 	%r221, %r220, %r219;
	cvt.u64.u32 	%rd1585, %r221;
	bra.uni 	$L__BB1_223;
$L__BB1_222:
	rem.u64 	%rd1585, %rd268, %rd12;
$L__BB1_223:
	shl.b64 	%rd272, %rd1585, 1;
	or.b64  	%rd1181, %rd272, %rd12;
	and.b64  	%rd1182, %rd1181, -4294967296;
	setp.ne.s64 	%p136, %rd1182, 0;
	@%p136 bra 	$L__BB1_225;
	cvt.u32.u64 	%r222, %rd12;
	cvt.u32.u64 	%r223, %rd272;
	rem.u32 	%r224, %r223, %r222;
	cvt.u64.u32 	%rd1586, %r224;
	bra.uni 	$L__BB1_226;
$L__BB1_225:
	rem.u64 	%rd1586, %rd272, %rd12;
$L__BB1_226:
	shl.b64 	%rd276, %rd1586, 1;
	or.b64  	%rd1183, %rd276, %rd12;
	and.b64  	%rd1184, %rd1183, -4294967296;
	setp.ne.s64 	%p137, %rd1184, 0;
	@%p137 bra 	$L__BB1_228;
	cvt.u32.u64 	%r225, %rd12;
	cvt.u32.u64 	%r226, %rd276;
	rem.u32 	%r227, %r226, %r225;
	cvt.u64.u32 	%rd1587, %r227;
	bra.uni 	$L__BB1_229;
$L__BB1_228:
	rem.u64 	%rd1587, %rd276, %rd12;
$L__BB1_229:
	shl.b64 	%rd280, %rd1587, 1;
	or.b64  	%rd1185, %rd280, %rd12;
	and.b64  	%rd1186, %rd1185, -4294967296;
	setp.ne.s64 	%p138, %rd1186, 0;
	@%p138 bra 	$L__BB1_231;
	cvt.u32.u64 	%r228, %rd12;
	cvt.u32.u64 	%r229, %rd280;
	rem.u32 	%r230, %r229, %r228;
	cvt.u64.u32 	%rd1588, %r230;
	bra.uni 	$L__BB1_232;
$L__BB1_231:
	rem.u64 	%rd1588, %rd280, %rd12;
$L__BB1_232:
	shl.b64 	%rd284, %rd1588, 1;
	or.b64  	%rd1187, %rd284, %rd12;
	and.b64  	%rd1188, %rd1187, -4294967296;
	setp.ne.s64 	%p139, %rd1188, 0;
	@%p139 bra 	$L__BB1_234;
	cvt.u32.u64 	%r231, %rd12;
	cvt.u32.u64 	%r232, %rd284;
	rem.u32 	%r233, %r232, %r231;
	cvt.u64.u32 	%rd1589, %r233;
	bra.uni 	$L__BB1_235;
$L__BB1_234:
	rem.u64 	%rd1589, %rd284, %rd12;
$L__BB1_235:
	shl.b64 	%rd288, %rd1589, 1;
	or.b64  	%rd1189, %rd288, %rd12;
	and.b64  	%rd1190, %rd1189, -4294967296;
	setp.ne.s64 	%p140, %rd1190, 0;
	@%p140 bra 	$L__BB1_237;
	cvt.u32.u64 	%r234, %rd12;
	cvt.u32.u64 	%r235, %rd288;
	rem.u32 	%r236, %r235, %r234;
	cvt.u64.u32 	%rd1590, %r236;
	bra.uni 	$L__BB1_238;
$L__BB1_237:
	rem.u64 	%rd1590, %rd288, %rd12;
$L__BB1_238:
	shl.b64 	%rd292, %rd1590, 1;
	or.b64  	%rd1191, %rd292, %rd12;
	and.b64  	%rd1192, %rd1191, -4294967296;
	setp.ne.s64 	%p141, %rd1192, 0;
	@%p141 bra 	$L__BB1_240;
	cvt.u32.u64 	%r237, %rd12;
	cvt.u32.u64 	%r238, %rd292;
	rem.u32 	%r239, %r238, %r237;
	cvt.u64.u32 	%rd1591, %r239;
	bra.uni 	$L__BB1_241;
$L__BB1_240:
	rem.u64 	%rd1591, %rd292, %rd12;
$L__BB1_241:
	shl.b64 	%rd296, %rd1591, 1;
	or.b64  	%rd1193, %rd296, %rd12;
	and.b64  	%rd1194, %rd1193, -4294967296;
	setp.ne.s64 	%p142, %rd1194, 0;
	@%p142 bra 	$L__BB1_243;
	cvt.u32.u64 	%r240, %rd12;
	cvt.u32.u64 	%r241, %rd296;
	rem.u32 	%r242, %r241, %r240;
	cvt.u64.u32 	%rd1592, %r242;
	bra.uni 	$L__BB1_244;
$L__BB1_243:
	rem.u64 	%rd1592, %rd296, %rd12;
$L__BB1_244:
	shl.b64 	%rd300, %rd1592, 1;
	or.b64  	%rd1195, %rd300, %rd12;
	and.b64  	%rd1196, %rd1195, -4294967296;
	setp.ne.s64 	%p143, %rd1196, 0;
	@%p143 bra 	$L__BB1_246;
	cvt.u32.u64 	%r243, %rd12;
	cvt.u32.u64 	%r244, %rd300;
	rem.u32 	%r245, %r244, %r243;
	cvt.u64.u32 	%rd1593, %r245;
	bra.uni 	$L__BB1_247;
$L__BB1_246:
	rem.u64 	%rd1593, %rd300, %rd12;
$L__BB1_247:
	shl.b64 	%rd304, %rd1593, 1;
	or.b64  	%rd1197, %rd304, %rd12;
	and.b64  	%rd1198, %rd1197, -4294967296;
	setp.ne.s64 	%p144, %rd1198, 0;
	@%p144 bra 	$L__BB1_249;
	cvt.u32.u64 	%r246, %rd12;
	cvt.u32.u64 	%r247, %rd304;
	rem.u32 	%r248, %r247, %r246;
	cvt.u64.u32 	%rd1594, %r248;
	bra.uni 	$L__BB1_250;
$L__BB1_249:
	rem.u64 	%rd1594, %rd304, %rd12;
$L__BB1_250:
	shl.b64 	%rd308, %rd1594, 1;
	or.b64  	%rd1199, %rd308, %rd12;
	and.b64  	%rd1200, %rd1199, -4294967296;
	setp.ne.s64 	%p145, %rd1200, 0;
	@%p145 bra 	$L__BB1_252;
	cvt.u32.u64 	%r249, %rd12;
	cvt.u32.u64 	%r250, %rd308;
	rem.u32 	%r251, %r250, %r249;
	cvt.u64.u32 	%rd1595, %r251;
	bra.uni 	$L__BB1_253;
$L__BB1_252:
	rem.u64 	%rd1595, %rd308, %rd12;
$L__BB1_253:
	shl.b64 	%rd312, %rd1595, 1;
	or.b64  	%rd1201, %rd312, %rd12;
	and.b64  	%rd1202, %rd1201, -4294967296;
	setp.ne.s64 	%p146, %rd1202, 0;
	@%p146 bra 	$L__BB1_255;
	cvt.u32.u64 	%r252, %rd12;
	cvt.u32.u64 	%r253, %rd312;
	rem.u32 	%r254, %r253, %r252;
	cvt.u64.u32 	%rd1596, %r254;
	bra.uni 	$L__BB1_256;
$L__BB1_255:
	rem.u64 	%rd1596, %rd312, %rd12;
$L__BB1_256:
	shl.b64 	%rd316, %rd1596, 1;
	or.b64  	%rd1203, %rd316, %rd12;
	and.b64  	%rd1204, %rd1203, -4294967296;
	setp.ne.s64 	%p147, %rd1204, 0;
	@%p147 bra 	$L__BB1_258;
	cvt.u32.u64 	%r255, %rd12;
	cvt.u32.u64 	%r256, %rd316;
	rem.u32 	%r257, %r256, %r255;
	cvt.u64.u32 	%rd1597, %r257;
	bra.uni 	$L__BB1_259;
$L__BB1_258:
	rem.u64 	%rd1597, %rd316, %rd12;
$L__BB1_259:
	shl.b64 	%rd320, %rd1597, 1;
	or.b64  	%rd1205, %rd320, %rd12;
	and.b64  	%rd1206, %rd1205, -4294967296;
	setp.ne.s64 	%p148, %rd1206, 0;
	@%p148 bra 	$L__BB1_261;
	cvt.u32.u64 	%r258, %rd12;
	cvt.u32.u64 	%r259, %rd320;
	rem.u32 	%r260, %r259, %r258;
	cvt.u64.u32 	%rd1598, %r260;
	bra.uni 	$L__BB1_262;
$L__BB1_261:
	rem.u64 	%rd1598, %rd320, %rd12;
$L__BB1_262:
	shl.b64 	%rd324, %rd1598, 1;
	or.b64  	%rd1207, %rd324, %rd12;
	and.b64  	%rd1208, %rd1207, -4294967296;
	setp.ne.s64 	%p149, %rd1208, 0;
	@%p149 bra 	$L__BB1_264;
	cvt.u32.u64 	%r261, %rd12;
	cvt.u32.u64 	%r262, %rd324;
	rem.u32 	%r263, %r262, %r261;
	cvt.u64.u32 	%rd1599, %r263;
	bra.uni 	$L__BB1_265;
$L__BB1_264:
	rem.u64 	%rd1599, %rd324, %rd12;
$L__BB1_265:
	shl.b64 	%rd328, %rd1599, 1;
	or.b64  	%rd1209, %rd328, %rd12;
	and.b64  	%rd1210, %rd1209, -4294967296;
	setp.ne.s64 	%p150, %rd1210, 0;
	@%p150 bra 	$L__BB1_267;
	cvt.u32.u64 	%r264, %rd12;
	cvt.u32.u64 	%r265, %rd328;
	rem.u32 	%r266, %r265, %r264;
	cvt.u64.u32 	%rd1600, %r266;
	bra.uni 	$L__BB1_268;
$L__BB1_267:
	rem.u64 	%rd1600, %rd328, %rd12;
$L__BB1_268:
	shl.b64 	%rd332, %rd1600, 1;
	or.b64  	%rd1211, %rd332, %rd12;
	and.b64  	%rd1212, %rd1211, -4294967296;
	setp.ne.s64 	%p151, %rd1212, 0;
	@%p151 bra 	$L__BB1_270;
	cvt.u32.u64 	%r267, %rd12;
	cvt.u32.u64 	%r268, %rd332;
	rem.u32 	%r269, %r268, %r267;
	cvt.u64.u32 	%rd1601, %r269;
	bra.uni 	$L__BB1_271;
$L__BB1_270:
	rem.u64 	%rd1601, %rd332, %rd12;
$L__BB1_271:
	add.s64 	%rd1602, %rd1601, %rd1536;
$L__BB1_272:
	or.b64  	%rd1213, %rd1602, %rd12;
	and.b64  	%rd1214, %rd1213, -4294967296;
	setp.ne.s64 	%p152, %rd1214, 0;
	@%p152 bra 	$L__BB1_274;
	cvt.u32.u64 	%r270, %rd12;
	cvt.u32.u64 	%r271, %rd1602;
	rem.u32 	%r272, %r271, %r270;
	cvt.u64.u32 	%rd1740, %r272;
	bra.uni 	$L__BB1_275;
$L__BB1_274:
	rem.u64 	%rd1740, %rd1602, %rd12;
$L__BB1_275:
	mul.lo.s64 	%rd1670, %rd1534, %rd1534;
	mul.hi.u64 	%rd342, %rd1534, %rd1534;
	setp.eq.s64 	%p153, %rd342, 0;
	@%p153 bra 	$L__BB1_475;
	or.b64  	%rd1215, %rd1670, %rd12;
	and.b64  	%rd1216, %rd1215, -4294967296;
	setp.ne.s64 	%p154, %rd1216, 0;
	@%p154 bra 	$L__BB1_278;
	cvt.u32.u64 	%r273, %rd12;
	cvt.u32.u64 	%r274, %rd1670;
	rem.u32 	%r275, %r274, %r273;
	cvt.u64.u32 	%rd1604, %r275;
	bra.uni 	$L__BB1_279;
$L__BB1_278:
	rem.u64 	%rd1604, %rd1670, %rd12;
$L__BB1_279:
	or.b64  	%rd1217, %rd342, %rd12;
	and.b64  	%rd1218, %rd1217, -4294967296;
	setp.ne.s64 	%p155, %rd1218, 0;
	@%p155 bra 	$L__BB1_281;
	cvt.u32.u64 	%r276, %rd12;
	cvt.u32.u64 	%r277, %rd342;
	rem.u32 	%r278, %r277, %r276;
	cvt.u64.u32 	%rd1605, %r278;
	bra.uni 	$L__BB1_282;
$L__BB1_281:
	rem.u64 	%rd1605, %rd342, %rd12;
$L__BB1_282:
	shl.b64 	%rd349, %rd1605, 1;
	or.b64  	%rd1219, %rd349, %rd12;
	and.b64  	%rd1220, %rd1219, -4294967296;
	setp.ne.s64 	%p156, %rd1220, 0;
	@%p156 bra 	$L__BB1_284;
	cvt.u32.u64 	%r279, %rd12;
	cvt.u32.u64 	%r280, %rd349;
	rem.u32 	%r281, %r280, %r279;
	cvt.u64.u32 	%rd1606, %r281;
	bra.uni 	$L__BB1_285;
$L__BB1_284:
	rem.u64 	%rd1606, %rd349, %rd12;
$L__BB1_285:
	shl.b64 	%rd353, %rd1606, 1;
	or.b64  	%rd1221, %rd353, %rd12;
	and.b64  	%rd1222, %rd1221, -4294967296;
	setp.ne.s64 	%p157, %rd1222, 0;
	@%p157 bra 	$L__BB1_287;
	cvt.u32.u64 	%r282, %rd12;
	cvt.u32.u64 	%r283, %rd353;
	rem.u32 	%r284, %r283, %r282;
	cvt.u64.u32 	%rd1607, %r284;
	bra.uni 	$L__BB1_288;
$L__BB1_287:
	rem.u64 	%rd1607, %rd353, %rd12;
$L__BB1_288:
	shl.b64 	%rd357, %rd1607, 1;
	or.b64  	%rd1223, %rd357, %rd12;
	and.b64  	%rd1224, %rd1223, -4294967296;
	setp.ne.s64 	%p158, %rd1224, 0;
	@%p158 bra 	$L__BB1_290;
	cvt.u32.u64 	%r285, %rd12;
	cvt.u32.u64 	%r286, %rd357;
	rem.u32 	%r287, %r286, %r285;
	cvt.u64.u32 	%rd1608, %r287;
	bra.uni 	$L__BB1_291;
$L__BB1_290:
	rem.u64 	%rd1608, %rd357, %rd12;
$L__BB1_291:
	shl.b64 	%rd361, %rd1608, 1;
	or.b64  	%rd1225, %rd361, %rd12;
	and.b64  	%rd1226, %rd1225, -4294967296;
	setp.ne.s64 	%p159, %rd1226, 0;
	@%p159 bra 	$L__BB1_293;
	cvt.u32.u64 	%r288, %rd12;
	cvt.u32.u64 	%r289, %rd361;
	rem.u32 	%r290, %r289, %r288;
	cvt.u64.u32 	%rd1609, %r290;
	bra.uni 	$L__BB1_294;
$L__BB1_293:
	rem.u64 	%rd1609, %rd361, %rd12;
$L__BB1_294:
	shl.b64 	%rd365, %rd1609, 1;
	or.b64  	%rd1227, %rd365, %rd12;
	and.b64  	%rd1228, %rd1227, -4294967296;
	setp.ne.s64 	%p160, %rd1228, 0;
	@%p160 bra 	$L__BB1_296;
	cvt.u32.u64 	%r291, %rd12;
	cvt.u32.u64 	%r292, %rd365;
	rem.u32 	%r293, %r292, %r291;
	cvt.u64.u32 	%rd1610, %r293;
	bra.uni 	$L__BB1_297;
$L__BB1_296:
	rem.u64 	%rd1610, %rd365, %rd12;
$L__BB1_297:
	shl.b64 	%rd369, %rd1610, 1;
	or.b64  	%rd1229, %rd369, %rd12;
	and.b64  	%rd1230, %rd1229, -4294967296;
	setp.ne.s64 	%p161, %rd1230, 0;
	@%p161 bra 	$L__BB1_299;
	cvt.u32.u64 	%r294, %rd12;
	cvt.u32.u64 	%r295, %rd369;
	rem.u32 	%r296, %r295, %r294;
	cvt.u64.u32 	%rd1611, %r296;
	bra.uni 	$L__BB1_300;
$L__BB1_299:
	rem.u64 	%rd1611, %rd369, %rd12;
$L__BB1_300:
	shl.b64 	%rd373, %rd1611, 1;
	or.b64  	%rd1231, %rd373, %rd12;
	and.b64  	%rd1232, %rd1231, -4294967296;
	setp.ne.s64 	%p162, %rd1232, 0;
	@%p162 bra 	$L__BB1_302;
	cvt.u32.u64 	%r297, %rd12;
	cvt.u32.u64 	%r298, %rd373;
	rem.u32 	%r299, %r298, %r297;
	cvt.u64.u32 	%rd1612, %r299;
	bra.uni 	$L__BB1_303;
$L__BB1_302:
	rem.u64 	%rd1612, %rd373, %rd12;
$L__BB1_303:
	shl.b64 	%rd377, %rd1612, 1;
	or.b64  	%rd1233, %rd377, %rd12;
	and.b64  	%rd1234, %rd1233, -4294967296;
	setp.ne.s64 	%p163, %rd1234, 0;
	@%p163 bra 	$L__BB1_305;
	cvt.u32.u64 	%r300, %rd12;
	cvt.u32.u64 	%r301, %rd377;
	rem.u32 	%r302, %r301, %r300;
	cvt.u64.u32 	%rd1613, %r302;
	bra.uni 	$L__BB1_306;
$L__BB1_305:
	rem.u64 	%rd1613, %rd377, %rd12;
$L__BB1_306:
	shl.b64 	%rd381, %rd1613, 1;
	or.b64  	%rd1235, %rd381, %rd12;
	and.b64  	%rd1236, %rd1235, -4294967296;
	setp.ne.s64 	%p164, %rd1236, 0;
	@%p164 bra 	$L__BB1_308;
	cvt.u32.u64 	%r303, %rd12;
	cvt.u32.u64 	%r304, %rd381;
	rem.u32 	%r305, %r304, %r303;
	cvt.u64.u32 	%rd1614, %r305;
	bra.uni 	$L__BB1_309;
$L__BB1_308:
	rem.u64 	%rd1614, %rd381, %rd12;
$L__BB1_309:
	shl.b64 	%rd385, %rd1614, 1;
	or.b64  	%rd1237, %rd385, %rd12;
	and.b64  	%rd1238, %rd1237, -4294967296;
	setp.ne.s64 	%p165, %rd1238, 0;
	@%p165 bra 	$L__BB1_311;
	cvt.u32.u64 	%r306, %rd12;
	cvt.u32.u64 	%r307, %rd385;
	rem.u32 	%r308, %r307, %r306;
	cvt.u64.u32 	%rd1615, %r308;
	bra.uni 	$L__BB1_312;
$L__BB1_311:
	rem.u64 	%rd1615, %rd385, %rd12;
$L__BB1_312:
	shl.b64 	%rd389, %rd1615, 1;
	or.b64  	%rd1239, %rd389, %rd12;
	and.b64  	%rd1240, %rd1239, -4294967296;
	setp.ne.s64 	%p166, %rd1240, 0;
	@%p166 bra 	$L__BB1_314;
	cvt.u32.u64 	%r309, %rd12;
	cvt.u32.u64 	%r310, %rd389;
	rem.u32 	%r311, %r310, %r309;
	cvt.u64.u32 	%rd1616, %r311;
	bra.uni 	$L__BB1_315;
$L__BB1_314:
	rem.u64 	%rd1616, %rd389, %rd12;
$L__BB1_315:
	shl.b64 	%rd393, %rd1616, 1;
	or.b64  	%rd1241, %rd393, %rd12;
	and.b64  	%rd1242, %rd1241, -4294967296;
	setp.ne.s64 	%p167, %rd1242, 0;
	@%p167 bra 	$L__BB1_317;
	cvt.u32.u64 	%r312, %rd12;
	cvt.u32.u64 	%r313, %rd393;
	rem.u32 	%r314, %r313, %r312;
	cvt.u64.u32 	%rd1617, %r314;
	bra.uni 	$L__BB1_318;
$L__BB1_317:
	rem.u64 	%rd1617, %rd393, %rd12;
$L__BB1_318:
	shl.b64 	%rd397, %rd1617, 1;
	or.b64  	%rd1243, %rd397, %rd12;
	and.b64  	%rd1244, %rd1243, -4294967296;
	setp.ne.s64 	%p168, %rd1244, 0;
	@%p168 bra 	$L__BB1_320;
	cvt.u32.u64 	%r315, %rd12;
	cvt.u32.u64 	%r316, %rd397;
	rem.u32 	%r317, %r316, %r315;
	cvt.u64.u32 	%rd1618, %r317;
	bra.uni 	$L__BB1_321;
$L__BB1_320:
	rem.u64 	%rd1618, %rd397, %rd12;
$L__BB1_321:
	shl.b64 	%rd401, %rd1618, 1;
	or.b64  	%rd1245, %rd401, %rd12;
	and.b64  	%rd1246, %rd1245, -4294967296;
	setp.ne.s64 	%p169, %rd1246, 0;
	@%p169 bra 	$L__BB1_323;
	cvt.u32.u64 	%r318, %rd12;
	cvt.u32.u64 	%r319, %rd401;
	rem.u32 	%r320, %r319, %r318;
	cvt.u64.u32 	%rd1619, %r320;
	bra.uni 	$L__BB1_324;
$L__BB1_323:
	rem.u64 	%rd1619, %rd401, %rd12;
$L__BB1_324:
	shl.b64 	%rd405, %rd1619, 1;
	or.b64  	%rd1247, %rd405, %rd12;
	and.b64  	%rd1248, %rd1247, -4294967296;
	setp.ne.s64 	%p170, %rd1248, 0;
	@%p170 bra 	$L__BB1_326;
	cvt.u32.u64 	%r321, %rd12;
	cvt.u32.u64 	%r322, %rd405;
	rem.u32 	%r323, %r322, %r321;
	cvt.u64.u32 	%rd1620, %r323;
	bra.uni 	$L__BB1_327;
$L__BB1_326:
	rem.u64 	%rd1620, %rd405, %rd12;
$L__BB1_327:
	shl.b64 	%rd409, %rd1620, 1;
	or.b64  	%rd1249, %rd409, %rd12;
	and.b64  	%rd1250, %rd1249, -4294967296;
	setp.ne.s64 	%p171, %rd1250, 0;
	@%p171 bra 	$L__BB1_329;
	cvt.u32.u64 	%r324, %rd12;
	cvt.u32.u64 	%r325, %rd409;
	rem.u32 	%r326, %r325, %r324;
	cvt.u64.u32 	%rd1621, %r326;
	bra.uni 	$L__BB1_330;
$L__BB1_329:
	rem.u64 	%rd1621, %rd409, %rd12;
$L__BB1_330:
	shl.b64 	%rd413, %rd1621, 1;
	or.b64  	%rd1251, %rd413, %rd12;
	and.b64  	%rd1252, %rd1251, -4294967296;
	setp.ne.s64 	%p172, %rd1252, 0;
	@%p172 bra 	$L__BB1_332;
	cvt.u32.u64 	%r327, %rd12;
	cvt.u32.u64 	%r328, %rd413;
	rem.u32 	%r329, %r328, %r327;
	cvt.u64.u32 	%rd1622, %r329;
	bra.uni 	$L__BB1_333;
$L__BB1_332:
	rem.u64 	%rd1622, %rd413, %rd12;
$L__BB1_333:
	shl.b64 	%rd417, %rd1622, 1;
	or.b64  	%rd1253, %rd417, %rd12;
	and.b64  	%rd1254, %rd1253, -4294967296;
	setp.ne.s64 	%p173, %rd1254, 0;
	@%p173 bra 	$L__BB1_335;
	cvt.u32.u64 	%r330, %rd12;
	cvt.u32.u64 	%r331, %rd417;
	rem.u32 	%r332, %r331, %r330;
	cvt.u64.u32 	%rd1623, %r332;
	bra.uni 	$L__BB1_336;
$L__BB1_335:
	rem.u64 	%rd1623, %rd417, %rd12;
$L__BB1_336:
	shl.b64 	%rd421, %rd1623, 1;
	or.b64  	%rd1255, %rd421, %rd12;
	and.b64  	%rd1256, %rd1255, -4294967296;
	setp.ne.s64 	%p174, %rd1256, 0;
	@%p174 bra 	$L__BB1_338;
	cvt.u32.u64 	%r333, %rd12;
	cvt.u32.u64 	%r334, %rd421;
	rem.u32 	%r335, %r334, %r333;
	cvt.u64.u32 	%rd1624, %r335;
	bra.uni 	$L__BB1_339;
$L__BB1_338:
	rem.u64 	%rd1624, %rd421, %rd12;
$L__BB1_339:
	shl.b64 	%rd425, %rd1624, 1;
	or.b64  	%rd1257, %rd425, %rd12;
	and.b64  	%rd1258, %rd1257, -4294967296;
	setp.ne.s64 	%p175, %rd1258, 0;
	@%p175 bra 	$L__BB1_341;
	cvt.u32.u64 	%r336, %rd12;
	cvt.u32.u64 	%r337, %rd425;
	rem.u32 	%r338, %r337, %r336;
	cvt.u64.u32 	%rd1625, %r338;
	bra.uni 	$L__BB1_342;
$L__BB1_341:
	rem.u64 	%rd1625, %rd425, %rd12;
$L__BB1_342:
	shl.b64 	%rd429, %rd1625, 1;
	or.b64  	%rd1259, %rd429, %rd12;
	and.b64  	%rd1260, %rd1259, -4294967296;
	setp.ne.s64 	%p176, %rd1260, 0;
	@%p176 bra 	$L__BB1_344;
	cvt.u32.u64 	%r339, %rd12;
	cvt.u32.u64 	%r340, %rd429;
	rem.u32 	%r341, %r340, %r339;
	cvt.u64.u32 	%rd1626, %r341;
	bra.uni 	$L__BB1_345;
$L__BB1_344:
	rem.u64 	%rd1626, %rd429, %rd12;
$L__BB1_345:
	shl.b64 	%rd433, %rd1626, 1;
	or.b64  	%rd1261, %rd433, %rd12;
	and.b64  	%rd1262, %rd1261, -4294967296;
	setp.ne.s64 	%p177, %rd1262, 0;
	@%p177 bra 	$L__BB1_347;
	cvt.u32.u64 	%r342, %rd12;
	cvt.u32.u64 	%r343, %rd433;
	rem.u32 	%r344, %r343, %r342;
	cvt.u64.u32 	%rd1627, %r344;
	bra.uni 	$L__BB1_348;
$L__BB1_347:
	rem.u64 	%rd1627, %rd433, %rd12;
$L__BB1_348:
	shl.b64 	%rd437, %rd1627, 1;
	or.b64  	%rd1263, %rd437, %rd12;
	and.b64  	%rd1264, %rd1263, -4294967296;
	setp.ne.s64 	%p178, %rd1264, 0;
	@%p178 bra 	$L__BB1_350;
	cvt.u32.u64 	%r345, %rd12;
	cvt.u32.u64 	%r346, %rd437;
	rem.u32 	%r347, %r346, %r345;
	cvt.u64.u32 	%rd1628, %r347;
	bra.uni 	$L__BB1_351;
$L__BB1_350:
	rem.u64 	%rd1628, %rd437, %rd12;
$L__BB1_351:
	shl.b64 	%rd441, %rd1628, 1;
	or.b64  	%rd1265, %rd441, %rd12;
	and.b64  	%rd1266, %rd1265, -4294967296;
	setp.ne.s64 	%p179, %rd1266, 0;
	@%p179 bra 	$L__BB1_353;
	cvt.u32.u64 	%r348, %rd12;
	cvt.u32.u64 	%r349, %rd441;
	rem.u32 	%r350, %r349, %r348;
	cvt.u64.u32 	%rd1629, %r350;
	bra.uni 	$L__BB1_354;
$L__BB1_353:
	rem.u64 	%rd1629, %rd441, %rd12;
$L__BB1_354:
	shl.b64 	%rd445, %rd1629, 1;
	or.b64  	%rd1267, %rd445, %rd12;
	and.b64  	%rd1268, %rd1267, -4294967296;
	setp.ne.s64 	%p180, %rd1268, 0;
	@%p180 bra 	$L__BB1_356;
	cvt.u32.u64 	%r351, %rd12;
	cvt.u32.u64 	%r352, %rd445;
	rem.u32 	%r353, %r352, %r351;
	cvt.u64.u32 	%rd1630, %r353;
	bra.uni 	$L__BB1_357;
$L__BB1_356:
	rem.u64 	%rd1630, %rd445, %rd12;
$L__BB1_357:
	shl.b64 	%rd449, %rd1630, 1;
	or.b64  	%rd1269, %rd449, %rd12;
	and.b64  	%rd1270, %rd1269, -4294967296;
	setp.ne.s64 	%p181, %rd1270, 0;
	@%p181 bra 	$L__BB1_359;
	cvt.u32.u64 	%r354, %rd12;
	cvt.u32.u64 	%r355, %rd449;
	rem.u32 	%r356, %r355, %r354;
	cvt.u64.u32 	%rd1631, %r356;
	bra.uni 	$L__BB1_360;
$L__BB1_359:
	rem.u64 	%rd1631, %rd449, %rd12;
$L__BB1_360:
	shl.b64 	%rd453, %rd1631, 1;
	or.b64  	%rd1271, %rd453, %rd12;
	and.b64  	%rd1272, %rd1271, -4294967296;
	setp.ne.s64 	%p182, %rd1272, 0;
	@%p182 bra 	$L__BB1_362;
	cvt.u32.u64 	%r357, %rd12;
	cvt.u32.u64 	%r358, %rd453;
	rem.u32 	%r359, %r358, %r357;
	cvt.u64.u32 	%rd1632, %r359;
	bra.uni 	$L__BB1_363;
$L__BB1_362:
	rem.u64 	%rd1632, %rd453, %rd12;
$L__BB1_363:
	shl.b64 	%rd457, %rd1632, 1;
	or.b64  	%rd1273, %rd457, %rd12;
	and.b64  	%rd1274, %rd1273, -4294967296;
	setp.ne.s64 	%p183, %rd1274, 0;
	@%p183 bra 	$L__BB1_365;
	cvt.u32.u64 	%r360, %rd12;
	cvt.u32.u64 	%r361, %rd457;
	rem.u32 	%r362, %r361, %r360;
	cvt.u64.u32 	%rd1633, %r362;
	bra.uni 	$L__BB1_366;
$L__BB1_365:
	rem.u64 	%rd1633, %rd457, %rd12;
$L__BB1_366:
	shl.b64 	%rd461, %rd1633, 1;
	or.b64  	%rd1275, %rd461, %rd12;
	and.b64  	%rd1276, %rd1275, -4294967296;
	setp.ne.s64 	%p184, %rd1276, 0;
	@%p184 bra 	$L__BB1_368;
	cvt.u32.u64 	%r363, %rd12;
	cvt.u32.u64 	%r364, %rd461;
	rem.u32 	%r365, %r364, %r363;
	cvt.u64.u32 	%rd1634, %r365;
	bra.uni 	$L__BB1_369;
$L__BB1_368:
	rem.u64 	%rd1634, %rd461, %rd12;
$L__BB1_369:
	shl.b64 	%rd465, %rd1634, 1;
	or.b64  	%rd1277, %rd465, %rd12;
	and.b64  	%rd1278, %rd1277, -4294967296;
	setp.ne.s64 	%p185, %rd1278, 0;
	@%p185 bra 	$L__BB1_371;
	cvt.u32.u64 	%r366, %rd12;
	cvt.u32.u64 	%r367, %rd465;
	rem.u32 	%r368, %r367, %r366;
	cvt.u64.u32 	%rd1635, %r368;
	bra.uni 	$L__BB1_372;
$L__BB1_371:
	rem.u64 	%rd1635, %rd465, %rd12;
$L__BB1_372:
	shl.b64 	%rd469, %rd1635, 1;
	or.b64  	%rd1279, %rd469, %rd12;
	and.b64  	%rd1280, %rd1279, -4294967296;
	setp.ne.s64 	%p186, %rd1280, 0;
	@%p186 bra 	$L__BB1_374;
	cvt.u32.u64 	%r369, %rd12;
	cvt.u32.u64 	%r370, %rd469;
	rem.u32 	%r371, %r370, %r369;
	cvt.u64.u32 	%rd1636, %r371;
	bra.uni 	$L__BB1_375;
$L__BB1_374:
	rem.u64 	%rd1636, %rd469, %rd12;
$L__BB1_375:
	shl.b64 	%rd473, %rd1636, 1;
	or.b64  	%rd1281, %rd473, %rd12;
	and.b64  	%rd1282, %rd1281, -4294967296;
	setp.ne.s64 	%p187, %rd1282, 0;
	@%p187 bra 	$L__BB1_377;
	cvt.u32.u64 	%r372, %rd12;
	cvt.u32.u64 	%r373, %rd473;
	rem.u32 	%r374, %r373, %r372;
	cvt.u64.u32 	%rd1637, %r374;
	bra.uni 	$L__BB1_378;
$L__BB1_377:
	rem.u64 	%rd1637, %rd473, %rd12;
$L__BB1_378:
	shl.b64 	%rd477, %rd1637, 1;
	or.b64  	%rd1283, %rd477, %rd12;
	and.b64  	%rd1284, %rd1283, -4294967296;
	setp.ne.s64 	%p188, %rd1284, 0;
	@%p188 bra 	$L__BB1_380;
	cvt.u32.u64 	%r375, %rd12;
	cvt.u32.u64 	%r376, %rd477;
	rem.u32 	%r377, %r376, %r375;
	cvt.u64.u32 	%rd1638, %r377;
	bra.uni 	$L__BB1_381;
$L__BB1_380:
	rem.u64 	%rd1638, %rd477, %rd12;
$L__BB1_381:
	shl.b64 	%rd481, %rd1638, 1;
	or.b64  	%rd1285, %rd481, %rd12;
	and.b64  	%rd1286, %rd1285, -4294967296;
	setp.ne.s64 	%p189, %rd1286, 0;
	@%p189 bra 	$L__BB1_383;
	cvt.u32.u64 	%r378, %rd12;
	cvt.u32.u64 	%r379, %rd481;
	rem.u32 	%r380, %r379, %r378;
	cvt.u64.u32 	%rd1639, %r380;
	bra.uni 	$L__BB1_384;
$L__BB1_383:
	rem.u64 	%rd1639, %rd481, %rd12;
$L__BB1_384:
	shl.b64 	%rd485, %rd1639, 1;
	or.b64  	%rd1287, %rd485, %rd12;
	and.b64  	%rd1288, %rd1287, -4294967296;
	setp.ne.s64 	%p190, %rd1288, 0;
	@%p190 bra 	$L__BB1_386;
	cvt.u32.u64 	%r381, %rd12;
	cvt.u32.u64 	%r382, %rd485;
	rem.u32 	%r383, %r382, %r381;
	cvt.u64.u32 	%rd1640, %r383;
	bra.uni 	$L__BB1_387;
$L__BB1_386:
	rem.u64 	%rd1640, %rd485, %rd12;
$L__BB1_387:
	shl.b64 	%rd489, %rd1640, 1;
	or.b64  	%rd1289, %rd489, %rd12;
	and.b64  	%rd1290, %rd1289, -4294967296;
	setp.ne.s64 	%p191, %rd1290, 0;
	@%p191 bra 	$L__BB1_389;
	cvt.u32.u64 	%r384, %rd12;
	cvt.u32.u64 	%r385, %rd489;
	rem.u32 	%r386, %r385, %r384;
	cvt.u64.u32 	%rd1641, %r386;
	bra.uni 	$L__BB1_390;
$L__BB1_389:
	rem.u64 	%rd1641, %rd489, %rd12;
$L__BB1_390:
	shl.b64 	%rd493, %rd1641, 1;
	or.b64  	%rd1291, %rd493, %rd12;
	and.b64  	%rd1292, %rd1291, -4294967296;
	setp.ne.s64 	%p192, %rd1292, 0;
	@%p192 bra 	$L__BB1_392;
	cvt.u32.u64 	%r387, %rd12;
	cvt.u32.u64 	%r388, %rd493;
	rem.u32 	%r389, %r388, %r387;
	cvt.u64.u32 	%rd1642, %r389;
	bra.uni 	$L__BB1_393;
$L__BB1_392:
	rem.u64 	%rd1642, %rd493, %rd12;
$L__BB1_393:
	shl.b64 	%rd497, %rd1642, 1;
	or.b64  	%rd1293, %rd497, %rd12;
	and.b64  	%rd1294, %rd1293, -4294967296;
	setp.ne.s64 	%p193, %rd1294, 0;
	@%p193 bra 	$L__BB1_395;
	cvt.u32.u64 	%r390, %rd12;
	cvt.u32.u64 	%r391, %rd497;
	rem.u32 	%r392, %r391, %r390;
	cvt.u64.u32 	%rd1643, %r392;
	bra.uni 	$L__BB1_396;
$L__BB1_395:
	rem.u64 	%rd1643, %rd497, %rd12;
$L__BB1_396:
	shl.b64 	%rd501, %rd1643, 1;
	or.b64  	%rd1295, %rd501, %rd12;
	and.b64  	%rd1296, %rd1295, -4294967296;
	setp.ne.s64 	%p194, %rd1296, 0;
	@%p194 bra 	$L__BB1_398;
	cvt.u32.u64 	%r393, %rd12;
	cvt.u32.u64 	%r394, %rd501;
	rem.u32 	%r395, %r394, %r393;
	cvt.u64.u32 	%rd1644, %r395;
	bra.uni 	$L__BB1_399;
$L__BB1_398:
	rem.u64 	%rd1644, %rd501, %rd12;
$L__BB1_399:
	shl.b64 	%rd505, %rd1644, 1;
	or.b64  	%rd1297, %rd505, %rd12;
	and.b64  	%rd1298, %rd1297, -4294967296;
	setp.ne.s64 	%p195, %rd1298, 0;
	@%p195 bra 	$L__BB1_401;
	cvt.u32.u64 	%r396, %rd12;
	cvt.u32.u64 	%r397, %rd505;
	rem.u32 	%r398, %r397, %r396;
	cvt.u64.u32 	%rd1645, %r398;
	bra.uni 	$L__BB1_402;
$L__BB1_401:
	rem.u64 	%rd1645, %rd505, %rd12;
$L__BB1_402:
	shl.b64 	%rd509, %rd1645, 1;
	or.b64  	%rd1299, %rd509, %rd12;
	and.b64  	%rd1300, %rd1299, -4294967296;
	setp.ne.s64 	%p196, %rd1300, 0;
	@%p196 bra 	$L__BB1_404;
	cvt.u32.u64 	%r399, %rd12;
	cvt.u32.u64 	%r400, %rd509;
	rem.u32 	%r401, %r400, %r399;
	cvt.u64.u32 	%rd1646, %r401;
	bra.uni 	$L__BB1_405;
$L__BB1_404:
	rem.u64 	%rd1646, %rd509, %rd12;
$L__BB1_405:
	shl.b64 	%rd513, %rd1646, 1;
	or.b64  	%rd1301, %rd513, %rd12;
	and.b64  	%rd1302, %rd1301, -4294967296;
	setp.ne.s64 	%p197, %rd1302, 0;
	@%p197 bra 	$L__BB1_407;
	cvt.u32.u64 	%r402, %rd12;
	cvt.u32.u64 	%r403, %rd513;
	rem.u32 	%r404, %r403, %r402;
	cvt.u64.u32 	%rd1647, %r404;
	bra.uni 	$L__BB1_408;
$L__BB1_407:
	rem.u64 	%rd1647, %rd513, %rd12;
$L__BB1_408:
	shl.b64 	%rd517, %rd1647, 1;
	or.b64  	%rd1303, %rd517, %rd12;
	and.b64  	%rd1304, %rd1303, -4294967296;
	setp.ne.s64 	%p198, %rd1304, 0;
	@%p198 bra 	$L__BB1_410;
	cvt.u32.u64 	%r405, %rd12;
	cvt.u32.u64 	%r406, %rd517;
	rem.u32 	%r407, %r406, %r405;
	cvt.u64.u32 	%rd1648, %r407;
	bra.uni 	$L__BB1_411;
$L__BB1_410:
	rem.u64 	%rd1648, %rd517, %rd12;
$L__BB1_411:
	shl.b64 	%rd521, %rd1648, 1;
	or.b64  	%rd1305, %rd521, %rd12;
	and.b64  	%rd1306, %rd1305, -4294967296;
	setp.ne.s64 	%p199, %rd1306, 0;
	@%p199 bra 	$L__BB1_413;
	cvt.u32.u64 	%r408, %rd12;
	cvt.u32.u64 	%r409, %rd521;
	rem.u32 	%r410, %r409, %r408;
	cvt.u64.u32 	%rd1649, %r410;
	bra.uni 	$L__BB1_414;
$L__BB1_413:
	rem.u64 	%rd1649, %rd521, %rd12;
$L__BB1_414:
	shl.b64 	%rd525, %rd1649, 1;
	or.b64  	%rd1307, %rd525, %rd12;
	and.b64  	%rd1308, %rd1307, -4294967296;
	setp.ne.s64 	%p200, %rd1308, 0;
	@%p200 bra 	$L__BB1_416;
	cvt.u32.u64 	%r411, %rd12;
	cvt.u32.u64 	%r412, %rd525;
	rem.u32 	%r413, %r412, %r411;
	cvt.u64.u32 	%rd1650, %r413;
	bra.uni 	$L__BB1_417;
$L__BB1_416:
	rem.u64 	%rd1650, %rd525, %rd12;
$L__BB1_417:
	shl.b64 	%rd529, %rd1650, 1;
	or.b64  	%rd1309, %rd529, %rd12;
	and.b64  	%rd1310, %rd1309, -4294967296;
	setp.ne.s64 	%p201, %rd1310, 0;
	@%p201 bra 	$L__BB1_419;
	cvt.u32.u64 	%r414, %rd12;
	cvt.u32.u64 	%r415, %rd529;
	rem.u32 	%r416, %r415, %r414;
	cvt.u64.u32 	%rd1651, %r416;
	bra.uni 	$L__BB1_420;
$L__BB1_419:
	rem.u64 	%rd1651, %rd529, %rd12;
$L__BB1_420:
	shl.b64 	%rd533, %rd1651, 1;
	or.b64  	%rd1311, %rd533, %rd12;
	and.b64  	%rd1312, %rd1311, -4294967296;
	setp.ne.s64 	%p202, %rd1312, 0;
	@%p202 bra 	$L__BB1_422;
	cvt.u32.u64 	%r417, %rd12;
	cvt.u32.u64 	%r418, %rd533;
	rem.u32 	%r419, %r418, %r417;
	cvt.u64.u32 	%rd1652, %r419;
	bra.uni 	$L__BB1_423;
$L__BB1_422:
	rem.u64 	%rd1652, %rd533, %rd12;
$L__BB1_423:
	shl.b64 	%rd537, %rd1652, 1;
	or.b64  	%rd1313, %rd537, %rd12;
	and.b64  	%rd1314, %rd1313, -4294967296;
	setp.ne.s64 	%p203, %rd1314, 0;
	@%p203 bra 	$L__BB1_425;
	cvt.u32.u64 	%r420, %rd12;
	cvt.u32.u64 	%r421, %rd537;
	rem.u32 	%r422, %r421, %r420;
	cvt.u64.u32 	%rd1653, %r422;
	bra.uni 	$L__BB1_426;
$L__BB1_425:
	rem.u64 	%rd1653, %rd537, %rd12;
$L__BB1_426:
	shl.b64 	%rd541, %rd1653, 1;
	or.b64  	%rd1315, %rd541, %rd12;
	and.b64  	%rd1316, %rd1315, -4294967296;
	setp.ne.s64 	%p204, %rd1316, 0;
	@%p204 bra 	$L__BB1_428;
	cvt.u32.u64 	%r423, %rd12;
	cvt.u32.u64 	%r424, %rd541;
	rem.u32 	%r425, %r424, %r423;
	cvt.u64.u32 	%rd1654, %r425;
	bra.uni 	$L__BB1_429;
$L__BB1_428:
	rem.u64 	%rd1654, %rd541, %rd12;
$L__BB1_429:
	shl.b64 	%rd545, %rd1654, 1;
	or.b64  	%rd1317, %rd545, %rd12;
	and.b64  	%rd1318, %rd1317, -4294967296;
	setp.ne.s64 	%p205, %rd1318, 0;
	@%p205 bra 	$L__BB1_431;
	cvt.u32.u64 	%r426, %rd12;
	cvt.u32.u64 	%r427, %rd545;
	rem.u32 	%r428, %r427, %r426;
	cvt.u64.u32 	%rd1655, %r428;
	bra.uni 	$L__BB1_432;
$L__BB1_431:
	rem.u64 	%rd1655, %rd545, %rd12;
$L__BB1_432:
	shl.b64 	%rd549, %rd1655, 1;
	or.b64  	%rd1319, %rd549, %rd12;
	and.b64  	%rd1320, %rd1319, -4294967296;
	setp.ne.s64 	%p206, %rd1320, 0;
	@%p206 bra 	$L__BB1_434;
	cvt.u32.u64 	%r429, %rd12;
	cvt.u32.u64 	%r430, %rd549;
	rem.u32 	%r431, %r430, %r429;
	cvt.u64.u32 	%rd1656, %r431;
	bra.uni 	$L__BB1_435;
$L__BB1_434:
	rem.u64 	%rd1656, %rd549, %rd12;
$L__BB1_435:
	shl.b64 	%rd553, %rd1656, 1;
	or.b64  	%rd1321, %rd553, %rd12;
	and.b64  	%rd1322, %rd1321, -4294967296;
	setp.ne.s64 	%p207, %rd1322, 0;
	@%p207 bra 	$L__BB1_437;
	cvt.u32.u64 	%r432, %rd12;
	cvt.u32.u64 	%r433, %rd553;
	rem.u32 	%r434, %r433, %r432;
	cvt.u64.u32 	%rd1657, %r434;
	bra.uni 	$L__BB1_438;
$L__BB1_437:
	rem.u64 	%rd1657, %rd553, %rd12;
$L__BB1_438:
	shl.b64 	%rd557, %rd1657, 1;
	or.b64  	%rd1323, %rd557, %rd12;
	and.b64  	%rd1324, %rd1323, -4294967296;
	setp.ne.s64 	%p208, %rd1324, 0;
	@%p208 bra 	$L__BB1_440;
	cvt.u32.u64 	%r435, %rd12;
	cvt.u32.u64 	%r436, %rd557;
	rem.u32 	%r437, %r436, %r435;
	cvt.u64.u32 	%rd1658, %r437;
	bra.uni 	$L__BB1_441;
$L__BB1_440:
	rem.u64 	%rd1658, %rd557, %rd12;
$L__BB1_441:
	shl.b64 	%rd561, %rd1658, 1;
	or.b64  	%rd1325, %rd561, %rd12;
	and.b64  	%rd1326, %rd1325, -4294967296;
	setp.ne.s64 	%p209, %rd1326, 0;
	@%p209 bra 	$L__BB1_443;
	cvt.u32.u64 	%r438, %rd12;
	cvt.u32.u64 	%r439, %rd561;
	rem.u32 	%r440, %r439, %r438;
	cvt.u64.u32 	%rd1659, %r440;
	bra.uni 	$L__BB1_444;
$L__BB1_443:
	rem.u64 	%rd1659, %rd561, %rd12;
$L__BB1_444:
	shl.b64 	%rd565, %rd1659, 1;
	or.b64  	%rd1327, %rd565, %rd12;
	and.b64  	%rd1328, %rd1327, -4294967296;
	setp.ne.s64 	%p210, %rd1328, 0;
	@%p210 bra 	$L__BB1_446;
	cvt.u32.u64 	%r441, %rd12;
	cvt.u32.u64 	%r442, %rd565;
	rem.u32 	%r443, %r442, %r441;
	cvt.u64.u32 	%rd1660, %r443;
	bra.uni 	$L__BB1_447;
$L__BB1_446:
	rem.u64 	%rd1660, %rd565, %rd12;
$L__BB1_447:
	shl.b64 	%rd569, %rd1660, 1;
	or.b64  	%rd1329, %rd569, %rd12;
	and.b64  	%rd1330, %rd1329, -4294967296;
	setp.ne.s64 	%p211, %rd1330, 0;
	@%p211 bra 	$L__BB1_449;
	cvt.u32.u64 	%r444, %rd12;
	cvt.u32.u64 	%r445, %rd569;
	rem.u32 	%r446, %r445, %r444;
	cvt.u64.u32 	%rd1661, %r446;
	bra.uni 	$L__BB1_450;
$L__BB1_449:
	rem.u64 	%rd1661, %rd569, %rd12;
$L__BB1_450:
	shl.b64 	%rd573, %rd1661, 1;
	or.b64  	%rd1331, %rd573, %rd12;
	and.b64  	%rd1332, %rd1331, -4294967296;
	setp.ne.s64 	%p212, %rd1332, 0;
	@%p212 bra 	$L__BB1_452;
	cvt.u32.u64 	%r447, %rd12;
	cvt.u32.u64 	%r448, %rd573;
	rem.u32 	%r449, %r448, %r447;
	cvt.u64.u32 	%rd1662, %r449;
	bra.uni 	$L__BB1_453;
$L__BB1_452:
	rem.u64 	%rd1662, %rd573, %rd12;
$L__BB1_453:
	shl.b64 	%rd577, %rd1662, 1;
	or.b64  	%rd1333, %rd577, %rd12;
	and.b64  	%rd1334, %rd1333, -4294967296;
	setp.ne.s64 	%p213, %rd1334, 0;
	@%p213 bra 	$L__BB1_455;
	cvt.u32.u64 	%r450, %rd12;
	cvt.u32.u64 	%r451, %rd577;
	rem.u32 	%r452, %r451, %r450;
	cvt.u64.u32 	%rd1663, %r452;
	bra.uni 	$L__BB1_456;
$L__BB1_455:
	rem.u64 	%rd1663, %rd577, %rd12;
$L__BB1_456:
	shl.b64 	%rd581, %rd1663, 1;
	or.b64  	%rd1335, %rd581, %rd12;
	and.b64  	%rd1336, %rd1335, -4294967296;
	setp.ne.s64 	%p214, %rd1336, 0;
	@%p214 bra 	$L__BB1_458;
	cvt.u32.u64 	%r453, %rd12;
	cvt.u32.u64 	%r454, %rd581;
	rem.u32 	%r455, %r454, %r453;
	cvt.u64.u32 	%rd1664, %r455;
	bra.uni 	$L__BB1_459;
$L__BB1_458:
	rem.u64 	%rd1664, %rd581, %rd12;
$L__BB1_459:
	shl.b64 	%rd585, %rd1664, 1;
	or.b64  	%rd1337, %rd585, %rd12;
	and.b64  	%rd1338, %rd1337, -4294967296;
	setp.ne.s64 	%p215, %rd1338, 0;
	@%p215 bra 	$L__BB1_461;
	cvt.u32.u64 	%r456, %rd12;
	cvt.u32.u64 	%r457, %rd585;
	rem.u32 	%r458, %r457, %r456;
	cvt.u64.u32 	%rd1665, %r458;
	bra.uni 	$L__BB1_462;
$L__BB1_461:
	rem.u64 	%rd1665, %rd585, %rd12;
$L__BB1_462:
	shl.b64 	%rd589, %rd1665, 1;
	or.b64  	%rd1339, %rd589, %rd12;
	and.b64  	%rd1340, %rd1339, -4294967296;
	setp.ne.s64 	%p216, %rd1340, 0;
	@%p216 bra 	$L__BB1_464;
	cvt.u32.u64 	%r459, %rd12;
	cvt.u32.u64 	%r460, %rd589;
	rem.u32 	%r461, %r460, %r459;
	cvt.u64.u32 	%rd1666, %r461;
	bra.uni 	$L__BB1_465;
$L__BB1_464:
	rem.u64 	%rd1666, %rd589, %rd12;
$L__BB1_465:
	shl.b64 	%rd593, %rd1666, 1;
	or.b64  	%rd1341, %rd593, %rd12;
	and.b64  	%rd1342, %rd1341, -4294967296;
	setp.ne.s64 	%p217, %rd1342, 0;
	@%p217 bra 	$L__BB1_467;
	cvt.u32.u64 	%r462, %rd12;
	cvt.u32.u64 	%r463, %rd593;
	rem.u32 	%r464, %r463, %r462;
	cvt.u64.u32 	%rd1667, %r464;
	bra.uni 	$L__BB1_468;
$L__BB1_467:
	rem.u64 	%rd1667, %rd593, %rd12;
$L__BB1_468:
	shl.b64 	%rd597, %rd1667, 1;
	or.b64  	%rd1343, %rd597, %rd12;
	and.b64  	%rd1344, %rd1343, -4294967296;
	setp.ne.s64 	%p218, %rd1344, 0;
	@%p218 bra 	$L__BB1_470;
	cvt.u32.u64 	%r465, %rd12;
	cvt.u32.u64 	%r466, %rd597;
	rem.u32 	%r467, %r466, %r465;
	cvt.u64.u32 	%rd1668, %r467;
	bra.uni 	$L__BB1_471;
$L__BB1_470:
	rem.u64 	%rd1668, %rd597, %rd12;
$L__BB1_471:
	shl.b64 	%rd601, %rd1668, 1;
	or.b64  	%rd1345, %rd601, %rd12;
	and.b64  	%rd1346, %rd1345, -4294967296;
	setp.ne.s64 	%p219, %rd1346, 0;
	@%p219 bra 	$L__BB1_473;
	cvt.u32.u64 	%r468, %rd12;
	cvt.u32.u64 	%r469, %rd601;
	rem.u32 	%r470, %r469, %r468;
	cvt.u64.u32 	%rd1669, %r470;
	bra.uni 	$L__BB1_474;
$L__BB1_473:
	rem.u64 	%rd1669, %rd601, %rd12;
$L__BB1_474:
	add.s64 	%rd1670, %rd1669, %rd1604;
$L__BB1_475:
	or.b64  	%rd1347, %rd1670, %rd12;
	and.b64  	%rd1348, %rd1347, -4294967296;
	setp.ne.s64 	%p220, %rd1348, 0;
	@%p220 bra 	$L__BB1_477;
	cvt.u32.u64 	%r471, %rd12;
	cvt.u32.u64 	%r472, %rd1670;
	rem.u32 	%r473, %r472, %r471;
	cvt.u64.u32 	%rd1534, %r473;
	bra.uni 	$L__BB1_478;
$L__BB1_477:
	rem.u64 	%rd1534, %rd1670, %rd12;
$L__BB1_478:
	setp.gt.u64 	%p221, %rd1535, 1;
	shr.u64 	%rd1535, %rd1535, 1;
	@%p221 bra 	$L__BB1_71;
	setp.eq.s64 	%p222, %rd1740, 1;
	setp.eq.s64 	%p223, %rd1740, %rd65;
	or.pred  	%p224, %p222, %p223;
	@%p224 bra 	$L__BB1_687;
	setp.eq.s32 	%p225, %r22, 0;
	@%p225 bra 	$L__BB1_730;
	mov.b32 	%r747, 0;
	bra.uni 	$L__BB1_483;
$L__BB1_482:
	add.s32 	%r747, %r747, 1;
	setp.eq.s32 	%p295, %r747, %r22;
	@%p295 bra 	$L__BB1_730;
$L__BB1_483:
	mul.lo.s64 	%rd1739, %rd1740, %rd1740;
	mul.hi.u64 	%rd613, %rd1740, %rd1740;
	setp.eq.s64 	%p226, %rd613, 0;
	@%p226 bra 	$L__BB1_683;
	or.b64  	%rd1349, %rd1739, %rd12;
	and.b64  	%rd1350, %rd1349, -4294967296;
	setp.ne.s64 	%p227, %rd1350, 0;
	@%p227 bra 	$L__BB1_486;
	cvt.u32.u64 	%r475, %rd12;
	cvt.u32.u64 	%r476, %rd1739;
	rem.u32 	%r477, %r476, %r475;
	cvt.u64.u32 	%rd1673, %r477;
	bra.uni 	$L__BB1_487;
$L__BB1_486:
	rem.u64 	%rd1673, %rd1739, %rd12;
$L__BB1_487:
	or.b64  	%rd1351, %rd613, %rd12;
	and.b64  	%rd1352, %rd1351, -4294967296;
	setp.ne.s64 	%p228, %rd1352, 0;
	@%p228 bra 	$L__BB1_489;
	cvt.u32.u64 	%r478, %rd12;
	cvt.u32.u64 	%r479, %rd613;
	rem.u32 	%r480, %r479, %r478;
	cvt.u64.u32 	%rd1674, %r480;
	bra.uni 	$L__BB1_490;
$L__BB1_489:
	rem.u64 	%rd1674, %rd613, %rd12;
$L__BB1_490:
	shl.b64 	%rd620, %rd1674, 1;
	or.b64  	%rd1353, %rd620, %rd12;
	and.b64  	%rd1354, %rd1353, -4294967296;
	setp.ne.s64 	%p229, %rd1354, 0;
	@%p229 bra 	$L__BB1_492;
	cvt.u32.u64 	%r481, %rd12;
	cvt.u32.u64 	%r482, %rd620;
	rem.u32 	%r483, %r482, %r481;
	cvt.u64.u32 	%rd1675, %r483;
	bra.uni 	$L__BB1_493;
$L__BB1_492:
	rem.u64 	%rd1675, %rd620, %rd12;
$L__BB1_493:
	shl.b64 	%rd624, %rd1675, 1;
	or.b64  	%rd1355, %rd624, %rd12;
	and.b64  	%rd1356, %rd1355, -4294967296;
	setp.ne.s64 	%p230, %rd1356, 0;
	@%p230 bra 	$L__BB1_495;
	cvt.u32.u64 	%r484, %rd12;
	cvt.u32.u64 	%r485, %rd624;
	rem.u32 	%r486, %r485, %r484;
	cvt.u64.u32 	%rd1676, %r486;
	bra.uni 	$L__BB1_496;
$L__BB1_495:
	rem.u64 	%rd1676, %rd624, %rd12;
$L__BB1_496:
	shl.b64 	%rd628, %rd1676, 1;
	or.b64  	%rd1357, %rd628, %rd12;
	and.b64  	%rd1358, %rd1357, -4294967296;
	setp.ne.s64 	%p231, %rd1358, 0;
	@%p231 bra 	$L__BB1_498;
	cvt.u32.u64 	%r487, %rd12;
	cvt.u32.u64 	%r488, %rd628;
	rem.u32 	%r489, %r488, %r487;
	cvt.u64.u32 	%rd1677, %r489;
	bra.uni 	$L__BB1_499;
$L__BB1_498:
	rem.u64 	%rd1677, %rd628, %rd12;
$L__BB1_499:
	shl.b64 	%rd632, %rd1677, 1;
	or.b64  	%rd1359, %rd632, %rd12;
	and.b64  	%rd1360, %rd1359, -4294967296;
	setp.ne.s64 	%p232, %rd1360, 0;
	@%p232 bra 	$L__BB1_501;
	cvt.u32.u64 	%r490, %rd12;
	cvt.u32.u64 	%r491, %rd632;
	rem.u32 	%r492, %r491, %r490;
	cvt.u64.u32 	%rd1678, %r492;
	bra.uni 	$L__BB1_502;
$L__BB1_501:
	rem.u64 	%rd1678, %rd632, %rd12;
$L__BB1_502:
	shl.b64 	%rd636, %rd1678, 1;
	or.b64  	%rd1361, %rd636, %rd12;
	and.b64  	%rd1362, %rd1361, -4294967296;
	setp.ne.s64 	%p233, %rd1362, 0;
	@%p233 bra 	$L__BB1_504;
	cvt.u32.u64 	%r493, %rd12;
	cvt.u32.u64 	%r494, %rd636;
	rem.u32 	%r495, %r494, %r493;
	cvt.u64.u32 	%rd1679, %r495;
	bra.uni 	$L__BB1_505;
$L__BB1_504:
	rem.u64 	%rd1679, %rd636, %rd12;
$L__BB1_505:
	shl.b64 	%rd640, %rd1679, 1;
	or.b64  	%rd1363, %rd640, %rd12;
	and.b64  	%rd1364, %rd1363, -4294967296;
	setp.ne.s64 	%p234, %rd1364, 0;
	@%p234 bra 	$L__BB1_507;
	cvt.u32.u64 	%r496, %rd12;
	cvt.u32.u64 	%r497, %rd640;
	rem.u32 	%r498, %r497, %r496;
	cvt.u64.u32 	%rd1680, %r498;
	bra.uni 	$L__BB1_508;
$L__BB1_507:
	rem.u64 	%rd1680, %rd640, %rd12;
$L__BB1_508:
	shl.b64 	%rd644, %rd1680, 1;
	or.b64  	%rd1365, %rd644, %rd12;
	and.b64  	%rd1366, %rd1365, -4294967296;
	setp.ne.s64 	%p235, %rd1366, 0;
	@%p235 bra 	$L__BB1_510;
	cvt.u32.u64 	%r499, %rd12;
	cvt.u32.u64 	%r500, %rd644;
	rem.u32 	%r501, %r500, %r499;
	cvt.u64.u32 	%rd1681, %r501;
	bra.uni 	$L__BB1_511;
$L__BB1_510:
	rem.u64 	%rd1681, %rd644, %rd12;
$L__BB1_511:
	shl.b64 	%rd648, %rd1681, 1;
	or.b64  	%rd1367, %rd648, %rd12;
	and.b64  	%rd1368, %rd1367, -4294967296;
	setp.ne.s64 	%p236, %rd1368, 0;
	@%p236 bra 	$L__BB1_513;
	cvt.u32.u64 	%r502, %rd12;
	cvt.u32.u64 	%r503, %rd648;
	rem.u32 	%r504, %r503, %r502;
	cvt.u64.u32 	%rd1682, %r504;
	bra.uni 	$L__BB1_514;
$L__BB1_513:
	rem.u64 	%rd1682, %rd648, %rd12;
$L__BB1_514:
	shl.b64 	%rd652, %rd1682, 1;
	or.b64  	%rd1369, %rd652, %rd12;
	and.b64  	%rd1370, %rd1369, -4294967296;
	setp.ne.s64 	%p237, %rd1370, 0;
	@%p237 bra 	$L__BB1_516;
	cvt.u32.u64 	%r505, %rd12;
	cvt.u32.u64 	%r506, %rd652;
	rem.u32 	%r507, %r506, %r505;
	cvt.u64.u32 	%rd1683, %r507;
	bra.uni 	$L__BB1_517;
$L__BB1_516:
	rem.u64 	%rd1683, %rd652, %rd12;
$L__BB1_517:
	shl.b64 	%rd656, %rd1683, 1;
	or.b64  	%rd1371, %rd656, %rd12;
	and.b64  	%rd1372, %rd1371, -4294967296;
	setp.ne.s64 	%p238, %rd1372, 0;
	@%p238 bra 	$L__BB1_519;
	cvt.u32.u64 	%r508, %rd12;
	cvt.u32.u64 	%r509, %rd656;
	rem.u32 	%r510, %r509, %r508;
	cvt.u64.u32 	%rd1684, %r510;
	bra.uni 	$L__BB1_520;
$L__BB1_519:
	rem.u64 	%rd1684, %rd656, %rd12;
$L__BB1_520:
	shl.b64 	%rd660, %rd1684, 1;
	or.b64  	%rd1373, %rd660, %rd12;
	and.b64  	%rd1374, %rd1373, -4294967296;
	setp.ne.s64 	%p239, %rd1374, 0;
	@%p239 bra 	$L__BB1_522;
	cvt.u32.u64 	%r511, %rd12;
	cvt.u32.u64 	%r512, %rd660;
	rem.u32 	%r513, %r512, %r511;
	cvt.u64.u32 	%rd1685, %r513;
	bra.uni 	$L__BB1_523;
$L__BB1_522:
	rem.u64 	%rd1685, %rd660, %rd12;
$L__BB1_523:
	shl.b64 	%rd664, %rd1685, 1;
	or.b64  	%rd1375, %rd664, %rd12;
	and.b64  	%rd1376, %rd1375, -4294967296;
	setp.ne.s64 	%p240, %rd1376, 0;
	@%p240 bra 	$L__BB1_525;
	cvt.u32.u64 	%r514, %rd12;
	cvt.u32.u64 	%r515, %rd664;
	rem.u32 	%r516, %r515, %r514;
	cvt.u64.u32 	%rd1686, %r516;
	bra.uni 	$L__BB1_526;
$L__BB1_525:
	rem.u64 	%rd1686, %rd664, %rd12;
$L__BB1_526:
	shl.b64 	%rd668, %rd1686, 1;
	or.b64  	%rd1377, %rd668, %rd12;
	and.b64  	%rd1378, %rd1377, -4294967296;
	setp.ne.s64 	%p241, %rd1378, 0;
	@%p241 bra 	$L__BB1_528;
	cvt.u32.u64 	%r517, %rd12;
	cvt.u32.u64 	%r518, %rd668;
	rem.u32 	%r519, %r518, %r517;
	cvt.u64.u32 	%rd1687, %r519;
	bra.uni 	$L__BB1_529;
$L__BB1_528:
	rem.u64 	%rd1687, %rd668, %rd12;
$L__BB1_529:
	shl.b64 	%rd672, %rd1687, 1;
	or.b64  	%rd1379, %rd672, %rd12;
	and.b64  	%rd1380, %rd1379, -4294967296;
	setp.ne.s64 	%p242, %rd1380, 0;
	@%p242 bra 	$L__BB1_531;
	cvt.u32.u64 	%r520, %rd12;
	cvt.u32.u64 	%r521, %rd672;
	rem.u32 	%r522, %r521, %r520;
	cvt.u64.u32 	%rd1688, %r522;
	bra.uni 	$L__BB1_532;
$L__BB1_531:
	rem.u64 	%rd1688, %rd672, %rd12;
$L__BB1_532:
	shl.b64 	%rd676, %rd1688, 1;
	or.b64  	%rd1381, %rd676, %rd12;
	and.b64  	%rd1382, %rd1381, -4294967296;
	setp.ne.s64 	%p243, %rd1382, 0;
	@%p243 bra 	$L__BB1_534;
	cvt.u32.u64 	%r523, %rd12;
	cvt.u32.u64 	%r524, %rd676;
	rem.u32 	%r525, %r524, %r523;
	cvt.u64.u32 	%rd1689, %r525;
	bra.uni 	$L__BB1_535;
$L__BB1_534:
	rem.u64 	%rd1689, %rd676, %rd12;
$L__BB1_535:
	shl.b64 	%rd680, %rd1689, 1;
	or.b64  	%rd1383, %rd680, %rd12;
	and.b64  	%rd1384, %rd1383, -4294967296;
	setp.ne.s64 	%p244, %rd1384, 0;
	@%p244 bra 	$L__BB1_537;
	cvt.u32.u64 	%r526, %rd12;
	cvt.u32.u64 	%r527, %rd680;
	rem.u32 	%r528, %r527, %r526;
	cvt.u64.u32 	%rd1690, %r528;
	bra.uni 	$L__BB1_538;
$L__BB1_537:
	rem.u64 	%rd1690, %rd680, %rd12;
$L__BB1_538:
	shl.b64 	%rd684, %rd1690, 1;
	or.b64  	%rd1385, %rd684, %rd12;
	and.b64  	%rd1386, %rd1385, -4294967296;
	setp.ne.s64 	%p245, %rd1386, 0;
	@%p245 bra 	$L__BB1_540;
	cvt.u32.u64 	%r529, %rd12;
	cvt.u32.u64 	%r530, %rd684;
	rem.u32 	%r531, %r530, %r529;
	cvt.u64.u32 	%rd1691, %r531;
	bra.uni 	$L__BB1_541;
$L__BB1_540:
	rem.u64 	%rd1691, %rd684, %rd12;
$L__BB1_541:
	shl.b64 	%rd688, %rd1691, 1;
	or.b64  	%rd1387, %rd688, %rd12;
	and.b64  	%rd1388, %rd1387, -4294967296;
	setp.ne.s64 	%p246, %rd1388, 0;
	@%p246 bra 	$L__BB1_543;
	cvt.u32.u64 	%r532, %rd12;
	cvt.u32.u64 	%r533, %rd688;
	rem.u32 	%r534, %r533, %r532;
	cvt.u64.u32 	%rd1692, %r534;
	bra.uni 	$L__BB1_544;
$L__BB1_543:
	rem.u64 	%rd1692, %rd688, %rd12;
$L__BB1_544:
	shl.b64 	%rd692, %rd1692, 1;
	or.b64  	%rd1389, %rd692, %rd12;
	and.b64  	%rd1390, %rd1389, -4294967296;
	setp.ne.s64 	%p247, %rd1390, 0;
	@%p247 bra 	$L__BB1_546;
	cvt.u32.u64 	%r535, %rd12;
	cvt.u32.u64 	%r536, %rd692;
	rem.u32 	%r537, %r536, %r535;
	cvt.u64.u32 	%rd1693, %r537;
	bra.uni 	$L__BB1_547;
$L__BB1_546:
	rem.u64 	%rd1693, %rd692, %rd12;
$L__BB1_547:
	shl.b64 	%rd696, %rd1693, 1;
	or.b64  	%rd1391, %rd696, %rd12;
	and.b64  	%rd1392, %rd1391, -4294967296;
	setp.ne.s64 	%p248, %rd1392, 0;
	@%p248 bra 	$L__BB1_549;
	cvt.u32.u64 	%r538, %rd12;
	cvt.u32.u64 	%r539, %rd696;
	rem.u32 	%r540, %r539, %r538;
	cvt.u64.u32 	%rd1694, %r540;
	bra.uni 	$L__BB1_550;
$L__BB1_549:
	rem.u64 	%rd1694, %rd696, %rd12;
$L__BB1_550:
	shl.b64 	%rd700, %rd1694, 1;
	or.b64  	%rd1393, %rd700, %rd12;
	and.b64  	%rd1394, %rd1393, -4294967296;
	setp.ne.s64 	%p249, %rd1394, 0;
	@%p249 bra 	$L__BB1_552;
	cvt.u32.u64 	%r541, %rd12;
	cvt.u32.u64 	%r542, %rd700;
	rem.u32 	%r543, %r542, %r541;
	cvt.u64.u32 	%rd1695, %r543;
	bra.uni 	$L__BB1_553;
$L__BB1_552:
	rem.u64 	%rd1695, %rd700, %rd12;
$L__BB1_553:
	shl.b64 	%rd704, %rd1695, 1;
	or.b64  	%rd1395, %rd704, %rd12;
	and.b64  	%rd1396, %rd1395, -4294967296;
	setp.ne.s64 	%p250, %rd1396, 0;
	@%p250 bra 	$L__BB1_555;
	cvt.u32.u64 	%r544, %rd12;
	cvt.u32.u64 	%r545, %rd704;
	rem.u32 	%r546, %r545, %r544;
	cvt.u64.u32 	%rd1696, %r546;
	bra.uni 	$L__BB1_556;
$L__BB1_555:
	rem.u64 	%rd1696, %rd704, %rd12;
$L__BB1_556:
	shl.b64 	%rd708, %rd1696, 1;
	or.b64  	%rd1397, %rd708, %rd12;
	and.b64  	%rd1398, %rd1397, -4294967296;
	setp.ne.s64 	%p251, %rd1398, 0;
	@%p251 bra 	$L__BB1_558;
	cvt.u32.u64 	%r547, %rd12;
	cvt.u32.u64 	%r548, %rd708;
	rem.u32 	%r549, %r548, %r547;
	cvt.u64.u32 	%rd1697, %r549;
	bra.uni 	$L__BB1_559;
$L__BB1_558:
	rem.u64 	%rd1697, %rd708, %rd12;
$L__BB1_559:
	shl.b64 	%rd712, %rd1697, 1;
	or.b64  	%rd1399, %rd712, %rd12;
	and.b64  	%rd1400, %rd1399, -4294967296;
	setp.ne.s64 	%p252, %rd1400, 0;
	@%p252 bra 	$L__BB1_561;
	cvt.u32.u64 	%r550, %rd12;
	cvt.u32.u64 	%r551, %rd712;
	rem.u32 	%r552, %r551, %r550;
	cvt.u64.u32 	%rd1698, %r552;
	bra.uni 	$L__BB1_562;
$L__BB1_561:
	rem.u64 	%rd1698, %rd712, %rd12;
$L__BB1_562:
	shl.b64 	%rd716, %rd1698, 1;
	or.b64  	%rd1401, %rd716, %rd12;
	and.b64  	%rd1402, %rd1401, -4294967296;
	setp.ne.s64 	%p253, %rd1402, 0;
	@%p253 bra 	$L__BB1_564;
	cvt.u32.u64 	%r553, %rd12;
	cvt.u32.u64 	%r554, %rd716;
	rem.u32 	%r555, %r554, %r553;
	cvt.u64.u32 	%rd1699, %r555;
	bra.uni 	$L__BB1_565;
$L__BB1_564:
	rem.u64 	%rd1699, %rd716, %rd12;
$L__BB1_565:
	shl.b64 	%rd720, %rd1699, 1;
	or.b64  	%rd1403, %rd720, %rd12;
	and.b64  	%rd1404, %rd1403, -4294967296;
	setp.ne.s64 	%p254, %rd1404, 0;
	@%p254 bra 	$L__BB1_567;
	cvt.u32.u64 	%r556, %rd12;
	cvt.u32.u64 	%r557, %rd720;
	rem.u32 	%r558, %r557, %r556;
	cvt.u64.u32 	%rd1700, %r558;
	bra.uni 	$L__BB1_568;
$L__BB1_567:
	rem.u64 	%rd1700, %rd720, %rd12;
$L__BB1_568:
	shl.b64 	%rd724, %rd1700, 1;
	or.b64  	%rd1405, %rd724, %rd12;
	and.b64  	%rd1406, %rd1405, -4294967296;
	setp.ne.s64 	%p255, %rd1406, 0;
	@%p255 bra 	$L__BB1_570;
	cvt.u32.u64 	%r559, %rd12;
	cvt.u32.u64 	%r560, %rd724;
	rem.u32 	%r561, %r560, %r559;
	cvt.u64.u32 	%rd1701, %r561;
	bra.uni 	$L__BB1_571;
$L__BB1_570:
	rem.u64 	%rd1701, %rd724, %rd12;
$L__BB1_571:
	shl.b64 	%rd728, %rd1701, 1;
	or.b64  	%rd1407, %rd728, %rd12;
	and.b64  	%rd1408, %rd1407, -4294967296;
	setp.ne.s64 	%p256, %rd1408, 0;
	@%p256 bra 	$L__BB1_573;
	cvt.u32.u64 	%r562, %rd12;
	cvt.u32.u64 	%r563, %rd728;
	rem.u32 	%r564, %r563, %r562;
	cvt.u64.u32 	%rd1702, %r564;
	bra.uni 	$L__BB1_574;
$L__BB1_573:
	rem.u64 	%rd1702, %rd728, %rd12;
$L__BB1_574:
	shl.b64 	%rd732, %rd1702, 1;
	or.b64  	%rd1409, %rd732, %rd12;
	and.b64  	%rd1410, %rd1409, -4294967296;
	setp.ne.s64 	%p257, %rd1410, 0;
	@%p257 bra 	$L__BB1_576;
	cvt.u32.u64 	%r565, %rd12;
	cvt.u32.u64 	%r566, %rd732;
	rem.u32 	%r567, %r566, %r565;
	cvt.u64.u32 	%rd1703, %r567;
	bra.uni 	$L__BB1_577;
$L__BB1_576:
	rem.u64 	%rd1703, %rd732, %rd12;
$L__BB1_577:
	shl.b64 	%rd736, %rd1703, 1;
	or.b64  	%rd1411, %rd736, %rd12;
	and.b64  	%rd1412, %rd1411, -4294967296;
	setp.ne.s64 	%p258, %rd1412, 0;
	@%p258 bra 	$L__BB1_579;
	cvt.u32.u64 	%r568, %rd12;
	cvt.u32.u64 	%r569, %rd736;
	rem.u32 	%r570, %r569, %r568;
	cvt.u64.u32 	%rd1704, %r570;
	bra.uni 	$L__BB1_580;
$L__BB1_579:
	rem.u64 	%rd1704, %rd736, %rd12;
$L__BB1_580:
	shl.b64 	%rd740, %rd1704, 1;
	or.b64  	%rd1413, %rd740, %rd12;
	and.b64  	%rd1414, %rd1413, -4294967296;
	setp.ne.s64 	%p259, %rd1414, 0;
	@%p259 bra 	$L__BB1_582;
	cvt.u32.u64 	%r571, %rd12;
	cvt.u32.u64 	%r572, %rd740;
	rem.u32 	%r573, %r572, %r571;
	cvt.u64.u32 	%rd1705, %r573;
	bra.uni 	$L__BB1_583;
$L__BB1_582:
	rem.u64 	%rd1705, %rd740, %rd12;
$L__BB1_583:
	shl.b64 	%rd744, %rd1705, 1;
	or.b64  	%rd1415, %rd744, %rd12;
	and.b64  	%rd1416, %rd1415, -4294967296;
	setp.ne.s64 	%p260, %rd1416, 0;
	@%p260 bra 	$L__BB1_585;
	cvt.u32.u64 	%r574, %rd12;
	cvt.u32.u64 	%r575, %rd744;
	rem.u32 	%r576, %r575, %r574;
	cvt.u64.u32 	%rd1706, %r576;
	bra.uni 	$L__BB1_586;
$L__BB1_585:
	rem.u64 	%rd1706, %rd744, %rd12;
$L__BB1_586:
	shl.b64 	%rd748, %rd1706, 1;
	or.b64  	%rd1417, %rd748, %rd12;
	and.b64  	%rd1418, %rd1417, -4294967296;
	setp.ne.s64 	%p261, %rd1418, 0;
	@%p261 bra 	$L__BB1_588;
	cvt.u32.u64 	%r577, %rd12;
	cvt.u32.u64 	%r578, %rd748;
	rem.u32 	%r579, %r578, %r577;
	cvt.u64.u32 	%rd1707, %r579;
	bra.uni 	$L__BB1_589;
$L__BB1_588:
	rem.u64 	%rd1707, %rd748, %rd12;
$L__BB1_589:
	shl.b64 	%rd752, %rd1707, 1;
	or.b64  	%rd1419, %rd752, %rd12;
	and.b64  	%rd1420, %rd1419, -4294967296;
	setp.ne.s64 	%p262, %rd1420, 0;
	@%p262 bra 	$L__BB1_591;
	cvt.u32.u64 	%r580, %rd12;
	cvt.u32.u64 	%r581, %rd752;
	rem.u32 	%r582, %r581, %r580;
	cvt.u64.u32 	%rd1708, %r582;
	bra.uni 	$L__BB1_592;
$L__BB1_591:
	rem.u64 	%rd1708, %rd752, %rd12;
$L__BB1_592:
	shl.b64 	%rd756, %rd1708, 1;
	or.b64  	%rd1421, %rd756, %rd12;
	and.b64  	%rd1422, %rd1421, -4294967296;
	setp.ne.s64 	%p263, %rd1422, 0;
	@%p263 bra 	$L__BB1_594;
	cvt.u32.u64 	%r583, %rd12;
	cvt.u32.u64 	%r584, %rd756;
	rem.u32 	%r585, %r584, %r583;
	cvt.u64.u32 	%rd1709, %r585;
	bra.uni 	$L__BB1_595;
$L__BB1_594:
	rem.u64 	%rd1709, %rd756, %rd12;
$L__BB1_595:
	shl.b64 	%rd760, %rd1709, 1;
	or.b64  	%rd1423, %rd760, %rd12;
	and.b64  	%rd1424, %rd1423, -4294967296;
	setp.ne.s64 	%p264, %rd1424, 0;
	@%p264 bra 	$L__BB1_597;
	cvt.u32.u64 	%r586, %rd12;
	cvt.u32.u64 	%r587, %rd760;
	rem.u32 	%r588, %r587, %r586;
	cvt.u64.u32 	%rd1710, %r588;
	bra.uni 	$L__BB1_598;
$L__BB1_597:
	rem.u64 	%rd1710, %rd760, %rd12;
$L__BB1_598:
	shl.b64 	%rd764, %rd1710, 1;
	or.b64  	%rd1425, %rd764, %rd12;
	and.b64  	%rd1426, %rd1425, -4294967296;
	setp.ne.s64 	%p265, %rd1426, 0;
	@%p265 bra 	$L__BB1_600;
	cvt.u32.u64 	%r589, %rd12;
	cvt.u32.u64 	%r590, %rd764;
	rem.u32 	%r591, %r590, %r589;
	cvt.u64.u32 	%rd1711, %r591;
	bra.uni 	$L__BB1_601;
$L__BB1_600:
	rem.u64 	%rd1711, %rd764, %rd12;
$L__BB1_601:
	shl.b64 	%rd768, %rd1711, 1;
	or.b64  	%rd1427, %rd768, %rd12;
	and.b64  	%rd1428, %rd1427, -4294967296;
	setp.ne.s64 	%p266, %rd1428, 0;
	@%p266 bra 	$L__BB1_603;
	cvt.u32.u64 	%r592, %rd12;
	cvt.u32.u64 	%r593, %rd768;
	rem.u32 	%r594, %r593, %r592;
	cvt.u64.u32 	%rd1712, %r594;
	bra.uni 	$L__BB1_604;
$L__BB1_603:
	rem.u64 	%rd1712, %rd768, %rd12;
$L__BB1_604:
	shl.b64 	%rd772, %rd1712, 1;
	or.b64  	%rd1429, %rd772, %rd12;
	and.b64  	%rd1430, %rd1429, -4294967296;
	setp.ne.s64 	%p267, %rd1430, 0;
	@%p267 bra 	$L__BB1_606;
	cvt.u32.u64 	%r595, %rd12;
	cvt.u32.u64 	%r596, %rd772;
	rem.u32 	%r597, %r596, %r595;
	cvt.u64.u32 	%rd1713, %r597;
	bra.uni 	$L__BB1_607;
$L__BB1_606:
	rem.u64 	%rd1713, %rd772, %rd12;
$L__BB1_607:
	shl.b64 	%rd776, %rd1713, 1;
	or.b64  	%rd1431, %rd776, %rd12;
	and.b64  	%rd1432, %rd1431, -4294967296;
	setp.ne.s64 	%p268, %rd1432, 0;
	@%p268 bra 	$L__BB1_609;
	cvt.u32.u64 	%r598, %rd12;
	cvt.u32.u64 	%r599, %rd776;
	rem.u32 	%r600, %r599, %r598;
	cvt.u64.u32 	%rd1714, %r600;
	bra.uni 	$L__BB1_610;
$L__BB1_609:
	rem.u64 	%rd1714, %rd776, %rd12;
$L__BB1_610:
	shl.b64 	%rd780, %rd1714, 1;
	or.b64  	%rd1433, %rd780, %rd12;
	and.b64  	%rd1434, %rd1433, -4294967296;
	setp.ne.s64 	%p269, %rd1434, 0;
	@%p269 bra 	$L__BB1_612;
	cvt.u32.u64 	%r601, %rd12;
	cvt.u32.u64 	%r602, %rd780;
	rem.u32 	%r603, %r602, %r601;
	cvt.u64.u32 	%rd1715, %r603;
	bra.uni 	$L__BB1_613;
$L__BB1_612:
	rem.u64 	%rd1715, %rd780, %rd12;
$L__BB1_613:
	shl.b64 	%rd784, %rd1715, 1;
	or.b64  	%rd1435, %rd784, %rd12;
	and.b64  	%rd1436, %rd1435, -4294967296;
	setp.ne.s64 	%p270, %rd1436, 0;
	@%p270 bra 	$L__BB1_615;
	cvt.u32.u64 	%r604, %rd12;
	cvt.u32.u64 	%r605, %rd784;
	rem.u32 	%r606, %r605, %r604;
	cvt.u64.u32 	%rd1716, %r606;
	bra.uni 	$L__BB1_616;
$L__BB1_615:
	rem.u64 	%rd1716, %rd784, %rd12;
$L__BB1_616:
	shl.b64 	%rd788, %rd1716, 1;
	or.b64  	%rd1437, %rd788, %rd12;
	and.b64  	%rd1438, %rd1437, -4294967296;
	setp.ne.s64 	%p271, %rd1438, 0;
	@%p271 bra 	$L__BB1_618;
	cvt.u32.u64 	%r607, %rd12;
	cvt.u32.u64 	%r608, %rd788;
	rem.u32 	%r609, %r608, %r607;
	cvt.u64.u32 	%rd1717, %r609;
	bra.uni 	$L__BB1_619;
$L__BB1_618:
	rem.u64 	%rd1717, %rd788, %rd12;
$L__BB1_619:
	shl.b64 	%rd792, %rd1717, 1;
	or.b64  	%rd1439, %rd792, %rd12;
	and.b64  	%rd1440, %rd1439, -4294967296;
	setp.ne.s64 	%p272, %rd1440, 0;
	@%p272 bra 	$L__BB1_621;
	cvt.u32.u64 	%r610, %rd12;
	cvt.u32.u64 	%r611, %rd792;
	rem.u32 	%r612, %r611, %r610;
	cvt.u64.u32 	%rd1718, %r612;
	bra.uni 	$L__BB1_622;
$L__BB1_621:
	rem.u64 	%rd1718, %rd792, %rd12;
$L__BB1_622:
	shl.b64 	%rd796, %rd1718, 1;
	or.b64  	%rd1441, %rd796, %rd12;
	and.b64  	%rd1442, %rd1441, -4294967296;
	setp.ne.s64 	%p273, %rd1442, 0;
	@%p273 bra 	$L__BB1_624;
	cvt.u32.u64 	%r613, %rd12;
	cvt.u32.u64 	%r614, %rd796;
	rem.u32 	%r615, %r614, %r613;
	cvt.u64.u32 	%rd1719, %r615;
	bra.uni 	$L__BB1_625;
$L__BB1_624:
	rem.u64 	%rd1719, %rd796, %rd12;
$L__BB1_625:
	shl.b64 	%rd800, %rd1719, 1;
	or.b64  	%rd1443, %rd800, %rd12;
	and.b64  	%rd1444, %rd1443, -4294967296;
	setp.ne.s64 	%p274, %rd1444, 0;
	@%p274 bra 	$L__BB1_627;
	cvt.u32.u64 	%r616, %rd12;
	cvt.u32.u64 	%r617, %rd800;
	rem.u32 	%r618, %r617, %r616;
	cvt.u64.u32 	%rd1720, %r618;
	bra.uni 	$L__BB1_628;
$L__BB1_627:
	rem.u64 	%rd1720, %rd800, %rd12;
$L__BB1_628:
	shl.b64 	%rd804, %rd1720, 1;
	or.b64  	%rd1445, %rd804, %rd12;
	and.b64  	%rd1446, %rd1445, -4294967296;
	setp.ne.s64 	%p275, %rd1446, 0;
	@%p275 bra 	$L__BB1_630;
	cvt.u32.u64 	%r619, %rd12;
	cvt.u32.u64 	%r620, %rd804;
	rem.u32 	%r621, %r620, %r619;
	cvt.u64.u32 	%rd1721, %r621;
	bra.uni 	$L__BB1_631;
$L__BB1_630:
	rem.u64 	%rd1721, %rd804, %rd12;
$L__BB1_631:
	shl.b64 	%rd808, %rd1721, 1;
	or.b64  	%rd1447, %rd808, %rd12;
	and.b64  	%rd1448, %rd1447, -4294967296;
	setp.ne.s64 	%p276, %rd1448, 0;
	@%p276 bra 	$L__BB1_633;
	cvt.u32.u64 	%r622, %rd12;
	cvt.u32.u64 	%r623, %rd808;
	rem.u32 	%r624, %r623, %r622;
	cvt.u64.u32 	%rd1722, %r624;
	bra.uni 	$L__BB1_634;
$L__BB1_633:
	rem.u64 	%rd1722, %rd808, %rd12;
$L__BB1_634:
	shl.b64 	%rd812, %rd1722, 1;
	or.b64  	%rd1449, %rd812, %rd12;
	and.b64  	%rd1450, %rd1449, -4294967296;
	setp.ne.s64 	%p277, %rd1450, 0;
	@%p277 bra 	$L__BB1_636;
	cvt.u32.u64 	%r625, %rd12;
	cvt.u32.u64 	%r626, %rd812;
	rem.u32 	%r627, %r626, %r625;
	cvt.u64.u32 	%rd1723, %r627;
	bra.uni 	$L__BB1_637;
$L__BB1_636:
	rem.u64 	%rd1723, %rd812, %rd12;
$L__BB1_637:
	shl.b64 	%rd816, %rd1723, 1;
	or.b64  	%rd1451, %rd816, %rd12;
	and.b64  	%rd1452, %rd1451, -4294967296;
	setp.ne.s64 	%p278, %rd1452, 0;
	@%p278 bra 	$L__BB1_639;
	cvt.u32.u64 	%r628, %rd12;
	cvt.u32.u64 	%r629, %rd816;
	rem.u32 	%r630, %r629, %r628;
	cvt.u64.u32 	%rd1724, %r630;
	bra.uni 	$L__BB1_640;
$L__BB1_639:
	rem.u64 	%rd1724, %rd816, %rd12;
$L__BB1_640:
	shl.b64 	%rd820, %rd1724, 1;
	or.b64  	%rd1453, %rd820, %rd12;
	and.b64  	%rd1454, %rd1453, -4294967296;
	setp.ne.s64 	%p279, %rd1454, 0;
	@%p279 bra 	$L__BB1_642;
	cvt.u32.u64 	%r631, %rd12;
	cvt.u32.u64 	%r632, %rd820;
	rem.u32 	%r633, %r632, %r631;
	cvt.u64.u32 	%rd1725, %r633;
	bra.uni 	$L__BB1_643;
$L__BB1_642:
	rem.u64 	%rd1725, %rd820, %rd12;
$L__BB1_643:
	shl.b64 	%rd824, %rd1725, 1;
	or.b64  	%rd1455, %rd824, %rd12;
	and.b64  	%rd1456, %rd1455, -4294967296;
	setp.ne.s64 	%p280, %rd1456, 0;
	@%p280 bra 	$L__BB1_645;
	cvt.u32.u64 	%r634, %rd12;
	cvt.u32.u64 	%r635, %rd824;
	rem.u32 	%r636, %r635, %r634;
	cvt.u64.u32 	%rd1726, %r636;
	bra.uni 	$L__BB1_646;
$L__BB1_645:
	rem.u64 	%rd1726, %rd824, %rd12;
$L__BB1_646:
	shl.b64 	%rd828, %rd1726, 1;
	or.b64  	%rd1457, %rd828, %rd12;
	and.b64  	%rd1458, %rd1457, -4294967296;
	setp.ne.s64 	%p281, %rd1458, 0;
	@%p281 bra 	$L__BB1_648;
	cvt.u32.u64 	%r637, %rd12;
	cvt.u32.u64 	%r638, %rd828;
	rem.u32 	%r639, %r638, %r637;
	cvt.u64.u32 	%rd1727, %r639;
	bra.uni 	$L__BB1_649;
$L__BB1_648:
	rem.u64 	%rd1727, %rd828, %rd12;
$L__BB1_649:
	shl.b64 	%rd832, %rd1727, 1;
	or.b64  	%rd1459, %rd832, %rd12;
	and.b64  	%rd1460, %rd1459, -4294967296;
	setp.ne.s64 	%p282, %rd1460, 0;
	@%p282 bra 	$L__BB1_651;
	cvt.u32.u64 	%r640, %rd12;
	cvt.u32.u64 	%r641, %rd832;
	rem.u32 	%r642, %r641, %r640;
	cvt.u64.u32 	%rd1728, %r642;
	bra.uni 	$L__BB1_652;
$L__BB1_651:
	rem.u64 	%rd1728, %rd832, %rd12;
$L__BB1_652:
	shl.b64 	%rd836, %rd1728, 1;
	or.b64  	%rd1461, %rd836, %rd12;
	and.b64  	%rd1462, %rd1461, -4294967296;
	setp.ne.s64 	%p283, %rd1462, 0;
	@%p283 bra 	$L__BB1_654;
	cvt.u32.u64 	%r643, %rd12;
	cvt.u32.u64 	%r644, %rd836;
	rem.u32 	%r645, %r644, %r643;
	cvt.u64.u32 	%rd1729, %r645;
	bra.uni 	$L__BB1_655;
$L__BB1_654:
	rem.u64 	%rd1729, %rd836, %rd12;
$L__BB1_655:
	shl.b64 	%rd840, %rd1729, 1;
	or.b64  	%rd1463, %rd840, %rd12;
	and.b64  	%rd1464, %rd1463, -4294967296;
	setp.ne.s64 	%p284, %rd1464, 0;
	@%p284 bra 	$L__BB1_657;
	cvt.u32.u64 	%r646, %rd12;
	cvt.u32.u64 	%r647, %rd840;
	rem.u32 	%r648, %r647, %r646;
	cvt.u64.u32 	%rd1730, %r648;
	bra.uni 	$L__BB1_658;
$L__BB1_657:
	rem.u64 	%rd1730, %rd840, %rd12;
$L__BB1_658:
	shl.b64 	%rd844, %rd1730, 1;
	or.b64  	%rd1465, %rd844, %rd12;
	and.b64  	%rd1466, %rd1465, -4294967296;
	setp.ne.s64 	%p285, %rd1466, 0;
	@%p285 bra 	$L__BB1_660;
	cvt.u32.u64 	%r649, %rd12;
	cvt.u32.u64 	%r650, %rd844;
	rem.u32 	%r651, %r650, %r649;
	cvt.u64.u32 	%rd1731, %r651;
	bra.uni 	$L__BB1_661;
$L__BB1_660:
	rem.u64 	%rd1731, %rd844, %rd12;
$L__BB1_661:
	shl.b64 	%rd848, %rd1731, 1;
	or.b64  	%rd1467, %rd848, %rd12;
	and.b64  	%rd1468, %rd1467, -4294967296;
	setp.ne.s64 	%p286, %rd1468, 0;
	@%p286 bra 	$L__BB1_663;
	cvt.u32.u64 	%r652, %rd12;
	cvt.u32.u64 	%r653, %rd848;
	rem.u32 	%r654, %r653, %r652;
	cvt.u64.u32 	%rd1732, %r654;
	bra.uni 	$L__BB1_664;
$L__BB1_663:
	rem.u64 	%rd1732, %rd848, %rd12;
$L__BB1_664:
	shl.b64 	%rd852, %rd1732, 1;
	or.b64  	%rd1469, %rd852, %rd12;
	and.b64  	%rd1470, %rd1469, -4294967296;
	setp.ne.s64 	%p287, %rd1470, 0;
	@%p287 bra 	$L__BB1_666;
	cvt.u32.u64 	%r655, %rd12;
	cvt.u32.u64 	%r656, %rd852;
	rem.u32 	%r657, %r656, %r655;
	cvt.u64.u32 	%rd1733, %r657;
	bra.uni 	$L__BB1_667;
$L__BB1_666:
	rem.u64 	%rd1733, %rd852, %rd12;
$L__BB1_667:
	shl.b64 	%rd856, %rd1733, 1;
	or.b64  	%rd1471, %rd856, %rd12;
	and.b64  	%rd1472, %rd1471, -4294967296;
	setp.ne.s64 	%p288, %rd1472, 0;
	@%p288 bra 	$L__BB1_669;
	cvt.u32.u64 	%r658, %rd12;
	cvt.u32.u64 	%r659, %rd856;
	rem.u32 	%r660, %r659, %r658;
	cvt.u64.u32 	%rd1734, %r660;
	bra.uni 	$L__BB1_670;
$L__BB1_669:
	rem.u64 	%rd1734, %rd856, %rd12;
$L__BB1_670:
	shl.b64 	%rd860, %rd1734, 1;
	or.b64  	%rd1473, %rd860, %rd12;
	and.b64  	%rd1474, %rd1473, -4294967296;
	setp.ne.s64 	%p289, %rd1474, 0;
	@%p289 bra 	$L__BB1_672;
	cvt.u32.u64 	%r661, %rd12;
	cvt.u32.u64 	%r662, %rd860;
	rem.u32 	%r663, %r662, %r661;
	cvt.u64.u32 	%rd1735, %r663;
	bra.uni 	$L__BB1_673;
$L__BB1_672:
	rem.u64 	%rd1735, %rd860, %rd12;
$L__BB1_673:
	shl.b64 	%rd864, %rd1735, 1;
	or.b64  	%rd1475, %rd864, %rd12;
	and.b64  	%rd1476, %rd1475, -4294967296;
	setp.ne.s64 	%p290, %rd1476, 0;
	@%p290 bra 	$L__BB1_675;
	cvt.u32.u64 	%r664, %rd12;
	cvt.u32.u64 	%r665, %rd864;
	rem.u32 	%r666, %r665, %r664;
	cvt.u64.u32 	%rd1736, %r666;
	bra.uni 	$L__BB1_676;
$L__BB1_675:
	rem.u64 	%rd1736, %rd864, %rd12;
$L__BB1_676:
	shl.b64 	%rd868, %rd1736, 1;
	or.b64  	%rd1477, %rd868, %rd12;
	and.b64  	%rd1478, %rd1477, -4294967296;
	setp.ne.s64 	%p291, %rd1478, 0;
	@%p291 bra 	$L__BB1_678;
	cvt.u32.u64 	%r667, %rd12;
	cvt.u32.u64 	%r668, %rd868;
	rem.u32 	%r669, %r668, %r667;
	cvt.u64.u32 	%rd1737, %r669;
	bra.uni 	$L__BB1_679;
$L__BB1_678:
	rem.u64 	%rd1737, %rd868, %rd12;
$L__BB1_679:
	shl.b64 	%rd872, %rd1737, 1;
	or.b64  	%rd1479, %rd872, %rd12;
	and.b64  	%rd1480, %rd1479, -4294967296;
	setp.ne.s64 	%p292, %rd1480, 0;
	@%p292 bra 	$L__BB1_681;
	cvt.u32.u64 	%r670, %rd12;
	cvt.u32.u64 	%r671, %rd872;
	rem.u32 	%r672, %r671, %r670;
	cvt.u64.u32 	%rd1738, %r672;
	bra.uni 	$L__BB1_682;
$L__BB1_681:
	rem.u64 	%rd1738, %rd872, %rd12;
$L__BB1_682:
	add.s64 	%rd1739, %rd1738, %rd1673;
$L__BB1_683:
	or.b64  	%rd1481, %rd1739, %rd12;
	and.b64  	%rd1482, %rd1481, -4294967296;
	setp.ne.s64 	%p293, %rd1482, 0;
	@%p293 bra 	$L__BB1_685;
	cvt.u32.u64 	%r673, %rd12;
	cvt.u32.u64 	%r674, %rd1739;
	rem.u32 	%r675, %r674, %r673;
	cvt.u64.u32 	%rd1740, %r675;
	bra.uni 	$L__BB1_686;
$L__BB1_685:
	rem.u64 	%rd1740, %rd1739, %rd12;
$L__BB1_686:
	setp.ne.s64 	%p294, %rd1740, %rd65;
	@%p294 bra 	$L__BB1_482;
$L__BB1_687:
	add.s32 	%r746, %r746, 1;
	setp.eq.s32 	%p296, %r746, 12;
	@%p296 bra 	$L__BB1_729;
	bra.uni 	$L__BB1_70;
$L__BB1_688:
	setp.eq.s64 	%p16, %rd11, 0;
	@%p16 bra 	$L__BB1_730;
	add.s64 	%rd1744, %rd12, -1;
	mov.b32 	%r748, 0;
	mov.u64 	%rd1741, %rd13;
	mov.u64 	%rd1742, %rd14;
	mov.u64 	%rd1743, %rd15;
$L__BB1_690:
	mov.u32 	%r28, %r748;
	mov.b64 	{%r40, %r41}, %rd1744;
	mov.b64 	{%r42, %r43}, %rd1743;
	shf.l.wrap.b32 	%r44, %r41, %r42, 31;
	shf.l.wrap.b32 	%r45, %r40, %r41, 31;
	mov.b64 	%rd1744, {%r45, %r44};
	mov.b64 	{%r46, %r47}, %rd1742;
	shf.l.wrap.b32 	%r48, %r43, %r46, 31;
	shf.l.wrap.b32 	%r49, %r42, %r43, 31;
	mov.b64 	%rd1743, {%r49, %r48};
	mov.b64 	{%r50, %r51}, %rd1741;
	shf.l.wrap.b32 	%r52, %r47, %r50, 31;
	shf.l.wrap.b32 	%r53, %r46, %r47, 31;
	mov.b64 	%rd1742, {%r53, %r52};
	shr.u64 	%rd1741, %rd1741, 1;
	add.s32 	%r748, %r28, 1;
	and.b64  	%rd967, %rd1744, 1;
	setp.eq.b64 	%p17, %rd967, 1;
	not.pred 	%p18, %p17;
	@%p18 bra 	$L__BB1_690;
	mov.b32 	%r749, 0;
$L__BB1_692:
	mul.wide.u32 	%rd970, %r749, 8;
	mov.u64 	%rd971, MR_WITNESSES_20;
	add.s64 	%rd972, %rd971, %rd970;
	ld.const.u64 	%rd1745, [%rd972];
	mov.b64 	%rd1772, 1;
	mov.b64 	%rd1746, 0;
	mov.u64 	%rd1747, %rd1746;
	mov.u64 	%rd1768, %rd1746;
	mov.u64 	%rd1761, %rd1746;
	mov.u64 	%rd1762, %rd1746;
	mov.u64 	%rd1763, %rd1746;
	mov.u64 	%rd1753, %rd1741;
	mov.u64 	%rd1754, %rd1742;
	mov.u64 	%rd1755, %rd1743;
	mov.u64 	%rd1756, %rd1744;
$L__BB1_693:
	and.b64  	%rd973, %rd1756, 1;
	setp.eq.b64 	%p19, %rd973, 1;
	not.pred 	%p20, %p19;
	@%p20 bra 	$L__BB1_697;
	mul.lo.s64 	%rd1760, %rd1745, %rd1772;
	mul.hi.u64 	%rd974, %rd1745, %rd1772;
	mul.lo.s64 	%rd975, %rd1746, %rd1772;
	mul.hi.u64 	%rd976, %rd1746, %rd1772;
	add.cc.s64 	%rd977, %rd974, %rd975;
	addc.cc.s64 	%rd978, %rd976, 0;
	mul.lo.s64 	%rd979, %rd1747, %rd1772;
	mul.hi.u64 	%rd980, %rd1747, %rd1772;
	add.cc.s64 	%rd981, %rd978, %rd979;
	addc.cc.s64 	%rd982, %rd980, 0;
	mad.lo.s64 	%rd983, %rd1768, %rd1772, %rd982;
	mul.lo.s64 	%rd984, %rd1745, %rd1763;
	mul.hi.u64 	%rd985, %rd1745, %rd1763;
	add.cc.s64 	%rd1759, %rd984, %rd977;
	addc.cc.s64 	%rd986, %rd985, 0;
	mul.lo.s64 	%rd987, %rd1746, %rd1763;
	mul.hi.u64 	%rd988, %rd1746, %rd1763;
	mov.b64 	%rd989, 0;
	add.cc.s64 	%rd990, %rd986, %rd981;
	addc.cc.s64 	%rd991, %rd989, 0;
	add.cc.s64 	%rd992, %rd990, %rd987;
	addc.cc.s64 	%rd993, %rd991, %rd988;
	add.s64 	%rd994, %rd993, %rd983;
	mad.lo.s64 	%rd995, %rd1747, %rd1763, %rd994;
	mul.lo.s64 	%rd996, %rd1745, %rd1762;
	mul.hi.u64 	%rd997, %rd1745, %rd1762;
	add.cc.s64 	%rd1758, %rd996, %rd992;
	addc.cc.s64 	%rd998, %rd997, 0;
	add.s64 	%rd999, %rd998, %rd995;
	mad.lo.s64 	%rd1000, %rd1746, %rd1762, %rd999;
	mad.lo.s64 	%rd1757, %rd1745, %rd1761, %rd1000;
$L__BB1_695:
	mov.u64 	%rd1772, %rd1760;
	mov.u64 	%rd909, %rd1759;
	mov.u64 	%rd908, %rd1758;
	setp.eq.s64 	%p21, %rd1757, %rd13;
	@%p21 bra 	$L__BB1_710;
	setp.lt.u64 	%p22, %rd1757, %rd13;
	mov.u64 	%rd1761, %rd1757;
	mov.u64 	%rd1762, %rd908;
	mov.u64 	%rd1763, %rd909;
	@%p22 bra 	$L__BB1_697;
	bra.uni 	$L__BB1_715;
$L__BB1_697:
	mul.lo.s64 	%rd1765, %rd1745, %rd1745;
	mul.hi.u64 	%rd1007, %rd1745, %rd1745;
	mul.lo.s64 	%rd1008, %rd1746, %rd1745;
	mul.hi.u64 	%rd1009, %rd1746, %rd1745;
	add.cc.s64 	%rd1010, %rd1007, %rd1008;
	addc.cc.s64 	%rd1011, %rd1009, 0;
	mul.lo.s64 	%rd1012, %rd1747, %rd1745;
	mul.hi.u64 	%rd1013, %rd1747, %rd1745;
	add.cc.s64 	%rd1014, %rd1011, %rd1012;
	addc.cc.s64 	%rd1015, %rd1013, 0;
	mul.lo.s64 	%rd1016, %rd1768, %rd1745;
	add.s64 	%rd1017, %rd1015, %rd1016;
	add.cc.s64 	%rd1766, %rd1008, %rd1010;
	addc.cc.s64 	%rd1018, %rd1009, 0;
	mul.lo.s64 	%rd1019, %rd1746, %rd1746;
	mul.hi.u64 	%rd1020, %rd1746, %rd1746;
	mov.b64 	%rd1021, 0;
	add.cc.s64 	%rd1022, %rd1018, %rd1014;
	addc.cc.s64 	%rd1023, %rd1021, 0;
	add.cc.s64 	%rd1024, %rd1022, %rd1019;
	addc.cc.s64 	%rd1025, %rd1023, %rd1020;
	mul.lo.s64 	%rd1026, %rd1747, %rd1746;
	add.s64 	%rd1027, %rd1025, %rd1017;
	add.s64 	%rd1028, %rd1027, %rd1026;
	add.cc.s64 	%rd1767, %rd1012, %rd1024;
	addc.cc.s64 	%rd1029, %rd1013, 0;
	add.s64 	%rd1030, %rd1029, %rd1028;
	add.s64 	%rd1031, %rd1030, %rd1026;
	add.s64 	%rd1768, %rd1016, %rd1031;
$L__BB1_698:
	mov.u64 	%rd1747, %rd1767;
	mov.u64 	%rd1746, %rd1766;
	mov.u64 	%rd1745, %rd1765;
	setp.eq.s64 	%p31, %rd1768, %rd13;
	@%p31 bra 	$L__BB1_716;
	setp.lt.u64 	%p32, %rd1768, %rd13;
	@%p32 bra 	$L__BB1_700;
	bra.uni 	$L__BB1_721;
$L__BB1_700:
	mov.b64 	{%r55, %r56}, %rd1756;
	mov.b64 	{%r57, %r58}, %rd1755;
	shf.l.wrap.b32 	%r59, %r56, %r57, 31;
	shf.l.wrap.b32 	%r60, %r55, %r56, 31;
	mov.b64 	%rd1756, {%r60, %r59};
	mov.b64 	{%r61, %r62}, %rd1754;
	shf.l.wrap.b32 	%r63, %r58, %r61, 31;
	shf.l.wrap.b32 	%r64, %r57, %r58, 31;
	mov.b64 	%rd1755, {%r64, %r63};
	mov.b64 	{%r65, %r66}, %rd1753;
	shf.l.wrap.b32 	%r67, %r62, %r65, 31;
	shf.l.wrap.b32 	%r68, %r61, %r62, 31;
	mov.b64 	%rd1754, {%r68, %r67};
	shr.u64 	%rd1753, %rd1753, 1;
	or.b64  	%rd1038, %rd1755, %rd1756;
	or.b64  	%rd1039, %rd1038, %rd1754;
	or.b64  	%rd1040, %rd1039, %rd1753;
	setp.ne.s64 	%p41, %rd1040, 0;
	@%p41 bra 	$L__BB1_693;
	setp.eq.s64 	%p42, %rd1772, 1;
	setp.eq.s64 	%p43, %rd1763, 0;
	and.pred  	%p44, %p42, %p43;
	setp.eq.s64 	%p45, %rd1762, 0;
	and.pred  	%p46, %p44, %p45;
	setp.eq.s64 	%p47, %rd1761, 0;
	and.pred  	%p48, %p46, %p47;
	@%p48 bra 	$L__BB1_728;
	add.s64 	%rd1041, %rd12, -1;
	setp.eq.s64 	%p49, %rd1772, %rd1041;
	setp.eq.s64 	%p50, %rd1763, %rd15;
	and.pred  	%p51, %p49, %p50;
	setp.eq.s64 	%p52, %rd1762, %rd14;
	and.pred  	%p53, %p51, %p52;
	setp.eq.s64 	%p54, %rd1761, %rd13;
	and.pred  	%p55, %p53, %p54;
	@%p55 bra 	$L__BB1_728;
	setp.eq.s32 	%p56, %r28, 0;
	@%p56 bra 	$L__BB1_730;
	mov.b32 	%r750, 0;
$L__BB1_705:
	mul.lo.s64 	%rd1776, %rd1772, %rd1772;
	mul.hi.u64 	%rd1042, %rd1772, %rd1772;
	mul.lo.s64 	%rd1043, %rd1763, %rd1772;
	mul.hi.u64 	%rd1044, %rd1763, %rd1772;
	add.cc.s64 	%rd1045, %rd1042, %rd1043;
	addc.cc.s64 	%rd1046, %rd1044, 0;
	mul.lo.s64 	%rd1047, %rd1762, %rd1772;
	mul.hi.u64 	%rd1048, %rd1762, %rd1772;
	add.cc.s64 	%rd1049, %rd1046, %rd1047;
	addc.cc.s64 	%rd1050, %rd1048, 0;
	mul.lo.s64 	%rd1051, %rd1761, %rd1772;
	add.s64 	%rd1052, %rd1050, %rd1051;
	add.cc.s64 	%rd1775, %rd1043, %rd1045;
	addc.cc.s64 	%rd1053, %rd1044, 0;
	mul.lo.s64 	%rd1054, %rd1763, %rd1763;
	mul.hi.u64 	%rd1055, %rd1763, %rd1763;
	mov.b64 	%rd1056, 0;
	add.cc.s64 	%rd1057, %rd1053, %rd1049;
	addc.cc.s64 	%rd1058, %rd1056, 0;
	add.cc.s64 	%rd1059, %rd1057, %rd1054;
	addc.cc.s64 	%rd1060, %rd1058, %rd1055;
	mul.lo.s64 	%rd1061, %rd1762, %rd1763;
	add.s64 	%rd1062, %rd1060, %rd1052;
	add.s64 	%rd1063, %rd1062, %rd1061;
	add.cc.s64 	%rd1774, %rd1047, %rd1059;
	addc.cc.s64 	%rd1064, %rd1048, 0;
	add.s64 	%rd1065, %rd1064, %rd1063;
	add.s64 	%rd1066, %rd1065, %rd1061;
	add.s64 	%rd1761, %rd1051, %rd1066;
$L__BB1_706:
	mov.u64 	%rd1772, %rd1776;
	mov.u64 	%rd1763, %rd1775;
	mov.u64 	%rd1762, %rd1774;
	setp.eq.s64 	%p57, %rd1761, %rd13;
	@%p57 bra 	$L__BB1_722;
	setp.lt.u64 	%p58, %rd1761, %rd13;
	@%p58 bra 	$L__BB1_708;
	bra.uni 	$L__BB1_727;
$L__BB1_708:
	setp.eq.s64 	%p67, %rd1761, %rd13;
	setp.eq.s64 	%p68, %rd1772, %rd1041;
	setp.eq.s64 	%p69, %rd1763, %rd15;
	and.pred  	%p70, %p68, %p69;
	setp.eq.s64 	%p71, %rd1762, %rd14;
	and.pred  	%p72, %p70, %p71;
	and.pred  	%p73, %p72, %p67;
	@%p73 bra 	$L__BB1_728;
	add.s32 	%r750, %r750, 1;
	setp.eq.s32 	%p74, %r750, %r28;
	@%p74 bra 	$L__BB1_730;
	bra.uni 	$L__BB1_705;
$L__BB1_710:
	setp.eq.s64 	%p23, %rd908, %rd14;
	@%p23 bra 	$L__BB1_712;
	setp.lt.u64 	%p24, %rd908, %rd14;
	mov.u64 	%rd1761, %rd13;
	mov.u64 	%rd1762, %rd908;
	mov.u64 	%rd1763, %rd909;
	@%p24 bra 	$L__BB1_697;
	bra.uni 	$L__BB1_715;
$L__BB1_712:
	setp.eq.s64 	%p25, %rd909, %rd15;
	@%p25 bra 	$L__BB1_714;
	setp.lt.u64 	%p26, %rd909, %rd15;
	mov.u64 	%rd1761, %rd13;
	mov.u64 	%rd1762, %rd14;
	mov.u64 	%rd1763, %rd909;
	@%p26 bra 	$L__BB1_697;
	bra.uni 	$L__BB1_715;
$L__BB1_714:
	setp.lt.u64 	%p27, %rd1772, %rd12;
	mov.u64 	%rd1761, %rd13;
	mov.u64 	%rd1762, %rd14;
	mov.u64 	%rd1763, %rd15;
	@%p27 bra 	$L__BB1_697;
$L__BB1_715:
	sub.s64 	%rd1760, %rd1772, %rd12;
	setp.lt.u64 	%p28, %rd1772, %rd12;
	selp.u64 	%rd1001, 1, 0, %p28;
	add.s64 	%rd1002, %rd15, %rd1001;
	sub.s64 	%rd1759, %rd909, %rd1002;
	setp.lt.u64 	%p29, %rd909, %rd1002;
	selp.u64 	%rd1003, 1, 0, %p29;
	add.s64 	%rd1004, %rd14, %rd1003;
	sub.s64 	%rd1758, %rd908, %rd1004;
	setp.lt.u64 	%p30, %rd908, %rd1004;
	selp.u64 	%rd1005, 1, 0, %p30;
	add.s64 	%rd1006, %rd13, %rd1005;
	sub.s64 	%rd1757, %rd1757, %rd1006;
	bra.uni 	$L__BB1_695;
$L__BB1_716:
	setp.eq.s64 	%p33, %rd1747, %rd14;
	@%p33 bra 	$L__BB1_718;
	setp.lt.u64 	%p34, %rd1747, %rd14;
	@%p34 bra 	$L__BB1_700;
	bra.uni 	$L__BB1_721;
$L__BB1_718:
	setp.eq.s64 	%p35, %rd1746, %rd15;
	@%p35 bra 	$L__BB1_720;
	setp.lt.u64 	%p36, %rd1746, %rd15;
	@%p36 bra 	$L__BB1_700;
	bra.uni 	$L__BB1_721;
$L__BB1_720:
	setp.lt.u64 	%p37, %rd1745, %rd12;
	@%p37 bra 	$L__BB1_700;
$L__BB1_721:
	sub.s64 	%rd1765, %rd1745, %rd12;
	setp.lt.u64 	%p38, %rd1745, %rd12;
	selp.u64 	%rd1032, 1, 0, %p38;
	add.s64 	%rd1033, %rd15, %rd1032;
	sub.s64 	%rd1766, %rd1746, %rd1033;
	setp.lt.u64 	%p39, %rd1746, %rd1033;
	selp.u64 	%rd1034, 1, 0, %p39;
	add.s64 	%rd1035, %rd14, %rd1034;
	sub.s64 	%rd1767, %rd1747, %rd1035;
	setp.lt.u64 	%p40, %rd1747, %rd1035;
	selp.u64 	%rd1036, 1, 0, %p40;
	add.s64 	%rd1037, %rd13, %rd1036;
	sub.s64 	%rd1768, %rd1768, %rd1037;
	bra.uni 	$L__BB1_698;
$L__BB1_722:
	setp.eq.s64 	%p59, %rd1762, %rd14;
	@%p59 bra 	$L__BB1_724;
	setp.lt.u64 	%p60, %rd1762, %rd14;
	@%p60 bra 	$L__BB1_708;
	bra.uni 	$L__BB1_727;
$L__BB1_724:
	setp.eq.s64 	%p61, %rd1763, %rd15;
	@%p61 bra 	$L__BB1_726;
	setp.lt.u64 	%p62, %rd1763, %rd15;
	@%p62 bra 	$L__BB1_708;
	bra.uni 	$L__BB1_727;
$L__BB1_726:
	setp.lt.u64 	%p63, %rd1772, %rd12;
	@%p63 bra 	$L__BB1_708;
$L__BB1_727:
	sub.s64 	%rd1776, %rd1772, %rd12;
	setp.lt.u64 	%p64, %rd1772, %rd12;
	selp.u64 	%rd1067, 1, 0, %p64;
	add.s64 	%rd1068, %rd15, %rd1067;
	sub.s64 	%rd1775, %rd1763, %rd1068;
	setp.lt.u64 	%p65, %rd1763, %rd1068;
	selp.u64 	%rd1069, 1, 0, %p65;
	add.s64 	%rd1070, %rd14, %rd1069;
	sub.s64 	%rd1774, %rd1762, %rd1070;
	setp.lt.u64 	%p66, %rd1762, %rd1070;
	selp.u64 	%rd1071, 1, 0, %p66;
	add.s64 	%rd1072, %rd13, %rd1071;
	sub.s64 	%rd1761, %rd1761, %rd1072;
	bra.uni 	$L__BB1_706;
$L__BB1_728:
	add.s32 	%r749, %r749, 1;
	setp.eq.s32 	%p75, %r749, 20;
	@%p75 bra 	$L__BB1_729;
	bra.uni 	$L__BB1_692;
$L__BB1_729:
	atom.shared.add.u32 	%r714, [_ZZ26analyze_segment_256_kernel7uint256jjP15SegmentStats256E7s_count], 1;
	atom.shared.min.u32 	%r715, [_ZZ26analyze_segment_256_kernel7uint256jjP15SegmentStats256E7s_first], %r736;
	atom.shared.max.u32 	%r716, [_ZZ26analyze_segment_256_kernel7uint256jjP15SegmentStats256E6s_last], %r736;
	popc.b64 	%r717, %rd12;
	popc.b64 	%r718, %rd15;
	add.s32 	%r719, %r718, %r717;
	popc.b64 	%r720, %rd14;
	add.s32 	%r721, %r719, %r720;
	popc.b64 	%r722, %rd13;
	add.s32 	%r723, %r721, %r722;
	atom.shared.add.u32 	%r724, [_ZZ26analyze_segment_256_kernel7uint256jjP15SegmentStats256E14s_popcount_sum], %r723;
$L__BB1_730:
	ld.param.u32 	%r735, [_Z26analyze_segment_256_kernel7uint256jjP15SegmentStats256_param_1];
	mov.u32 	%r725, %ntid.x;
	add.s32 	%r736, %r736, %r725;
	setp.lt.u32 	%p343, %r736, %r735;
	@%p343 bra 	$L__BB1_8;
$L__BB1_731:
	mov.u32 	%r726, %tid.x;
	setp.ne.s32 	%p344, %r726, 0;
	bar.sync 	0;
	@%p344 bra 	$L__BB1_733;
	ld.param.u64 	%rd1510, [_Z26analyze_segment_256_kernel7uint256jjP15SegmentStats256_param_3];
	mov.u32 	%r727, %ctaid.x;
	ld.shared.u32 	%r728, [_ZZ26analyze_segment_256_kernel7uint256jjP15SegmentStats256E7s_count];
	cvta.to.global.u64 	%rd1507, %rd1510;
	mul.wide.u32 	%rd1508, %r727, 16;
	add.s64 	%rd1509, %rd1507, %rd1508;
	st.global.u32 	[%rd1509], %r728;
	ld.shared.u32 	%r729, [_ZZ26analyze_segment_256_kernel7uint256jjP15SegmentStats256E7s_first];
	setp.eq.s32 	%p345, %r729, -1;
	selp.b32 	%r730, 0, %r729, %p345;
	st.global.u32 	[%rd1509+4], %r730;
	ld.shared.u32 	%r731, [_ZZ26analyze_segment_256_kernel7uint256jjP15SegmentStats256E6s_last];
	st.global.u32 	[%rd1509+8], %r731;
	ld.shared.u32 	%r732, [_ZZ26analyze_segment_256_kernel7uint256jjP15SegmentStats256E14s_popcount_sum];
	st.global.u32 	[%rd1509+12], %r732;
$L__BB1_733:
	ret;

}


// ===== COMPILED SASS (sm_100) =====

	.target	sm_100

	.elftype	@"ET_EXEC"


//--------------------- .note.nv.tkinfo           --------------------------
	.section	.note.nv.tkinfo,"",@"SHT_NOTE"
	.sectionflags	@"SHF_NOTE_NV_TKINFO"
	.tkinfo
        /*0018*/ 	.word	0x00000002
        /*0030*/ 	.string	""
        /*0030*/ 	.string	"ptxas"
        /*0030*/ 	.string	"Cuda compilation tools, release 13.0, V13.0.88"
        /*0030*/ 	.string	"Build cuda_13.0.r13.0/compiler.36424714_0"
        /*0030*/ 	.string	"-arch sm_100 -m 64 "



//--------------------- .note.nv.cuinfo           --------------------------
	.section	.note.nv.cuinfo,"",@"SHT_NOTE"
	.sectionflags	@"SHF_NOTE_NV_CUINFO"
        /*0018*/ 	.short	0x0002
        /*001a*/ 	.short	0x0064
        /*001c*/ 	.short	0x0082
	.zero		2


//--------------------- .nv.info                  --------------------------
	.section	.nv.info,"",@"SHT_CUDA_INFO"
	.align	4


	//----- nvinfo : EIATTR_REGCOUNT
	.align		4
        /*0000*/ 	.byte	0x04, 0x2f
        /*0002*/ 	.short	(.L_4 - .L_3)
	.align		4
.L_3:
        /*0004*/ 	.word	index@(_Z25analyze_segment_64_kernelmmmP12SegmentStats)
        /*0008*/ 	.word	0x0000003e


	//----- nvinfo : EIATTR_FRAME_SIZE
	.align		4
.L_4:
        /*000c*/ 	.byte	0x04, 0x11
        /*000e*/ 	.short	(.L_6 - .L_5)
	.align		4
.L_5:
        /*0010*/ 	.word	index@($__internal_1_$__cuda_sm20_rem_u64)
        /*0014*/ 	.word	0x00000000


	//----- nvinfo : EIATTR_FRAME_SIZE
	.align		4
.L_6:
        /*0018*/ 	.byte	0x04, 0x11
        /*001a*/ 	.short	(.L_8 - .L_7)
	.align		4
.L_7:
        /*001c*/ 	.word	index@(_Z25analyze_segment_64_kernelmmmP12SegmentStats)
        /*0020*/ 	.word	0x00000000


	//----- nvinfo : EIATTR_REGCOUNT
	.align		4
.L_8:
        /*0024*/ 	.byte	0x04, 0x2f
        /*0026*/ 	.short	(.L_10 - .L_9)
	.align		4
.L_9:
        /*0028*/ 	.word	index@(_Z26analyze_segment_256_kernel7uint256jjP15SegmentStats256)
        /*002c*/ 	.word	0x00000040


	//----- nvinfo : EIATTR_FRAME_SIZE
	.align		4
.L_10:
        /*0030*/ 	.byte	0x04, 0x11
        /*0032*/ 	.short	(.L_12 - .L_11)
	.align		4
.L_11:
        /*0034*/ 	.word	index@($__internal_0_$__cuda_sm20_rem_u64)
        /*0038*/ 	.word	0x00000000


	//----- nvinfo : EIATTR_FRAME_SIZE
	.align		4
.L_12:
        /*003c*/ 	.byte	0x04, 0x11
        /*003e*/ 	.short	(.L_14 - .L_13)
	.align		4
.L_13:
        /*0040*/ 	.word	index@(_Z26analyze_segment_256_kernel7uint256jjP15SegmentStats256)
        /*0044*/ 	.word	0x00000000


	//----- nvinfo : EIATTR_MIN_STACK_SIZE
	.align		4
.L_14:
        /*0048*/ 	.byte	0x04, 0x12
        /*004a*/ 	.short	(.L_16 - .L_15)
	.align		4
.L_15:
        /*004c*/ 	.word	index@(_Z26analyze_segment_256_kernel7uint256jjP15SegmentStats256)
        /*0050*/ 	.word	0x00000000


	//----- nvinfo : EIATTR_MIN_STACK_SIZE
	.align		4
.L_16:
        /*0054*/ 	.byte	0x04, 0x12
        /*0056*/ 	.short	(.L_18 - .L_17)
	.align		4
.L_17:
        /*0058*/ 	.word	index@(_Z25analyze_segment_64_kernelmmmP12SegmentStats)
        /*005c*/ 	.word	0x00000000
.L_18:


//--------------------- .nv.compat                --------------------------
	.section	.nv.compat,"",@"SHT_CUDA_COMPAT_INFO"
	.align	4
        /*0000*/ 	.byte	0x02, 0x09, 0x00, 0x00, 0x02, 0x02, 0x01, 0x00, 0x02, 0x05, 0x05, 0x00, 0x03, 0x07, 0x01, 0x01
        /*0010*/ 	.byte	0x02, 0x03, 0x00, 0x00, 0x02, 0x06, 0x01, 0x00, 0x04, 0x0b, 0x08, 0x00, 0x01, 0x00, 0x00, 0x00
        /*0020*/ 	.byte	0x00, 0x00, 0x00, 0x00


//--------------------- .nv.info._Z26analyze_segment_256_kernel7uint256jjP15SegmentStats256 --------------------------
	.section	.nv.info._Z26analyze_segment_256_kernel7uint256jjP15SegmentStats256,"",@"SHT_CUDA_INFO"
	.sectionflags	@""
	.align	4


	//----- nvinfo : EIATTR_CUDA_API_VERSION
	.align		4
        /*0000*/ 	.byte	0x04, 0x37
        /*0002*/ 	.short	(.L_20 - .L_19)
.L_19:
        /*0004*/ 	.word	0x00000082


	//----- nvinfo : EIATTR_KPARAM_INFO
	.align		4
.L_20:
        /*0008*/ 	.byte	0x04, 0x17
        /*000a*/ 	.short	(.L_22 - .L_21)
.L_21:
        /*000c*/ 	.word	0x00000000
        /*0010*/ 	.short	0x0003
        /*0012*/ 	.short	0x0028
        /*0014*/ 	.byte	0x00, 0xf5, 0x21, 0x00


	//----- nvinfo : EIATTR_KPARAM_INFO
	.align		4
.L_22:
        /*0018*/ 	.byte	0x04, 0x17
        /*001a*/ 	.short	(.L_24 - .L_23)
.L_23:
        /*001c*/ 	.word	0x00000000
        /*0020*/ 	.short	0x0002
        /*0022*/ 	.short	0x0024
        /*0024*/ 	.byte	0x00, 0xf0, 0x11, 0x00


	//----- nvinfo : EIATTR_KPARAM_INFO
	.align		4
.L_24:
        /*0028*/ 	.byte	0x04, 0x17
        /*002a*/ 	.short	(.L_26 - .L_25)
.L_25:
        /*002c*/ 	.word	0x00000000
        /*0030*/ 	.short	0x0001
        /*0032*/ 	.short	0x0020
        /*0034*/ 	.byte	0x00, 0xf0, 0x11, 0x00


	//----- nvinfo : EIATTR_KPARAM_INFO
	.align		4
.L_26:
        /*0038*/ 	.byte	0x04, 0x17
        /*003a*/ 	.short	(.L_28 - .L_27)
.L_27:
        /*003c*/ 	.word	0x00000000
        /*0040*/ 	.short	0x0000
        /*0042*/ 	.short	0x0000
        /*0044*/ 	.byte	0x00, 0xf0, 0x81, 0x00


	//----- nvinfo : EIATTR_SPARSE_MMA_MASK
	.align		4
.L_28:
        /*0048*/ 	.byte	0x03, 0x50
        /*004a*/ 	.short	0x0000


	//----- nvinfo : EIATTR_MAXREG_COUNT
	.align		4
        /*004c*/ 	.byte	0x03, 0x1b
        /*004e*/ 	.short	0x00ff


	//----- nvinfo : EIATTR_NUM_BARRIERS
	.align		4
        /*0050*/ 	.byte	0x02, 0x4c
        /*0052*/ 	.byte	0x01
	.zero		1


	//----- nvinfo : EIATTR_MERCURY_ISA_VERSION
	.align		4
        /*0054*/ 	.byte	0x03, 0x5f
        /*0056*/ 	.short	0x0101


	//----- nvinfo : EIATTR_INT_WARP_WIDE_INSTR_OFFSETS
	.align		4
        /*0058*/ 	.byte	0x04, 0x31
        /*005a*/ 	.short	(.L_30 - .L_29)


	//   ....[0]....
.L_29:
        /*005c*/ 	.word	0x0001e5f0


	//   ....[1]....
        /*0060*/ 	.word	0x0001e600


	//   ....[2]....
        /*0064*/ 	.word	0x0001e620


	//   ....[3]....
        /*0068*/ 	.word	0x0001e790


	//----- nvinfo : EIATTR_VRC_CTA_INIT_COUNT
	.align		4
.L_30:
        /*006c*/ 	.byte	0x02, 0x4a
	.zero		1
	.zero		1


	//----- nvinfo : EIATTR_EXIT_INSTR_OFFSETS
	.align		4
        /*0070*/ 	.byte	0x04, 0x1c
        /*0072*/ 	.short	(.L_32 - .L_31)


	//   ....[0]....
.L_31:
        /*0074*/ 	.word	0x00000040


	//   ....[1]....
        /*0078*/ 	.word	0x0001e890


	//   ....[2]....
        /*007c*/ 	.word	0x0001e980


	//----- nvinfo : EIATTR_CRS_STACK_SIZE
	.align		4
.L_32:
        /*0080*/ 	.byte	0x04, 0x1e
        /*0082*/ 	.short	(.L_34 - .L_33)
.L_33:
        /*0084*/ 	.word	0x00000000


	//----- nvinfo : EIATTR_CBANK_PARAM_SIZE
	.align		4
.L_34:
        /*0088*/ 	.byte	0x03, 0x19
        /*008a*/ 	.short	0x0030


	//----- nvinfo : EIATTR_PARAM_CBANK
	.align		4
        /*008c*/ 	.byte	0x04, 0x0a
        /*008e*/ 	.short	(.L_36 - .L_35)
	.align		4
.L_35:
        /*0090*/ 	.word	index@(.nv.constant0._Z26analyze_segment_256_kernel7uint256jjP15SegmentStats256)
        /*0094*/ 	.short	0x0380
        /*0096*/ 	.short	0x0030


	//----- nvinfo : EIATTR_SW_WAR
	.align		4
.L_36:
        /*0098*/ 	.byte	0x04, 0x36
        /*009a*/ 	.short	(.L_38 - .L_37)
.L_37:
        /*009c*/ 	.word	0x00000008
.L_38:


//--------------------- .nv.info._Z25analyze_segment_64_kernelmmmP12SegmentStats --------------------------
	.section	.nv.info._Z25analyze_segment_64_kernelmmmP12SegmentStats,"",@"SHT_CUDA_INFO"
	.sectionflags	@""
	.align	4


	//----- nvinfo : EIATTR_CUDA_API_VERSION
	.align		4
        /*0000*/ 	.byte	0x04, 0x37
        /*0002*/ 	.short	(.L_40 - .L_39)
.L_39:
        /*0004*/ 	.word	0x00000082


	//----- nvinfo : EIATTR_KPARAM_INFO
	.align		4
.L_40:
        /*0008*/ 	.byte	0x04, 0x17
        /*000a*/ 	.short	(.L_42 - .L_41)
.L_41:
        /*000c*/ 	.word	0x00000000
        /*0010*/ 	.short	0x0003
        /*0012*/ 	.short	0x0018
        /*0014*/ 	.byte	0x00, 0xf5, 0x21, 0x00


	//----- nvinfo : EIATTR_KPARAM_INFO
	.align		4
.L_42:
        /*0018*/ 	.byte	0x04, 0x17
        /*001a*/ 	.short	(.L_44 - .L_43)
.L_43:
        /*001c*/ 	.word	0x00000000
        /*0020*/ 	.short	0x0002
        /*0022*/ 	.short	0x0010
        /*0024*/ 	.byte	0x00, 0xf0, 0x21, 0x00


	//----- nvinfo : EIATTR_KPARAM_INFO
	.align		4
.L_44:
        /*0028*/ 	.byte	0x04, 0x17
        /*002a*/ 	.short	(.L_46 - .L_45)
.L_45:
        /*002c*/ 	.word	0x00000000
        /*0030*/ 	.short	0x0001
        /*0032*/ 	.short	0x0008
        /*0034*/ 	.byte	0x00, 0xf0, 0x21, 0x00


	//----- nvinfo : EIATTR_KPARAM_INFO
	.align		4
.L_46:
        /*0038*/ 	.byte	0x04, 0x17
        /*003a*/ 	.short	(.L_48 - .L_47)
.L_47:
        /*003c*/ 	.word	0x00000000
        /*0040*/ 	.short	0x0000
        /*0042*/ 	.short	0x0000
        /*0044*/ 	.byte	0x00, 0xf0, 0x21, 0x00


	//----- nvinfo : EIATTR_SPARSE_MMA_MASK
	.align		4
.L_48:
        /*0048*/ 	.byte	0x03, 0x50
        /*004a*/ 	.short	0x0000


	//----- nvinfo : EIATTR_MAXREG_COUNT
	.align		4
        /*004c*/ 	.byte	0x03, 0x1b
        /*004e*/ 	.short	0x00ff


	//----- nvinfo : EIATTR_MERCURY_ISA_VERSION
	.align		4
        /*0050*/ 	.byte	0x03, 0x5f
        /*0052*/ 	.short	0x0101


	//----- nvinfo : EIATTR_INT_WARP_WIDE_INSTR_OFFSETS
	.align		4
        /*0054*/ 	.byte	0x04, 0x31
        /*0056*/ 	.short	(.L_50 - .L_49)


	//   ....[0]....
.L_49:
        /*0058*/ 	.word	0x00034590


	//   ....[1]....
        /*005c*/ 	.word	0x000345a0


	//   ....[2]....
        /*0060*/ 	.word	0x000345c0


	//   ....[3]....
        /*0064*/ 	.word	0x000345e0


	//   ....[4]....
        /*0068*/ 	.word	0x00034680


	//   ....[5]....
        /*006c*/ 	.word	0x000346b0


	//   ....[6]....
        /*0070*/ 	.word	0x000346e0


	//----- nvinfo : EIATTR_COOP_GROUP_MASK_REGIDS
	.align		4
.L_50:
        /*0074*/ 	.byte	0x04, 0x29
        /*0076*/ 	.short	(.L_52 - .L_51)


	//   ....[0]....
.L_51:
        /*0078*/ 	.word	0xffffffff


	//   ....[1]....
        /*007c*/ 	.word	0xffffffff


	//   ....[2]....
        /*0080*/ 	.word	0xffffffff


	//   ....[3]....
        /*0084*/ 	.word	0xffffffff


	//   ....[4]....
        /*0088*/ 	.word	0xffffffff


	//   ....[5]....
        /*008c*/ 	.word	0xffffffff


	//   ....[6]....
        /*0090*/ 	.word	0xffffffff


	//   ....[7]....
        /*0094*/ 	.word	0xffffffff


	//   ....[8]....
        /*0098*/ 	.word	0xffffffff


	//   ....[9]....
        /*009c*/ 	.word	0xffffffff


	//   ....[10]....
        /*00a0*/ 	.word	0xffffffff


	//   ....[11]....
        /*00a4*/ 	.word	0xffffffff


	//   ....[12]....
        /*00a8*/ 	.word	0xffffffff


	//   ....[13]....
        /*00ac*/ 	.word	0xffffffff


	//   ....[14]....
        /*00b0*/ 	.word	0xffffffff


	//   ....[15]....
        /*00b4*/ 	.word	0xffffffff


	//   ....[16]....
        /*00b8*/ 	.word	0xffffffff


	//   ....[17]....
        /*00bc*/ 	.word	0xffffffff


	//   ....[18]....
        /*00c0*/ 	.word	0xffffffff


	//   ....[19]....
        /*00c4*/ 	.word	0xffffffff


	//   ....[20]....
        /*00c8*/ 	.word	0xffffffff


	//   ....[21]....
        /*00cc*/ 	.word	0xffffffff


	//   ....[22]....
        /*00d0*/ 	.word	0xffffffff


	//   ....[23]....
        /*00d4*/ 	.word	0xffffffff


	//   ....[24]....
        /*00d8*/ 	.word	0xffffffff


	//   ....[25]....
        /*00dc*/ 	.word	0xffffffff


	//   ....[26]....
        /*00e0*/ 	.word	0xffffffff


	//   ....[27]....
        /*00e4*/ 	.word	0xffffffff


	//   ....[28]....
        /*00e8*/ 	.word	0xffffffff


	//   ....[29]....
        /*00ec*/ 	.word	0xffffffff


	//   ....[30]....
        /*00f0*/ 	.word	0xffffffff


	//   ....[31]....
        /*00f4*/ 	.word	0xffffffff


	//   ....[32]....
        /*00f8*/ 	.word	0xffffffff


	//   ....[33]....
        /*00fc*/ 	.word	0xffffffff


	//   ....[34]....
        /*0100*/ 	.word	0xffffffff


	//   ....[35]....
        /*0104*/ 	.word	0xffffffff


	//   ....[36]....
        /*0108*/ 	.word	0xffffffff


	//   ....[37]....
        /*010c*/ 	.word	0xffffffff


	//   ....[38]....
        /*0110*/ 	.word	0xffffffff


	//   ....[39]....
        /*0114*/ 	.word	0xffffffff


	//   ....[40]....
        /*0118*/ 	.word	0xffffffff


	//   ....[41]....
        /*011c*/ 	.word	0xffffffff


	//   ....[42]....
        /*0120*/ 	.word	0xffffffff


	//   ....[43]....
        /*0124*/ 	.word	0xffffffff


	//   ....[44]....
        /*0128*/ 	.word	0xffffffff


	//   ....[45]....
        /*012c*/ 	.word	0xffffffff


	//   ....[46]....
        /*0130*/ 	.word	0xffffffff


	//   ....[47]....
        /*0134*/ 	.word	0xffffffff


	//   ....[48]....
        /*0138*/ 	.word	0xffffffff


	//   ....[49]....
        /*013c*/ 	.word	0xffffffff


	//   ....[50]....
        /*0140*/ 	.word	0xffffffff


	//   ....[51]....
        /*0144*/ 	.word	0xffffffff


	//   ....[52]....
        /*0148*/ 	.word	0xffffffff


	//   ....[53]....
        /*014c*/ 	.word	0xffffffff


	//   ....[54]....
        /*0150*/ 	.word	0xffffffff


	//   ....[55]....
        /*0154*/ 	.word	0xffffffff


	//   ....[56]....
        /*0158*/ 	.word	0xffffffff


	//   ....[57]....
        /*015c*/ 	.word	0xffffffff


	//   ....[58]....
        /*0160*/ 	.word	0xffffffff


	//   ....[59]....
        /*0164*/ 	.word	0xffffffff


	//   ....[60]....
        /*0168*/ 	.word	0xffffffff


	//   ....[61]....
        /*016c*/ 	.word	0xffffffff


	//   ....[62]....
        /*0170*/ 	.word	0xffffffff


	//   ....[63]....
        /*0174*/ 	.word	0xffffffff


	//   ....[64]....
        /*0178*/ 	.word	0xffffffff


	//   ....[65]....
        /*017c*/ 	.word	0xffffffff


	//   ....[66]....
        /*0180*/ 	.word	0xffffffff


	//   ....[67]....
        /*0184*/ 	.word	0xffffffff


	//   ....[68]....
        /*0188*/ 	.word	0xffffffff


	//   ....[69]....
        /*018c*/ 	.word	0xffffffff


	//----- nvinfo : EIATTR_COOP_GROUP_INSTR_OFFSETS
	.align		4
.L_52:
        /*0190*/ 	.byte	0x04, 0x28
        /*0192*/ 	.short	(.L_54 - .L_53)


	//   ....[0]....
.L_53:
        /*0194*/ 	.word	0x00033e10


	//   ....[1]....
        /*0198*/ 	.word	0x00033e20


	//   ....[2]....
        /*019c*/ 	.word	0x00033e30


	//   ....[3]....
        /*01a0*/ 	.word	0x00033e40


	//   ....[4]....
        /*01a4*/ 	.word	0x00033e50


	//   ....[5]....
        /*01a8*/ 	.word	0x00033e60


	//   ....[6]....
        /*01ac*/ 	.word	0x00033e70


	//   ....[7]....
        /*01b0*/ 	.word	0x00033e80


	//   ....[8]....
        /*01b4*/ 	.word	0x00033ea0


	//   ....[9]....
        /*01b8*/ 	.word	0x00033ec0


	//   ....[10]....
        /*01bc*/ 	.word	0x00033ed0


	//   ....[11]....
        /*01c0*/ 	.word	0x00033ef0


	//   ....[12]....
        /*01c4*/ 	.word	0x00033f10


	//   ....[13]....
        /*01c8*/ 	.word	0x00033f20


	//   ....[14]....
        /*01cc*/ 	.word	0x00033f50


	//   ....[15]....
        /*01d0*/ 	.word	0x00033f70


	//   ....[16]....
        /*01d4*/ 	.word	0x00033f90


	//   ....[17]....
        /*01d8*/ 	.word	0x00033fb0


	//   ....[18]....
        /*01dc*/ 	.word	0x00033fd0


	//   ....[19]....
        /*01e0*/ 	.word	0x00033ff0


	//   ....[20]....
        /*01e4*/ 	.word	0x00034000


	//   ....[21]....
        /*01e8*/ 	.word	0x00034020


	//   ....[22]....
        /*01ec*/ 	.word	0x00034040


	//   ....[23]....
        /*01f0*/ 	.word	0x00034050


	//   ....[24]....
        /*01f4*/ 	.word	0x00034070


	//   ....[25]....
        /*01f8*/ 	.word	0x00034090


	//   ....[26]....
        /*01fc*/ 	.word	0x000340a0


	//   ....[27]....
        /*0200*/ 	.word	0x000340c0


	//   ....[28]....
        /*0204*/ 	.word	0x000340e0


	//   ....[29]....
        /*0208*/ 	.word	0x00034100


	//   ....[30]....
        /*020c*/ 	.word	0x00034120


	//   ....[31]....
        /*0210*/ 	.word	0x00034140


	//   ....[32]....
        /*0214*/ 	.word	0x00034160


	//   ....[33]....
        /*0218*/ 	.word	0x00034180


	//   ....[34]....
        /*021c*/ 	.word	0x00034190


	//   ....[35]....
        /*0220*/ 	.word	0x000341b0


	//   ....[36]....
        /*0224*/ 	.word	0x000341c0


	//   ....[37]....
        /*0228*/ 	.word	0x000341e0


	//   ....[38]....
        /*022c*/ 	.word	0x00034200


	//   ....[39]....
        /*0230*/ 	.word	0x00034220


	//   ....[40]....
        /*0234*/ 	.word	0x00034240


	//   ....[41]....
        /*0238*/ 	.word	0x00034250


	//   ....[42]....
        /*023c*/ 	.word	0x00034290


	//   ....[43]....
        /*0240*/ 	.word	0x000342b0


	//   ....[44]....
        /*0244*/ 	.word	0x000342d0


	//   ....[45]....
        /*0248*/ 	.word	0x000342f0


	//   ....[46]....
        /*024c*/ 	.word	0x00034310


	//   ....[47]....
        /*0250*/ 	.word	0x00034320


	//   ....[48]....
        /*0254*/ 	.word	0x00034330


	//   ....[49]....
        /*0258*/ 	.word	0x00034360


	//   ....[50]....
        /*025c*/ 	.word	0x00034380


	//   ....[51]....
        /*0260*/ 	.word	0x000343a0


	//   ....[52]....
        /*0264*/ 	.word	0x000343b0


	//   ....[53]....
        /*0268*/ 	.word	0x000343d0


	//   ....[54]....
        /*026c*/ 	.word	0x000343f0


	//   ....[55]....
        /*0270*/ 	.word	0x00034410


	//   ....[56]....
        /*0274*/ 	.word	0x00034430


	//   ....[57]....
        /*0278*/ 	.word	0x00034440


	//   ....[58]....
        /*027c*/ 	.word	0x00034460


	//   ....[59]....
        /*0280*/ 	.word	0x00034480


	//   ....[60]....
        /*0284*/ 	.word	0x000344a0


	//   ....[61]....
        /*0288*/ 	.word	0x000344c0


	//   ....[62]....
        /*028c*/ 	.word	0x000344d0


	//   ....[63]....
        /*0290*/ 	.word	0x000344e0


	//   ....[64]....
        /*0294*/ 	.word	0x000344f0


	//   ....[65]....
        /*0298*/ 	.word	0x00034500


	//   ....[66]....
        /*029c*/ 	.word	0x00034510


	//   ....[67]....
        /*02a0*/ 	.word	0x00034520


	//   ....[68]....
        /*02a4*/ 	.word	0x00034530


	//   ....[69]....
        /*02a8*/ 	.word	0x00034540


	//----- nvinfo : EIATTR_VRC_CTA_INIT_COUNT
	.align		4
.L_54:
        /*02ac*/ 	.byte	0x02, 0x4a
	.zero		1
	.zero		1


	//----- nvinfo : EIATTR_EXIT_INSTR_OFFSETS
	.align		4
        /*02b0*/ 	.byte	0x04, 0x1c
        /*02b2*/ 	.short	(.L_56 - .L_55)


	//   ....[0]....
.L_55:
        /*02b4*/ 	.word	0x00034550


	//   ....[1]....
        /*02b8*/ 	.word	0x00034bf0


	//----- nvinfo : EIATTR_CRS_STACK_SIZE
	.align		4
.L_56:
        /*02bc*/ 	.byte	0x04, 0x1e
        /*02be*/ 	.short	(.L_58 - .L_57)
.L_57:
        /*02c0*/ 	.word	0x00000000


	//----- nvinfo : EIATTR_CBANK_PARAM_SIZE
	.align		4
.L_58:
        /*02c4*/ 	.byte	0x03, 0x19
        /*02c6*/ 	.short	0x0020


	//----- nvinfo : EIATTR_PARAM_CBANK
	.align		4
        /*02c8*/ 	.byte	0x04, 0x0a
        /*02ca*/ 	.short	(.L_60 - .L_59)
	.align		4
.L_59:
        /*02cc*/ 	.word	index@(.nv.constant0._Z25analyze_segment_64_kernelmmmP12SegmentStats)
        /*02d0*/ 	.short	0x0380
        /*02d2*/ 	.short	0x0020


	//----- nvinfo : EIATTR_SW_WAR
	.align		4
.L_60:
        /*02d4*/ 	.byte	0x04, 0x36
        /*02d6*/ 	.short	(.L_62 - .L_61)
.L_61:
        /*02d8*/ 	.word	0x00000008
.L_62:


//--------------------- .nv.callgraph             --------------------------
	.section	.nv.callgraph,"",@"SHT_CUDA_CALLGRAPH"
	.align	4
	.sectionentsize	8
	.align		4
        /*0000*/ 	.word	0x00000000
	.align		4
        /*0004*/ 	.word	0xffffffff
	.align		4
        /*0008*/ 	.word	0x00000000
	.align		4
        /*000c*/ 	.word	0xfffffffe
	.align		4
        /*0010*/ 	.word	0x00000000
	.align		4
        /*0014*/ 	.word	0xfffffffd
	.align		4
        /*0018*/ 	.word	0x00000000
	.align		4
        /*001c*/ 	.word	0xfffffffc


//--------------------- .nv.constant3             --------------------------
	.section	.nv.constant3,"a",@progbits
	.align	8
.nv.constant3:
	.type		MR_WITNESSES_3,@object
	.size		MR_WITNESSES_3,(MR_WITNESSES_12 - MR_WITNESSES_3)
MR_WITNESSES_3:
        /*0000*/ 	.byte	0x02, 0x00, 0x00, 0x00, 0x00, 0x00, 0x00, 0x00, 0x07, 0x00, 0x00, 0x00, 0x00, 0x00, 0x00, 0x00
        /*0010*/ 	.byte	0x3d, 0x00, 0x00, 0x00, 0x00, 0x00, 0x00, 0x00
	.type		MR_WITNESSES_12,@object
	.size		MR_WITNESSES_12,(MR_WITNESSES_20 - MR_WITNESSES_12)
MR_WITNESSES_12:
        /*0018*/ 	.byte	0x02, 0x00, 0x00, 0x00, 0x00, 0x00, 0x00, 0x00, 0x03, 0x00, 0x00, 0x00, 0x00, 0x00, 0x00, 0x00
        /*0028*/ 	.byte	0x05, 0x00, 0x00, 0x00, 0x00, 0x00, 0x00, 0x00, 0x07, 0x00, 0x00, 0x00, 0x00, 0x00, 0x00, 0x00
        /*0038*/ 	.byte	0x0b, 0x00, 0x00, 0x00, 0x00, 0x00, 0x00, 0x00, 0x0d, 0x00, 0x00, 0x00, 0x00, 0x00, 0x00, 0x00
        /*0048*/ 	.byte	0x11, 0x00, 0x00, 0x00, 0x00, 0x00, 0x00, 0x00, 0x13, 0x00, 0x00, 0x00, 0x00, 0x00, 0x00, 0x00
        /*0058*/ 	.byte	0x17, 0x00, 0x00, 0x00, 0x00, 0x00, 0x00, 0x00, 0x1d, 0x00, 0x00, 0x00, 0x00, 0x00, 0x00, 0x00
        /*0068*/ 	.byte	0x1f, 0x00, 0x00, 0x00, 0x00, 0x00, 0x00, 0x00, 0x25, 0x00, 0x00, 0x00, 0x00, 0x00, 0x00, 0x00
	.type		MR_WITNESSES_20,@object
	.size		MR_WITNESSES_20,(.L_2 - MR_WITNESSES_20)
MR_WITNESSES_20:
        /*0078*/ 	.byte	0x02, 0x00, 0x00, 0x00, 0x00, 0x00, 0x00, 0x00, 0x03, 0x00, 0x00, 0x00, 0x00, 0x00, 0x00, 0x00
        /* <DEDUP_REMOVED lines=9> */
.L_2:


//--------------------- .text._Z26analyze_segment_256_kernel7uint256jjP15SegmentStats256 --------------------------
	.section	.text._Z26analyze_segment_256_kernel7uint256jjP15SegmentStats256,"ax",@progbits
	.align	128
        .global         _Z26analyze_segment_256_kernel7uint256jjP15SegmentStats256
        .type           _Z26analyze_segment_256_kernel7uint256jjP15SegmentStats256,@function
        .size           _Z26analyze_segment_256_kernel7uint256jjP15SegmentStats256,(.L_x_2039 - _Z26analyze_segment_256_kernel7uint256jjP15SegmentStats256)
        .other          _Z26analyze_segment_256_kernel7uint256jjP15SegmentStats256,@"STO_CUDA_ENTRY STV_DEFAULT"
_Z26analyze_segment_256_kernel7uint256jjP15SegmentStats256:
.text._Z26analyze_segment_256_kernel7uint256jjP15SegmentStats256:
[----:B------:R-:W-:Y:S08]  /*0000*/  LDC R1, c[0x0][0x37c] ;  /* 0x0000df00ff017b82 */ /* 0x000ff00000000800 */
[----:B------:R-:W0:Y:S08]  /*0010*/  S2UR UR4, SR_CTAID.X ;  /* 0x00000000000479c3 */ /* 0x000e300000002500 */
[----:B------:R-:W0:Y:S02]  /*0020*/  LDC R0, c[0x0][0x3a4] ;  /* 0x0000e900ff007b82 */ /* 0x000e240000000800 */
[----:B0-----:R-:W-:-:S13]  /*0030*/  ISETP.LE.U32.AND P0, PT, R0, UR4, PT ;  /* 0x0000000400007c0c */ /* 0x001fda000bf03070 */
[----:B------:R-:W-:Y:S05]  /*0040*/  @P0 EXIT ;  /* 0x000000000000094d */ /* 0x000fea0003800000 */
[----:B------:R-:W0:Y:S01]  /*0050*/  S2R R12, SR_TID.X ;  /* 0x00000000000c7919 */ /* 0x000e220000002100 */
[----:B------:R-:W1:Y:S01]  /*0060*/  LDCU UR8, c[0x0][0x3a0] ;  /* 0x00007400ff0877ac */ /* 0x000e620008000800 */
[----:B------:R-:W-:Y:S01]  /*0070*/  IMAD.MOV.U32 R4, RZ, RZ, RZ ;  /* 0x000000ffff047224 */ /* 0x000fe200078e00ff */
[----:B------:R-:W-:Y:S01]  /*0080*/  CS2R R6, SRZ ;  /* 0x0000000000067805 */ /* 0x000fe2000001ff00 */
[----:B------:R-:W2:Y:S01]  /*0090*/  LDCU.64 UR16, c[0x0][0x380] ;  /* 0x00007000ff1077ac */ /* 0x000ea20008000a00 */
[----:B------:R-:W3:Y:S01]  /*00a0*/  LDCU.64 UR12, c[0x0][0x398] ;  /* 0x00007300ff0c77ac */ /* 0x000ee20008000a00 */
[----:B------:R-:W4:Y:S01]  /*00b0*/  LDCU.64 UR6, c[0x0][0x390] ;  /* 0x00007200ff0677ac */ /* 0x000f220008000a00 */
[----:B-1----:R-:W-:-:S04]  /*00c0*/  UIMAD.WIDE.U32 UR4, UR4, UR8, URZ ;  /* 0x00000008040472a5 */ /* 0x002fc8000f8e00ff */
[----:B--2---:R-:W-:-:S04]  /*00d0*/  ULEA UR18, UP0, UR4, UR16, 0x1 ;  /* 0x0000001004127291 */ /* 0x004fc8000f8008ff */
[----:B------:R-:W-:Y:S02]  /*00e0*/  ULEA.HI.X UR11, UR4, UR17, UR5, 0x1, UP0 ;  /* 0x00000011040b7291 */ /* 0x000fe400080f0c05 */
[----:B------:R-:W-:Y:S01]  /*00f0*/  UISETP.GE.U32.AND UP0, UPT, UR18, UR16, UPT ;  /* 0x000000101200728c */ /* 0x000fe2000bf06070 */
[----:B------:R-:W1:Y:S01]  /*0100*/  LDCU.64 UR4, c[0x0][0x388] ;  /* 0x00007100ff0477ac */ /* 0x000e620008000a00 */
[----:B0-----:R-:W-:Y:S02]  /*0110*/  ISETP.NE.AND P0, PT, R12, RZ, PT ;  /* 0x000000ff0c00720c */ /* 0x001fe40003f05270 */
[----:B------:R-:W-:-:S11]  /*0120*/  UISETP.GE.U32.AND.EX UP0, UPT, UR11, UR17, UPT, UP0 ;  /* 0x000000110b00728c */ /* 0x000fd6000bf06100 */
[----:B------:R-:W0:Y:S01]  /*0130*/  @!P0 S2R R3, SR_CgaCtaId ;  /* 0x0000000000038919 */ /* 0x000e220000008800 */
[----:B------:R-:W-:Y:S01]  /*0140*/  @!P0 MOV R0, 0x400 ;  /* 0x0000040000008802 */ /* 0x000fe20000000f00 */
[----:B------:R-:W-:-:S03]  /*0150*/  @!P0 IMAD.MOV.U32 R5, RZ, RZ, -0x1 ;  /* 0xffffffffff058424 */ /* 0x000fc600078e00ff */
[----:B0-----:R-:W-:Y:S01]  /*0160*/  @!P0 LEA R0, R3, R0, 0x18 ;  /* 0x0000000003008211 */ /* 0x001fe200078ec0ff */
[----:B-1-34-:R-:W-:Y:S06]  /*0170*/  BRA.U UP0, `(.L_x_0) ;  /* 0x0000000100407547 */ /* 0x01afec000b800000 */
[----:B------:R-:W0:Y:S02]  /*0180*/  LDCU.64 UR4, c[0x0][0x388] ;  /* 0x00007100ff0477ac */ /* 0x000e240008000a00 */
[----:B0-----:R-:W-:-:S04]  /*0190*/  UIADD3 UR4, UP0, UPT, UR4, 0x1, URZ ;  /* 0x0000000104047890 */ /* 0x001fc8000ff1e0ff */
[----:B------:R-:W-:Y:S02]  /*01a0*/  UIADD3.X UR5, UPT, UPT, URZ, UR5, URZ, UP0, !UPT ;  /* 0x00000005ff057290 */ /* 0x000fe400087fe4ff */
[----:B------:R-:W-:-:S04]  /*01b0*/  UISETP.NE.U32.AND UP0, UPT, UR4, URZ, UPT ;  /* 0x000000ff0400728c */ /* 0x000fc8000bf05070 */
[----:B------:R-:W-:-:S09]  /*01c0*/  UISETP.NE.AND.EX UP0, UPT, UR5, URZ, UPT, UP0 ;  /* 0x000000ff0500728c */ /* 0x000fd2000bf05300 */
[----:B------:R-:W-:Y:S05]  /*01d0*/  BRA.U UP0, `(.L_x_0) ;  /* 0x0000000100287547 */ /* 0x000fea000b800000 */
[----:B------:R-:W0:Y:S01]  /*01e0*/  LDCU.128 UR12, c[0x0][0x390] ;  /* 0x00007200ff0c77ac */ /* 0x000e220008000c00 */
[----:B------:R-:W-:Y:S01]  /*01f0*/  UMOV UR5, URZ ;  /* 0x000000ff00057c82 */ /* 0x000fe20008000000 */
[----:B0-----:R-:W-:-:S04]  /*0200*/  UIADD3 UR6, UP1, UPT, UR12, 0x1, URZ ;  /* 0x000000010c067890 */ /* 0x001fc8000ff3e0ff */
[----:B------:R-:W-:Y:S02]  /*0210*/  UISETP.NE.U32.AND UP0, UPT, UR6, URZ, UPT ;  /* 0x000000ff0600728c */ /* 0x000fe4000bf05070 */
[----:B------:R-:W-:-:S04]  /*0220*/  UIADD3.X UR7, UPT, UPT, URZ, UR13, URZ, UP1, !UPT ;  /* 0x0000000dff077290 */ /* 0x000fc80008ffe4ff */
[----:B------:R-:W-:-:S04]  /*0230*/  UISETP.NE.AND.EX UP0, UPT, UR7, URZ, UPT, UP0 ;  /* 0x000000ff0700728c */ /* 0x000fc8000bf05300 */
[----:B------:R-:W-:-:S04]  /*0240*/  USEL UR4, URZ, 0x1, UP0 ;  /* 0x00000001ff047887 */ /* 0x000fc80008000000 */
[----:B------:R-:W-:-:S03]  /*0250*/  UIADD3 UR12, UP0, UPT, UR4, UR14, URZ ;  /* 0x0000000e040c7290 */ /* 0x000fc6000ff1e0ff */
[----:B------:R-:W-:Y:S01]  /*0260*/  UMOV UR4, URZ ;  /* 0x000000ff00047c82 */ /* 0x000fe20008000000 */
[----:B------:R-:W-:-:S12]  /*0270*/  UIADD3.X UR13, UPT, UPT, URZ, UR15, URZ, UP0, !UPT ;  /* 0x0000000fff0d7290 */ /* 0x000fd800087fe4ff */
.L_x_0:
[----:B------:R0:W-:Y:S01]  /*0280*/  @!P0 STS.128 [R0], R4 ;  /* 0x0000000400008388 */ /* 0x0001e20000000c00 */
[----:B------:R-:W-:Y:S01]  /*0290*/  BAR.SYNC.DEFER_BLOCKING 0x0 ;  /* 0x0000000000007b1d */ /* 0x000fe20000010000 */
[----:B------:R-:W-:-:S13]  /*02a0*/  ISETP.GE.U32.AND P0, PT, R12, UR8, PT ;  /* 0x000000080c007c0c */ /* 0x000fda000bf06070 */
[----:B------:R-:W-:Y:S05]  /*02b0*/  @P0 BRA `(.L_x_1) ;  /* 0x000001e400640947 */ /* 0x000fea0003800000 */
[----:B------:R-:W-:-:S05]  /*02c0*/  IMAD.U32 R11, RZ, RZ, UR16 ;  /* 0x00000010ff0b7e24 */ /* 0x000fca000f8e00ff */
[----:B------:R-:W-:-:S07]  /*02d0*/  LOP3.LUT R11, R11, 0x1, RZ, 0xc0, !PT ;  /* 0x000000010b0b7812 */ /* 0x000fce00078ec0ff */
.L_x_699:
[----:B------:R-:W-:Y:S01]  /*02e0*/  MOV R26, UR18 ;  /* 0x00000012001a7c02 */ /* 0x000fe20008000f00 */
[----:B------:R-:W-:Y:S01]  /*02f0*/  IMAD.U32 R27, RZ, RZ, UR11 ;  /* 0x0000000bff1b7e24 */ /* 0x000fe2000f8e00ff */
[----:B------:R-:W-:Y:S05]  /*0300*/  YIELD ;  /* 0x0000000000007946 */ /* 0x000fea0003800000 */
[----:B------:R-:W-:Y:S01]  /*0310*/  IMAD.WIDE.U32 R26, R12, 0x2, R26 ;  /* 0x000000020c1a7825 */ /* 0x000fe200078e001a */
[----:B------:R-:W-:Y:S01]  /*0320*/  UISETP.EQ.U32.AND UP0, UPT, UR4, -0x1, UPT ;  /* 0xffffffff0400788c */ /* 0x000fe2000bf02070 */
[----:B------:R-:W-:Y:S01]  /*0330*/  BSSY.RECONVERGENT B0, `(.L_x_2) ;  /* 0x0001e4c000007945 */ /* 0x000fe20003800200 */
[----:B------:R-:W-:Y:S01]  /*0340*/  UISETP.EQ.U32.AND UP1, UPT, UR6, -0x1, UPT ;  /* 0xffffffff0600788c */ /* 0x000fe2000bf22070 */
[----:B0-----:R-:W-:Y:S01]  /*0350*/  IMAD.U32 R0, RZ, RZ, UR5 ;  /* 0x00000005ff007e24 */ /* 0x001fe2000f8e00ff */
[----:B------:R-:W-:Y:S01]  /*0360*/  ISETP.GE.U32.AND P2, PT, R26, UR18, PT ;  /* 0x000000121a007c0c */ /* 0x000fe2000bf46070 */
[----:B------:R-:W-:Y:S01]  /*0370*/  IMAD.U32 R2, RZ, RZ, UR7 ;  /* 0x00000007ff027e24 */ /* 0x000fe2000f8e00ff */
[----:B------:R-:W-:-:S02]  /*0380*/  PLOP3.LUT P0, PT, PT, PT, UP0, 0x80, 0x8 ;  /* 0x000000000008781c */ /* 0x000fc40003f0f008 */
[----:B------:R-:W-:Y:S02]  /*0390*/  ISETP.GE.U32.AND.EX P2, PT, R27, UR11, PT, P2 ;  /* 0x0000000b1b007c0c */ /* 0x000fe4000bf46120 */
[----:B------:R-:W-:Y:S02]  /*03a0*/  PLOP3.LUT P1, PT, PT, PT, UP1, 0x80, 0x8 ;  /* 0x000000000008781c */ /* 0x000fe40003f2f018 */
[----:B------:R-:W-:Y:S02]  /*03b0*/  ISETP.EQ.AND.EX P0, PT, R0, -0x1, !P2, P0 ;  /* 0xffffffff0000780c */ /* 0x000fe40005702300 */
[----:B------:R-:W-:Y:S02]  /*03c0*/  SEL R8, RZ, 0x1, P2 ;  /* 0x00000001ff087807 */ /* 0x000fe40001000000 */
[----:B------:R-:W-:Y:S02]  /*03d0*/  ISETP.EQ.AND.EX P1, PT, R2, -0x1, P0, P1 ;  /* 0xffffffff0200780c */ /* 0x000fe40000722310 */
[----:B------:R-:W-:-:S02]  /*03e0*/  SEL R10, RZ, 0x1, !P0 ;  /* 0x00000001ff0a7807 */ /* 0x000fc40004000000 */
[----:B------:R-:W-:Y:S02]  /*03f0*/  SEL R9, RZ, 0x1, !P1 ;  /* 0x00000001ff097807 */ /* 0x000fe40004800000 */
[----:B------:R-:W-:Y:S02]  /*0400*/  IADD3 R10, P3, PT, R10, UR6, RZ ;  /* 0x000000060a0a7c10 */ /* 0x000fe4000ff7e0ff */
[----:B------:R-:W-:Y:S02]  /*0410*/  IADD3 R9, P2, PT, R9, UR12, RZ ;  /* 0x0000000c09097c10 */ /* 0x000fe4000ff5e0ff */
[----:B------:R-:W-:Y:S01]  /*0420*/  IADD3 R8, P1, PT, R8, UR4, RZ ;  /* 0x0000000408087c10 */ /* 0x000fe2000ff3e0ff */
[----:B------:R-:W-:Y:S02]  /*0430*/  IMAD.X R7, RZ, RZ, UR7, P3 ;  /* 0x00000007ff077e24 */ /* 0x000fe400098e06ff */
[----:B------:R-:W-:Y:S01]  /*0440*/  IMAD.X R6, RZ, RZ, UR13, P2 ;  /* 0x0000000dff067e24 */ /* 0x000fe200090e06ff */
[----:B------:R-:W-:-:S02]  /*0450*/  IADD3.X R4, PT, PT, RZ, UR5, RZ, P1, !PT ;  /* 0x00000005ff047c10 */ /* 0x000fc40008ffe4ff */
[----:B------:R-:W-:Y:S02]  /*0460*/  SEL R8, R8, RZ, !P0 ;  /* 0x000000ff08087207 */ /* 0x000fe40004000000 */
[----:B------:R-:W-:Y:S02]  /*0470*/  SEL R4, R4, RZ, !P0 ;  /* 0x000000ff04047207 */ /* 0x000fe40004000000 */
[----:B------:R-:W-:Y:S02]  /*0480*/  LOP3.LUT P0, RZ, R8, R9, R10, 0xfe, !PT ;  /* 0x0000000908ff7212 */ /* 0x000fe4000780fe0a */
[----:B------:R-:W-:-:S04]  /*0490*/  LOP3.LUT R3, R6, R7, RZ, 0xfc, !PT ;  /* 0x0000000706037212 */ /* 0x000fc800078efcff */
[----:B------:R-:W-:-:S13]  /*04a0*/  LOP3.LUT P0, RZ, R3, R4, RZ, 0xfc, P0 ;  /* 0x0000000403ff7212 */ /* 0x000fda000000fcff */
[----:B------:R-:W-:Y:S05]  /*04b0*/  @P0 BRA `(.L_x_3) ;  /* 0x000001c000240947 */ /* 0x000fea0003800000 */
[----:B------:R-:W-:-:S04]  /*04c0*/  ISETP.GE.U32.AND P0, PT, R26, 0x2, PT ;  /* 0x000000021a00780c */ /* 0x000fc80003f06070 */
[----:B------:R-:W-:-:S13]  /*04d0*/  ISETP.GE.U32.AND.EX P0, PT, R27, RZ, PT, P0 ;  /* 0x000000ff1b00720c */ /* 0x000fda0003f06100 */
[----:B------:R-:W-:Y:S05]  /*04e0*/  @!P0 BRA `(.L_x_4) ;  /* 0x000001e000c08947 */ /* 0x000fea0003800000 */
[----:B------:R-:W-:-:S04]  /*04f0*/  ISETP.GT.U32.AND P0, PT, R26, -0x1, PT ;  /* 0xffffffff1a00780c */ /* 0x000fc80003f04070 */
[----:B------:R-:W-:-:S13]  /*0500*/  ISETP.GT.U32.AND.EX P0, PT, R27, RZ, PT, P0 ;  /* 0x000000ff1b00720c */ /* 0x000fda0003f04100 */
[----:B------:R-:W-:Y:S05]  /*0510*/  @P0 BRA `(.L_x_5) ;  /* 0x0000001800cc0947 */ /* 0x000fea0003800000 */
[----:B------:R-:W-:-:S04]  /*0520*/  LOP3.LUT R0, R26, 0xfffffffe, RZ, 0xc0, !PT ;  /* 0xfffffffe1a007812 */ /* 0x000fc800078ec0ff */
[----:B------:R-:W-:-:S13]  /*0530*/  ISETP.NE.AND P0, PT, R0, 0x2, PT ;  /* 0x000000020000780c */ /* 0x000fda0003f05270 */
[----:B------:R-:W-:Y:S05]  /*0540*/  @!P0 BRA `(.L_x_6) ;  /* 0x000001e0001c8947 */ /* 0x000fea0003800000 */
[----:B------:R-:W-:-:S04]  /*0550*/  LOP3.LUT R0, R26, 0x1, RZ, 0xc0, !PT ;  /* 0x000000011a007812 */ /* 0x000fc800078ec0ff */
[----:B------:R-:W-:-:S13]  /*0560*/  ISETP.NE.U32.AND P0, PT, R0, 0x1, PT ;  /* 0x000000010000780c */ /* 0x000fda0003f05070 */
[----:B------:R-:W-:Y:S05]  /*0570*/  @P0 BRA `(.L_x_4) ;  /* 0x000001e0009c0947 */ /* 0x000fea0003800000 */
[----:B------:R-:W-:-:S04]  /*0580*/  ISETP.GE.U32.AND P0, PT, R26, 0x9, PT ;  /* 0x000000091a00780c */ /* 0x000fc80003f06070 */
[----:B------:R-:W-:-:S13]  /*0590*/  ISETP.GE.U32.AND.EX P0, PT, R27, RZ, PT, P0 ;  /* 0x000000ff1b00720c */ /* 0x000fda0003f06100 */
[----:B------:R-:W-:Y:S05]  /*05a0*/  @!P0 BRA `(.L_x_6) ;  /* 0x000001e000048947 */ /* 0x000fea0003800000 */
[----:B------:R-:W-:-:S05]  /*05b0*/  IMAD R0, R26, -0x55555555, RZ ;  /* 0xaaaaaaab1a007824 */ /* 0x000fca00078e02ff */
[----:B------:R-:W-:-:S13]  /*05c0*/  ISETP.GE.U32.AND P0, PT, R0, 0x55555556, PT ;  /* 0x555555560000780c */ /* 0x000fda0003f06070 */
[----:B------:R-:W-:Y:S05]  /*05d0*/  @!P0 BRA `(.L_x_4) ;  /* 0x000001e000848947 */ /* 0x000fea0003800000 */
[----:B------:R-:W-:Y:S02]  /*05e0*/  VIADD R13, R26, 0xffffffff ;  /* 0xffffffff1a0d7836 */ /* 0x000fe40000000000 */
[----:B------:R-:W-:Y:S01]  /*05f0*/  HFMA2 R0, -RZ, RZ, 0, 0 ;  /* 0x00000000ff007431 */ /* 0x000fe200000001ff */
[----:B------:R-:W-:Y:S01]  /*0600*/  BSSY.RECONVERGENT B1, `(.L_x_7) ;  /* 0x0000008000017945 */ /* 0x000fe20003800200 */
[----:B------:R-:W-:-:S07]  /*0610*/  IMAD.MOV.U32 R2, RZ, RZ, R13 ;  /* 0x000000ffff027224 */ /* 0x000fce00078e000d */
.L_x_8:
[----:B------:R-:W-:Y:S01]  /*0620*/  LOP3.LUT P0, RZ, R2, 0x2, RZ, 0xc0, !PT ;  /* 0x0000000202ff7812 */ /* 0x000fe2000780c0ff */
[----:B------:R-:W-:Y:S01]  /*0630*/  IMAD.MOV.U32 R15, RZ, RZ, R0 ;  /* 0x000000ffff0f7224 */ /* 0x000fe200078e0000 */
[----:B------:R-:W-:Y:S01]  /*0640*/  SHF.R.U32.HI R18, RZ, 0x1, R2 ;  /* 0x00000001ff127819 */ /* 0x000fe20000011602 */
[----:B------:R-:W-:-:S03]  /*0650*/  VIADD R0, R0, 0x1 ;  /* 0x0000000100007836 */ /* 0x000fc60000000000 */
[----:B------:R-:W-:-:S07]  /*0660*/  MOV R2, R18 ;  /* 0x0000001200027202 */ /* 0x000fce0000000f00 */
[----:B------:R-:W-:Y:S05]  /*0670*/  @!P0 BRA `(.L_x_8) ;  /* 0xfffffffc00e88947 */ /* 0x000fea000383ffff */
[----:B------:R-:W-:Y:S05]  /*0680*/  BSYNC.RECONVERGENT B1 ;  /* 0x0000000000017941 */ /* 0x000fea0003800200 */
.L_x_7:
[----:B------:R-:W0:Y:S02]  /*0690*/  LDCU.64 UR8, c[0x3][URZ] ;  /* 0x00c00000ff0877ac */ /* 0x000e240008000a00 */
[----:B0-----:R-:W-:-:S04]  /*06a0*/  ISETP.GT.U32.AND P0, PT, R26, UR8, PT ;  /* 0x000000081a007c0c */ /* 0x001fc8000bf04070 */
[----:B------:R-:W-:-:S13]  /*06b0*/  ISETP.GT.U32.AND.EX P0, PT, R27, UR9, PT, P0 ;  /* 0x000000091b007c0c */ /* 0x000fda000bf04100 */
[----:B------:R-:W-:Y:S05]  /*06c0*/  @!P0 BRA `(.L_x_9) ;  /* 0x0000000800148947 */ /* 0x000fea0003800000 */
[----:B------:R-:W0:Y:S01]  /*06d0*/  LDCU.64 UR8, c[0x3][URZ] ;  /* 0x00c00000ff0877ac */ /* 0x000e220008000a00 */
[----:B------:R-:W-:Y:S01]  /*06e0*/  BSSY.RECONVERGENT B1, `(.L_x_10) ;  /* 0x0000052000017945 */ /* 0x000fe20003800200 */
[----:B------:R-:W-:Y:S02]  /*06f0*/  IMAD.MOV.U32 R19, RZ, RZ, 0x1 ;  /* 0x00000001ff137424 */ /* 0x000fe400078e00ff */
[----:B------:R-:W-:Y:S02]  /*0700*/  IMAD.MOV.U32 R20, RZ, RZ, RZ ;  /* 0x000000ffff147224 */ /* 0x000fe400078e00ff */
[----:B------:R-:W-:Y:S01]  /*0710*/  IMAD.MOV.U32 R21, RZ, RZ, R18 ;  /* 0x000000ffff157224 */ /* 0x000fe200078e0012 */
[----:B0-----:R-:W-:Y:S01]  /*0720*/  MOV R16, UR8 ;  /* 0x0000000800107c02 */ /* 0x001fe20008000f00 */
[----:B------:R-:W-:-:S07]  /*0730*/  IMAD.U32 R17, RZ, RZ, UR9 ;  /* 0x00000009ff117e24 */ /* 0x000fce000f8e00ff */
.L_x_17:
[----:B------:R-:W-:Y:S01]  /*0740*/  LOP3.LUT R0, R21, 0x1, RZ, 0xc0, !PT ;  /* 0x0000000115007812 */ /* 0x000fe200078ec0ff */
[----:B------:R-:W-:Y:S03]  /*0750*/  BSSY.RECONVERGENT B2, `(.L_x_11) ;  /* 0x0000024000027945 */ /* 0x000fe60003800200 */
[----:B------:R-:W-:-:S13]  /*0760*/  ISETP.NE.U32.AND P0, PT, R0, 0x1, PT ;  /* 0x000000010000780c */ /* 0x000fda0003f05070 */
[----:B------:R-:W-:Y:S05]  /*0770*/  @P0 BRA `(.L_x_12) ;  /* 0x0000000000840947 */ /* 0x000fea0003800000 */
[-C--:B------:R-:W-:Y:S02]  /*0780*/  IMAD R20, R20, R16.reuse, RZ ;  /* 0x0000001014147224 */ /* 0x080fe400078e02ff */
[----:B------:R-:W-:-:S04]  /*0790*/  IMAD.WIDE.U32 R2, R19, R16, RZ ;  /* 0x0000001013027225 */ /* 0x000fc800078e00ff */
[----:B------:R-:W-:-:S04]  /*07a0*/  IMAD R19, R17, R19, R20 ;  /* 0x0000001311137224 */ /* 0x000fc800078e0214 */
[----:B------:R-:W-:-:S05]  /*07b0*/  IMAD.IADD R5, R3, 0x1, R19 ;  /* 0x0000000103057824 */ /* 0x000fca00078e0213 */
[----:B------:R-:W-:-:S04]  /*07c0*/  LOP3.LUT R0, R5, R27, RZ, 0xfc, !PT ;  /* 0x0000001b05007212 */ /* 0x000fc800078efcff */
[----:B------:R-:W-:-:S13]  /*07d0*/  ISETP.NE.U32.AND P0, PT, R0, RZ, PT ;  /* 0x000000ff0000720c */ /* 0x000fda0003f05070 */
[----:B------:R-:W-:Y:S05]  /*07e0*/  @P0 BRA `(.L_x_13) ;  /* 0x00000000004c0947 */ /* 0x000fea0003800000 */
[----:B------:R-:W0:Y:S01]  /*07f0*/  I2F.U32.RP R0, R26 ;  /* 0x0000001a00007306 */ /* 0x000e220000209000 */
[----:B------:R-:W-:Y:S01]  /*0800*/  IADD3 R3, PT, PT, RZ, -R26, RZ ;  /* 0x8000001aff037210 */ /* 0x000fe20007ffe0ff */
[----:B------:R-:W-:Y:S01]  /*0810*/  IMAD.MOV.U32 R20, RZ, RZ, RZ ;  /* 0x000000ffff147224 */ /* 0x000fe200078e00ff */
[----:B------:R-:W-:-:S05]  /*0820*/  ISETP.NE.U32.AND P1, PT, R26, RZ, PT ;  /* 0x000000ff1a00720c */ /* 0x000fca0003f25070 */
[----:B0-----:R-:W0:Y:S02]  /*0830*/  MUFU.RCP R0, R0 ;  /* 0x0000000000007308 */ /* 0x001e240000001000 */
[----:B0-----:R-:W-:-:S06]  /*0840*/  VIADD R22, R0, 0xffffffe ;  /* 0x0ffffffe00167836 */ /* 0x001fcc0000000000 */
[----:B------:R0:W1:Y:S02]  /*0850*/  F2I.FTZ.U32.TRUNC.NTZ R23, R22 ;  /* 0x0000001600177305 */ /* 0x000064000021f000 */
[----:B0-----:R-:W-:Y:S02]  /*0860*/  IMAD.MOV.U32 R22, RZ, RZ, RZ ;  /* 0x000000ffff167224 */ /* 0x001fe400078e00ff */
[----:B-1----:R-:W-:-:S04]  /*0870*/  IMAD R3, R3, R23, RZ ;  /* 0x0000001703037224 */ /* 0x002fc800078e02ff */
[----:B------:R-:W-:-:S06]  /*0880*/  IMAD.HI.U32 R23, R23, R3, R22 ;  /* 0x0000000317177227 */ /* 0x000fcc00078e0016 */
[----:B------:R-:W-:-:S04]  /*0890*/  IMAD.HI.U32 R23, R23, R2, RZ ;  /* 0x0000000217177227 */ /* 0x000fc800078e00ff */
[----:B------:R-:W-:-:S04]  /*08a0*/  IMAD.MOV R23, RZ, RZ, -R23 ;  /* 0x000000ffff177224 */ /* 0x000fc800078e0a17 */
[----:B------:R-:W-:-:S05]  /*08b0*/  IMAD R19, R26, R23, R2 ;  /* 0x000000171a137224 */ /* 0x000fca00078e0202 */
[----:B------:R-:W-:-:S13]  /*08c0*/  ISETP.GE.U32.AND P0, PT, R19, R26, PT ;  /* 0x0000001a1300720c */ /* 0x000fda0003f06070 */
[----:B------:R-:W-:-:S05]  /*08d0*/  @P0 IMAD.IADD R19, R19, 0x1, -R26 ;  /* 0x0000000113130824 */ /* 0x000fca00078e0a1a */
[----:B------:R-:W-:-:S13]  /*08e0*/  ISETP.GE.U32.AND P0, PT, R19, R26, PT ;  /* 0x0000001a1300720c */ /* 0x000fda0003f06070 */
[----:B------:R-:W-:Y:S02]  /*08f0*/  @P0 IADD3 R19, PT, PT, -R26, R19, RZ ;  /* 0x000000131a130210 */ /* 0x000fe40007ffe1ff */
[----:B------:R-:W-:Y:S01]  /*0900*/  @!P1 LOP3.LUT R19, RZ, R26, RZ, 0x33, !PT ;  /* 0x0000001aff139212 */ /* 0x000fe200078e33ff */
[----:B------:R-:W-:Y:S06]  /*0910*/  BRA `(.L_x_12) ;  /* 0x00000000001c7947 */ /* 0x000fec0003800000 */
.L_x_13:
[----:B------:R-:W-:Y:S01]  /*0920*/  IMAD.MOV.U32 R0, RZ, RZ, R2 ;  /* 0x000000ffff007224 */ /* 0x000fe200078e0002 */
[----:B------:R-:W-:Y:S01]  /*0930*/  MOV R3, R27 ;  /* 0x0000001b00037202 */ /* 0x000fe20000000f00 */
[----:B------:R-:W-:Y:S01]  /*0940*/  IMAD.MOV.U32 R2, RZ, RZ, R26 ;  /* 0x000000ffff027224 */ /* 0x000fe200078e001a */
[----:B------:R-:W-:-:S07]  /*0950*/  MOV R14, 0x970 ;  /* 0x00000970000e7802 */ /* 0x000fce0000000f00 */
[----:B------:R-:W-:Y:S05]  /*0960*/  CALL.REL.NOINC `($__internal_0_$__cuda_sm20_rem_u64) ;  /* 0x000001e000087944 */ /* 0x000fea0003c00000 */
[----:B------:R-:W-:Y:S02]  /*0970*/  IMAD.MOV.U32 R19, RZ, RZ, R0 ;  /* 0x000000ffff137224 */ /* 0x000fe400078e0000 */
[----:B------:R-:W-:-:S07]  /*0980*/  IMAD.MOV.U32 R20, RZ, RZ, R5 ;  /* 0x000000ffff147224 */ /* 0x000fce00078e0005 */
.L_x_12:
[----:B------:R-:W-:Y:S05]  /*0990*/  BSYNC.RECONVERGENT B2 ;  /* 0x0000000000027941 */ /* 0x000fea0003800200 */
.L_x_11:
[-C--:B------:R-:W-:Y:S01]  /*09a0*/  IMAD R5, R17, R16.reuse, RZ ;  /* 0x0000001011057224 */ /* 0x080fe200078e02ff */
[----:B------:R-:W-:Y:S01]  /*09b0*/  BSSY.RECONVERGENT B2, `(.L_x_14) ;  /* 0x0000021000027945 */ /* 0x000fe20003800200 */
[----:B------:R-:W-:-:S04]  /*09c0*/  IMAD.WIDE.U32 R2, R16, R16, RZ ;  /* 0x0000001010027225 */ /* 0x000fc800078e00ff */
[----:B------:R-:W-:-:S04]  /*09d0*/  IMAD R5, R16, R17, R5 ;  /* 0x0000001110057224 */ /* 0x000fc800078e0205 */
[----:B------:R-:W-:-:S05]  /*09e0*/  IMAD.IADD R5, R3, 0x1, R5 ;  /* 0x0000000103057824 */ /* 0x000fca00078e0205 */
[----:B------:R-:W-:-:S04]  /*09f0*/  LOP3.LUT R0, R5, R27, RZ, 0xfc, !PT ;  /* 0x0000001b05007212 */ /* 0x000fc800078efcff */
[----:B------:R-:W-:-:S13]  /*0a00*/  ISETP.NE.U32.AND P0, PT, R0, RZ, PT ;  /* 0x000000ff0000720c */ /* 0x000fda0003f05070 */
[----:B------:R-:W-:Y:S05]  /*0a10*/  @P0 BRA `(.L_x_15) ;  /* 0x00000000004c0947 */ /* 0x000fea0003800000 */
[----:B------:R-:W0:Y:S01]  /*0a20*/  I2F.U32.RP R5, R26 ;  /* 0x0000001a00057306 */ /* 0x000e220000209000 */
[----:B------:R-:W-:Y:S01]  /*0a30*/  IMAD.MOV R3, RZ, RZ, -R26 ;  /* 0x000000ffff037224 */ /* 0x000fe200078e0a1a */
[----:B------:R-:W-:Y:S01]  /*0a40*/  ISETP.NE.U32.AND P1, PT, R26, RZ, PT ;  /* 0x000000ff1a00720c */ /* 0x000fe20003f25070 */
[----:B------:R-:W-:-:S05]  /*0a50*/  IMAD.MOV.U32 R16, RZ, RZ, RZ ;  /* 0x000000ffff107224 */ /* 0x000fca00078e00ff */
[----:B0-----:R-:W0:Y:S02]  /*0a60*/  MUFU.RCP R5, R5 ;  /* 0x0000000500057308 */ /* 0x001e240000001000 */
[----:B0-----:R-:W-:-:S06]  /*0a70*/  IADD3 R17, PT, PT, R5, 0xffffffe, RZ ;  /* 0x0ffffffe05117810 */ /* 0x001fcc0007ffe0ff */
[----:B------:R-:W0:Y:S02]  /*0a80*/  F2I.FTZ.U32.TRUNC.NTZ R17, R17 ;  /* 0x0000001100117305 */ /* 0x000e24000021f000 */
[----:B0-----:R-:W-:-:S04]  /*0a90*/  IMAD R3, R3, R17, RZ ;  /* 0x0000001103037224 */ /* 0x001fc800078e02ff */
[----:B------:R-:W-:-:S04]  /*0aa0*/  IMAD.HI.U32 R3, R17, R3, R16 ;  /* 0x0000000311037227 */ /* 0x000fc800078e0010 */
[----:B------:R-:W-:Y:S02]  /*0ab0*/  IMAD.MOV.U32 R17, RZ, RZ, RZ ;  /* 0x000000ffff117224 */ /* 0x000fe400078e00ff */
[----:B------:R-:W-:-:S04]  /*0ac0*/  IMAD.HI.U32 R0, R3, R2, RZ ;  /* 0x0000000203007227 */ /* 0x000fc800078e00ff */
[----:B------:R-:W-:-:S04]  /*0ad0*/  IMAD.MOV R3, RZ, RZ, -R0 ;  /* 0x000000ffff037224 */ /* 0x000fc800078e0a00 */
[----:B------:R-:W-:-:S05]  /*0ae0*/  IMAD R16, R26, R3, R2 ;  /* 0x000000031a107224 */ /* 0x000fca00078e0202 */
[----:B------:R-:W-:-:S13]  /*0af0*/  ISETP.GE.U32.AND P0, PT, R16, R26, PT ;  /* 0x0000001a1000720c */ /* 0x000fda0003f06070 */
[----:B------:R-:W-:-:S04]  /*0b00*/  @P0 IADD3 R16, PT, PT, -R26, R16, RZ ;  /* 0x000000101a100210 */ /* 0x000fc80007ffe1ff */
[----:B------:R-:W-:-:S13]  /*0b10*/  ISETP.GE.U32.AND P0, PT, R16, R26, PT ;  /* 0x0000001a1000720c */ /* 0x000fda0003f06070 */
[----:B------:R-:W-:Y:S01]  /*0b20*/  @P0 IMAD.IADD R16, R16, 0x1, -R26 ;  /* 0x0000000110100824 */ /* 0x000fe200078e0a1a */
[----:B------:R-:W-:Y:S01]  /*0b30*/  @!P1 LOP3.LUT R16, RZ, R26, RZ, 0x33, !PT ;  /* 0x0000001aff109212 */ /* 0x000fe200078e33ff */
[----:B------:R-:W-:Y:S06]  /*0b40*/  BRA `(.L_x_16) ;  /* 0x00000000001c7947 */ /* 0x000fec0003800000 */
.L_x_15:
[----:B------:R-:W-:Y:S01]  /*0b50*/  IMAD.MOV.U32 R0, RZ, RZ, R2 ;  /* 0x000000ffff007224 */ /* 0x000fe200078e0002 */
[----:B------:R-:W-:Y:S01]  /*0b60*/  MOV R2, R26 ;  /* 0x0000001a00027202 */ /* 0x000fe20000000f00 */
[----:B------:R-:W-:Y:S01]  /*0b70*/  IMAD.MOV.U32 R3, RZ, RZ, R27 ;  /* 0x000000ffff037224 */ /* 0x000fe200078e001b */
[----:B------:R-:W-:-:S07]  /*0b80*/  MOV R14, 0xba0 ;  /* 0x00000ba0000e7802 */ /* 0x000fce0000000f00 */
[----:B------:R-:W-:Y:S05]  /*0b90*/  CALL.REL.NOINC `($__internal_0_$__cuda_sm20_rem_u64) ;  /* 0x000001dc007c7944 */ /* 0x000fea0003c00000 */
[----:B------:R-:W-:Y:S02]  /*0ba0*/  IMAD.MOV.U32 R16, RZ, RZ, R0 ;  /* 0x000000ffff107224 */ /* 0x000fe400078e0000 */
[----:B------:R-:W-:-:S07]  /*0bb0*/  IMAD.MOV.U32 R17, RZ, RZ, R5 ;  /* 0x000000ffff117224 */ /* 0x000fce00078e0005 */
.L_x_16:
[----:B------:R-:W-:Y:S05]  /*0bc0*/  BSYNC.RECONVERGENT B2 ;  /* 0x0000000000027941 */ /* 0x000fea0003800200 */
.L_x_14:
[----:B------:R-:W-:Y:S02]  /*0bd0*/  ISETP.GT.U32.AND P0, PT, R21, 0x1, PT ;  /* 0x000000011500780c */ /* 0x000fe40003f04070 */
[----:B------:R-:W-:-:S11]  /*0be0*/  SHF.R.U32.HI R21, RZ, 0x1, R21 ;  /* 0x00000001ff157819 */ /* 0x000fd60000011615 */
[----:B------:R-:W-:Y:S05]  /*0bf0*/  @P0 BRA `(.L_x_17) ;  /* 0xfffffff800d00947 */ /* 0x000fea000383ffff */
[----:B------:R-:W-:Y:S05]  /*0c00*/  BSYNC.RECONVERGENT B1 ;  /* 0x0000000000017941 */ /* 0x000fea0003800200 */
.L_x_10:
[C---:B------:R-:W-:Y:S02]  /*0c10*/  ISETP.NE.U32.AND P0, PT, R19.reuse, R13, PT ;  /* 0x0000000d1300720c */ /* 0x040fe40003f05070 */
[----:B------:R-:W-:Y:S02]  /*0c20*/  ISETP.EQ.U32.AND P1, PT, R19, 0x1, PT ;  /* 0x000000011300780c */ /* 0x000fe40003f22070 */
[----:B------:R-:W-:-:S04]  /*0c30*/  ISETP.NE.AND.EX P0, PT, R20, RZ, PT, P0 ;  /* 0x000000ff1400720c */ /* 0x000fc80003f05300 */
[----:B------:R-:W-:-:S13]  /*0c40*/  ISETP.EQ.OR.EX P0, PT, R20, RZ, !P0, P1 ;  /* 0x000000ff1400720c */ /* 0x000fda0004702710 */
[----:B------:R-:W-:Y:S05]  /*0c50*/  @P0 BRA `(.L_x_9) ;  /* 0x0000000000b00947 */ /* 0x000fea0003800000 */
[----:B------:R-:W-:-:S13]  /*0c60*/  ISETP.NE.AND P0, PT, R15, RZ, PT ;  /* 0x000000ff0f00720c */ /* 0x000fda0003f05270 */
[----:B------:R-:W-:Y:S05]  /*0c70*/  @!P0 BRA `(.L_x_4) ;  /* 0x000001d800dc8947 */ /* 0x000fea0003800000 */
[----:B------:R-:W-:-:S07]  /*0c80*/  HFMA2 R16, -RZ, RZ, 0, 0 ;  /* 0x00000000ff107431 */ /* 0x000fce00000001ff */
.L_x_21:
        /* <DEDUP_REMOVED lines=10> */
[----:B------:R-:W-:-:S06]  /*0d30*/  ISETP.NE.U32.AND P1, PT, R26, RZ, PT ;  /* 0x000000ff1a00720c */ /* 0x000fcc0003f25070 */
[----:B0-----:R-:W0:Y:S02]  /*0d40*/  MUFU.RCP R3, R3 ;  /* 0x0000000300037308 */ /* 0x001e240000001000 */
[----:B0-----:R-:W-:-:S06]  /*0d50*/  VIADD R20, R3, 0xffffffe ;  /* 0x0ffffffe03147836 */ /* 0x001fcc0000000000 */
[----:B------:R0:W1:Y:S02]  /*0d60*/  F2I.FTZ.U32.TRUNC.NTZ R21, R20 ;  /* 0x0000001400157305 */ /* 0x000064000021f000 */
[----:B0-----:R-:W-:Y:S01]  /*0d70*/  MOV R20, RZ ;  /* 0x000000ff00147202 */ /* 0x001fe20000000f00 */
        /* <DEDUP_REMOVED lines=8> */
[----:B------:R-:W-:Y:S01]  /*0e00*/  @P0 IMAD.IADD R19, R19, 0x1, -R26 ;  /* 0x0000000113130824 */ /* 0x000fe200078e0a1a */
[----:B------:R-:W-:Y:S01]  /*0e10*/  @!P1 LOP3.LUT R19, RZ, R26, RZ, 0x33, !PT ;  /* 0x0000001aff139212 */ /* 0x000fe200078e33ff */
[----:B------:R-:W-:Y:S06]  /*0e20*/  BRA `(.L_x_20) ;  /* 0x00000000001c7947 */ /* 0x000fec0003800000 */
.L_x_19:
[----:B------:R-:W-:Y:S01]  /*0e30*/  MOV R0, R2 ;  /* 0x0000000200007202 */ /* 0x000fe20000000f00 */
[----:B------:R-:W-:Y:S01]  /*0e40*/  IMAD.MOV.U32 R2, RZ, RZ, R26 ;  /* 0x000000ffff027224 */ /* 0x000fe200078e001a */
[----:B------:R-:W-:Y:S01]  /*0e50*/  MOV R14, 0xe80 ;  /* 0x00000e80000e7802 */ /* 0x000fe20000000f00 */
[----:B------:R-:W-:-:S07]  /*0e60*/  IMAD.MOV.U32 R3, RZ, RZ, R27 ;  /* 0x000000ffff037224 */ /* 0x000fce00078e001b */
[----:B------:R-:W-:Y:S05]  /*0e70*/  CALL.REL.NOINC `($__internal_0_$__cuda_sm20_rem_u64) ;  /* 0x000001d800c47944 */ /* 0x000fea0003c00000 */
[----:B------:R-:W-:Y:S01]  /*0e80*/  IMAD.MOV.U32 R19, RZ, RZ, R0 ;  /* 0x000000ffff137224 */ /* 0x000fe200078e0000 */
[----:B------:R-:W-:-:S07]  /*0e90*/  MOV R20, R5 ;  /* 0x0000000500147202 */ /* 0x000fce0000000f00 */
.L_x_20:
[----:B------:R-:W-:Y:S05]  /*0ea0*/  BSYNC.RECONVERGENT B1 ;  /* 0x0000000000017941 */ /* 0x000fea0003800200 */
.L_x_18:
[----:B------:R-:W-:-:S04]  /*0eb0*/  ISETP.NE.U32.AND P0, PT, R19, R13, PT ;  /* 0x0000000d1300720c */ /* 0x000fc80003f05070 */
[----:B------:R-:W-:-:S13]  /*0ec0*/  ISETP.NE.AND.EX P0, PT, R20, RZ, PT, P0 ;  /* 0x000000ff1400720c */ /* 0x000fda0003f05300 */
[----:B------:R-:W-:Y:S05]  /*0ed0*/  @!P0 BRA `(.L_x_9) ;  /* 0x0000000000108947 */ /* 0x000fea0003800000 */
[----:B------:R-:W-:-:S05]  /*0ee0*/  VIADD R16, R16, 0x1 ;  /* 0x0000000110107836 */ /* 0x000fca0000000000 */
[----:B------:R-:W-:-:S13]  /*0ef0*/  ISETP.NE.AND P0, PT, R16, R15, PT ;  /* 0x0000000f1000720c */ /* 0x000fda0003f05270 */
[----:B------:R-:W-:Y:S05]  /*0f00*/  @!P0 BRA `(.L_x_4) ;  /* 0x000001d800388947 */ /* 0x000fea0003800000 */
[----:B------:R-:W-:Y:S05]  /*0f10*/  BRA `(.L_x_21) ;  /* 0xfffffffc005c7947 */ /* 0x000fea000383ffff */
.L_x_9:
[----:B------:R-:W0:Y:S02]  /*0f20*/  LDCU.64 UR8, c[0x3][0x8] ;  /* 0x00c00100ff0877ac */ /* 0x000e240008000a00 */
[----:B0-----:R-:W-:-:S04]  /*0f30*/  ISETP.GT.U32.AND P0, PT, R26, UR8, PT ;  /* 0x000000081a007c0c */ /* 0x001fc8000bf04070 */
[----:B------:R-:W-:-:S13]  /*0f40*/  ISETP.GT.U32.AND.EX P0, PT, R27, UR9, PT, P0 ;  /* 0x000000091b007c0c */ /* 0x000fda000bf04100 */
[----:B------:R-:W-:Y:S05]  /*0f50*/  @!P0 BRA `(.L_x_22) ;  /* 0x0000000800148947 */ /* 0x000fea0003800000 */
[----:B------:R-:W0:Y:S01]  /*0f60*/  LDCU.64 UR8, c[0x3][0x8] ;  /* 0x00c00100ff0877ac */ /* 0x000e220008000a00 */
[----:B------:R-:W-:Y:S01]  /*0f70*/  BSSY.RECONVERGENT B1, `(.L_x_23) ;  /* 0x0000052000017945 */ /* 0x000fe20003800200 */
[----:B------:R-:W-:Y:S01]  /*0f80*/  IMAD.MOV.U32 R19, RZ, RZ, 0x1 ;  /* 0x00000001ff137424 */ /* 0x000fe200078e00ff */
[----:B------:R-:W-:Y:S01]  /*0f90*/  MOV R21, R18 ;  /* 0x0000001200157202 */ /* 0x000fe20000000f00 */
[----:B------:R-:W-:Y:S02]  /*0fa0*/  IMAD.MOV.U32 R20, RZ, RZ, RZ ;  /* 0x000000ffff147224 */ /* 0x000fe400078e00ff */
[----:B0-----:R-:W-:Y:S02]  /*0fb0*/  IMAD.U32 R16, RZ, RZ, UR8 ;  /* 0x00000008ff107e24 */ /* 0x001fe4000f8e00ff */
[----:B------:R-:W-:-:S07]  /*0fc0*/  IMAD.U32 R17, RZ, RZ, UR9 ;  /* 0x00000009ff117e24 */ /* 0x000fce000f8e00ff */
.L_x_30:
        /* <DEDUP_REMOVED lines=30> */
.L_x_26:
[----:B------:R-:W-:Y:S01]  /*11b0*/  IMAD.MOV.U32 R0, RZ, RZ, R2 ;  /* 0x000000ffff007224 */ /* 0x000fe200078e0002 */
[----:B------:R-:W-:Y:S01]  /*11c0*/  MOV R2, R26 ;  /* 0x0000001a00027202 */ /* 0x000fe20000000f00 */
[----:B------:R-:W-:Y:S01]  /*11d0*/  IMAD.MOV.U32 R3, RZ, RZ, R27 ;  /* 0x000000ffff037224 */ /* 0x000fe200078e001b */
[----:B------:R-:W-:-:S07]  /*11e0*/  MOV R14, 0x1200 ;  /* 0x00001200000e7802 */ /* 0x000fce0000000f00 */
[----:B------:R-:W-:Y:S05]  /*11f0*/  CALL.REL.NOINC `($__internal_0_$__cuda_sm20_rem_u64) ;  /* 0x000001d400e47944 */ /* 0x000fea0003c00000 */
[----:B------:R-:W-:Y:S02]  /*1200*/  IMAD.MOV.U32 R19, RZ, RZ, R0 ;  /* 0x000000ffff137224 */ /* 0x000fe400078e0000 */
[----:B------:R-:W-:-:S07]  /*1210*/  IMAD.MOV.U32 R20, RZ, RZ, R5 ;  /* 0x000000ffff147224 */ /* 0x000fce00078e0005 */
.L_x_25:
[----:B------:R-:W-:Y:S05]  /*1220*/  BSYNC.RECONVERGENT B2 ;  /* 0x0000000000027941 */ /* 0x000fea0003800200 */
.L_x_24:
[-C--:B------:R-:W-:Y:S01]  /*1230*/  IMAD R5, R17, R16.reuse, RZ ;  /* 0x0000001011057224 */ /* 0x080fe200078e02ff */
[----:B------:R-:W-:Y:S01]  /*1240*/  BSSY.RECONVERGENT B2, `(.L_x_27) ;  /* 0x0000021000027945 */ /* 0x000fe20003800200 */
[----:B------:R-:W-:-:S04]  /*1250*/  IMAD.WIDE.U32 R2, R16, R16, RZ ;  /* 0x0000001010027225 */ /* 0x000fc800078e00ff */
[----:B------:R-:W-:-:S05]  /*1260*/  IMAD R5, R16, R17, R5 ;  /* 0x0000001110057224 */ /* 0x000fca00078e0205 */
[----:B------:R-:W-:-:S04]  /*1270*/  IADD3 R5, PT, PT, R3, R5, RZ ;  /* 0x0000000503057210 */ /* 0x000fc80007ffe0ff */
        /* <DEDUP_REMOVED lines=8> */
[----:B0-----:R-:W-:-:S06]  /*1300*/  VIADD R17, R5, 0xffffffe ;  /* 0x0ffffffe05117836 */ /* 0x001fcc0000000000 */
[----:B------:R-:W0:Y:S02]  /*1310*/  F2I.FTZ.U32.TRUNC.NTZ R17, R17 ;  /* 0x0000001100117305 */ /* 0x000e24000021f000 */
[----:B0-----:R-:W-:-:S04]  /*1320*/  IMAD R3, R3, R17, RZ ;  /* 0x0000001103037224 */ /* 0x001fc800078e02ff */
[----:B------:R-:W-:-:S04]  /*1330*/  IMAD.HI.U32 R3, R17, R3, R16 ;  /* 0x0000000311037227 */ /* 0x000fc800078e0010 */
[----:B------:R-:W-:Y:S02]  /*1340*/  IMAD.MOV.U32 R17, RZ, RZ, RZ ;  /* 0x000000ffff117224 */ /* 0x000fe400078e00ff */
[----:B------:R-:W-:-:S05]  /*1350*/  IMAD.HI.U32 R0, R3, R2, RZ ;  /* 0x0000000203007227 */ /* 0x000fca00078e00ff */
[----:B------:R-:W-:-:S05]  /*1360*/  IADD3 R3, PT, PT, -R0, RZ, RZ ;  /* 0x000000ff00037210 */ /* 0x000fca0007ffe1ff */
[----:B------:R-:W-:-:S05]  /*1370*/  IMAD R16, R26, R3, R2 ;  /* 0x000000031a107224 */ /* 0x000fca00078e0202 */
[----:B------:R-:W-:-:S13]  /*1380*/  ISETP.GE.U32.AND P0, PT, R16, R26, PT ;  /* 0x0000001a1000720c */ /* 0x000fda0003f06070 */
[----:B------:R-:W-:-:S05]  /*1390*/  @P0 IMAD.IADD R16, R16, 0x1, -R26 ;  /* 0x0000000110100824 */ /* 0x000fca00078e0a1a */
[----:B------:R-:W-:-:S13]  /*13a0*/  ISETP.GE.U32.AND P0, PT, R16, R26, PT ;  /* 0x0000001a1000720c */ /* 0x000fda0003f06070 */
[----:B------:R-:W-:Y:S01]  /*13b0*/  @P0 IMAD.IADD R16, R16, 0x1, -R26 ;  /* 0x0000000110100824 */ /* 0x000fe200078e0a1a */
[----:B------:R-:W-:Y:S01]  /*13c0*/  @!P1 LOP3.LUT R16, RZ, R26, RZ, 0x33, !PT ;  /* 0x0000001aff109212 */ /* 0x000fe200078e33ff */
[----:B------:R-:W-:Y:S06]  /*13d0*/  BRA `(.L_x_29) ;  /* 0x00000000001c7947 */ /* 0x000fec0003800000 */
.L_x_28:
[----:B------:R-:W-:Y:S01]  /*13e0*/  MOV R0, R2 ;  /* 0x0000000200007202 */ /* 0x000fe20000000f00 */
[----:B------:R-:W-:Y:S01]  /*13f0*/  IMAD.MOV.U32 R2, RZ, RZ, R26 ;  /* 0x000000ffff027224 */ /* 0x000fe200078e001a */
[----:B------:R-:W-:Y:S01]  /*1400*/  MOV R14, 0x1430 ;  /* 0x00001430000e7802 */ /* 0x000fe20000000f00 */
[----:B------:R-:W-:-:S07]  /*1410*/  IMAD.MOV.U32 R3, RZ, RZ, R27 ;  /* 0x000000ffff037224 */ /* 0x000fce00078e001b */
[----:B------:R-:W-:Y:S05]  /*1420*/  CALL.REL.NOINC `($__internal_0_$__cuda_sm20_rem_u64) ;  /* 0x000001d400587944 */ /* 0x000fea0003c00000 */
[----:B------:R-:W-:Y:S01]  /*1430*/  IMAD.MOV.U32 R16, RZ, RZ, R0 ;  /* 0x000000ffff107224 */ /* 0x000fe200078e0000 */
[----:B------:R-:W-:-:S07]  /*1440*/  MOV R17, R5 ;  /* 0x0000000500117202 */ /* 0x000fce0000000f00 */
.L_x_29:
[----:B------:R-:W-:Y:S05]  /*1450*/  BSYNC.RECONVERGENT B2 ;  /* 0x0000000000027941 */ /* 0x000fea0003800200 */
.L_x_27:
[----:B------:R-:W-:Y:S02]  /*1460*/  ISETP.GT.U32.AND P0, PT, R21, 0x1, PT ;  /* 0x000000011500780c */ /* 0x000fe40003f04070 */
[----:B------:R-:W-:-:S11]  /*1470*/  SHF.R.U32.HI R21, RZ, 0x1, R21 ;  /* 0x00000001ff157819 */ /* 0x000fd60000011615 */
[----:B------:R-:W-:Y:S05]  /*1480*/  @P0 BRA `(.L_x_30) ;  /* 0xfffffff800d00947 */ /* 0x000fea000383ffff */
[----:B------:R-:W-:Y:S05]  /*1490*/  BSYNC.RECONVERGENT B1 ;  /* 0x0000000000017941 */ /* 0x000fea0003800200 */
.L_x_23:
[C---:B------:R-:W-:Y:S02]  /*14a0*/  ISETP.NE.U32.AND P0, PT, R19.reuse, R13, PT ;  /* 0x0000000d1300720c */ /* 0x040fe40003f05070 */
[----:B------:R-:W-:Y:S02]  /*14b0*/  ISETP.EQ.U32.AND P1, PT, R19, 0x1, PT ;  /* 0x000000011300780c */ /* 0x000fe40003f22070 */
[----:B------:R-:W-:-:S04]  /*14c0*/  ISETP.NE.AND.EX P0, PT, R20, RZ, PT, P0 ;  /* 0x000000ff1400720c */ /* 0x000fc80003f05300 */
[----:B------:R-:W-:-:S13]  /*14d0*/  ISETP.EQ.OR.EX P0, PT, R20, RZ, !P0, P1 ;  /* 0x000000ff1400720c */ /* 0x000fda0004702710 */
[----:B------:R-:W-:Y:S05]  /*14e0*/  @P0 BRA `(.L_x_22) ;  /* 0x0000000000b00947 */ /* 0x000fea0003800000 */
[----:B------:R-:W-:-:S13]  /*14f0*/  ISETP.NE.AND P0, PT, R15, RZ, PT ;  /* 0x000000ff0f00720c */ /* 0x000fda0003f05270 */
[----:B------:R-:W-:Y:S05]  /*1500*/  @!P0 BRA `(.L_x_4) ;  /* 0x000001d000b88947 */ /* 0x000fea0003800000 */
[----:B------:R-:W-:-:S07]  /*1510*/  IMAD.MOV.U32 R16, RZ, RZ, RZ ;  /* 0x000000ffff107224 */ /* 0x000fce00078e00ff */
.L_x_34:
        /* <DEDUP_REMOVED lines=9> */
[----:B------:R-:W-:Y:S02]  /*15b0*/  IADD3 R5, PT, PT, RZ, -R26, RZ ;  /* 0x8000001aff057210 */ /* 0x000fe40007ffe0ff */
        /* <DEDUP_REMOVED lines=16> */
.L_x_32:
[----:B------:R-:W-:Y:S01]  /*16c0*/  IMAD.MOV.U32 R0, RZ, RZ, R2 ;  /* 0x000000ffff007224 */ /* 0x000fe200078e0002 */
[----:B------:R-:W-:Y:S01]  /*16d0*/  MOV R14, 0x1710 ;  /* 0x00001710000e7802 */ /* 0x000fe20000000f00 */
[----:B------:R-:W-:Y:S02]  /*16e0*/  IMAD.MOV.U32 R2, RZ, RZ, R26 ;  /* 0x000000ffff027224 */ /* 0x000fe400078e001a */
[----:B------:R-:W-:-:S07]  /*16f0*/  IMAD.MOV.U32 R3, RZ, RZ, R27 ;  /* 0x000000ffff037224 */ /* 0x000fce00078e001b */
[----:B------:R-:W-:Y:S05]  /*1700*/  CALL.REL.NOINC `($__internal_0_$__cuda_sm20_rem_u64) ;  /* 0x000001d000a07944 */ /* 0x000fea0003c00000 */
[----:B------:R-:W-:Y:S01]  /*1710*/  MOV R19, R0 ;  /* 0x0000000000137202 */ /* 0x000fe20000000f00 */
[----:B------:R-:W-:-:S07]  /*1720*/  IMAD.MOV.U32 R20, RZ, RZ, R5 ;  /* 0x000000ffff147224 */ /* 0x000fce00078e0005 */
.L_x_33:
[----:B------:R-:W-:Y:S05]  /*1730*/  BSYNC.RECONVERGENT B1 ;  /* 0x0000000000017941 */ /* 0x000fea0003800200 */
.L_x_31:
[----:B------:R-:W-:-:S04]  /*1740*/  ISETP.NE.U32.AND P0, PT, R19, R13, PT ;  /* 0x0000000d1300720c */ /* 0x000fc80003f05070 */
[----:B------:R-:W-:-:S13]  /*1750*/  ISETP.NE.AND.EX P0, PT, R20, RZ, PT, P0 ;  /* 0x000000ff1400720c */ /* 0x000fda0003f05300 */
[----:B------:R-:W-:Y:S05]  /*1760*/  @!P0 BRA `(.L_x_22) ;  /* 0x0000000000108947 */ /* 0x000fea0003800000 */
[----:B------:R-:W-:-:S05]  /*1770*/  VIADD R16, R16, 0x1 ;  /* 0x0000000110107836 */ /* 0x000fca0000000000 */
[----:B------:R-:W-:-:S13]  /*1780*/  ISETP.NE.AND P0, PT, R16, R15, PT ;  /* 0x0000000f1000720c */ /* 0x000fda0003f05270 */
[----:B------:R-:W-:Y:S05]  /*1790*/  @!P0 BRA `(.L_x_4) ;  /* 0x000001d000148947 */ /* 0x000fea0003800000 */
[----:B------:R-:W-:Y:S05]  /*17a0*/  BRA `(.L_x_34) ;  /* 0xfffffffc005c7947 */ /* 0x000fea000383ffff */
.L_x_22:
[----:B------:R-:W0:Y:S02]  /*17b0*/  LDCU.64 UR8, c[0x3][0x10] ;  /* 0x00c00200ff0877ac */ /* 0x000e240008000a00 */
[----:B0-----:R-:W-:-:S04]  /*17c0*/  ISETP.GT.U32.AND P0, PT, R26, UR8, PT ;  /* 0x000000081a007c0c */ /* 0x001fc8000bf04070 */
[----:B------:R-:W-:-:S13]  /*17d0*/  ISETP.GT.U32.AND.EX P0, PT, R27, UR9, PT, P0 ;  /* 0x000000091b007c0c */ /* 0x000fda000bf04100 */
[----:B------:R-:W-:Y:S05]  /*17e0*/  @!P0 BRA `(.L_x_6) ;  /* 0x000001cc00748947 */ /* 0x000fea0003800000 */
[----:B------:R-:W0:Y:S01]  /*17f0*/  LDCU.64 UR8, c[0x3][0x10] ;  /* 0x00c00200ff0877ac */ /* 0x000e220008000a00 */
[----:B------:R-:W-:Y:S01]  /*1800*/  HFMA2 R20, -RZ, RZ, 0, 0 ;  /* 0x00000000ff147431 */ /* 0x000fe200000001ff */
[----:B------:R-:W-:Y:S01]  /*1810*/  BSSY.RECONVERGENT B1, `(.L_x_35) ;  /* 0x000004f000017945 */ /* 0x000fe20003800200 */
[----:B------:R-:W-:Y:S02]  /*1820*/  IMAD.MOV.U32 R19, RZ, RZ, 0x1 ;  /* 0x00000001ff137424 */ /* 0x000fe400078e00ff */
[----:B0-----:R-:W-:Y:S02]  /*1830*/  IMAD.U32 R16, RZ, RZ, UR8 ;  /* 0x00000008ff107e24 */ /* 0x001fe4000f8e00ff */
[----:B------:R-:W-:-:S07]  /*1840*/  IMAD.U32 R17, RZ, RZ, UR9 ;  /* 0x00000009ff117e24 */ /* 0x000fce000f8e00ff */
.L_x_42:
        /* <DEDUP_REMOVED lines=29> */
.L_x_38:
[----:B------:R-:W-:Y:S01]  /*1a20*/  IMAD.MOV.U32 R0, RZ, RZ, R2 ;  /* 0x000000ffff007224 */ /* 0x000fe200078e0002 */
[----:B------:R-:W-:Y:S01]  /*1a30*/  MOV R3, R27 ;  /* 0x0000001b00037202 */ /* 0x000fe20000000f00 */
[----:B------:R-:W-:Y:S01]  /*1a40*/  IMAD.MOV.U32 R2, RZ, RZ, R26 ;  /* 0x000000ffff027224 */ /* 0x000fe200078e001a */
[----:B------:R-:W-:-:S07]  /*1a50*/  MOV R14, 0x1a70 ;  /* 0x00001a70000e7802 */ /* 0x000fce0000000f00 */
[----:B------:R-:W-:Y:S05]  /*1a60*/  CALL.REL.NOINC `($__internal_0_$__cuda_sm20_rem_u64) ;  /* 0x000001cc00c87944 */ /* 0x000fea0003c00000 */
[----:B------:R-:W-:Y:S02]  /*1a70*/  IMAD.MOV.U32 R19, RZ, RZ, R0 ;  /* 0x000000ffff137224 */ /* 0x000fe400078e0000 */
[----:B------:R-:W-:-:S07]  /*1a80*/  IMAD.MOV.U32 R20, RZ, RZ, R5 ;  /* 0x000000ffff147224 */ /* 0x000fce00078e0005 */
.L_x_37:
[----:B------:R-:W-:Y:S05]  /*1a90*/  BSYNC.RECONVERGENT B2 ;  /* 0x0000000000027941 */ /* 0x000fea0003800200 */
.L_x_36:
        /* <DEDUP_REMOVED lines=27> */
.L_x_40:
[----:B------:R-:W-:Y:S01]  /*1c50*/  IMAD.MOV.U32 R0, RZ, RZ, R2 ;  /* 0x000000ffff007224 */ /* 0x000fe200078e0002 */
[----:B------:R-:W-:Y:S01]  /*1c60*/  MOV R2, R26 ;  /* 0x0000001a00027202 */ /* 0x000fe20000000f00 */
[----:B------:R-:W-:Y:S01]  /*1c70*/  IMAD.MOV.U32 R3, RZ, RZ, R27 ;  /* 0x000000ffff037224 */ /* 0x000fe200078e001b */
[----:B------:R-:W-:-:S07]  /*1c80*/  MOV R14, 0x1ca0 ;  /* 0x00001ca0000e7802 */ /* 0x000fce0000000f00 */
[----:B------:R-:W-:Y:S05]  /*1c90*/  CALL.REL.NOINC `($__internal_0_$__cuda_sm20_rem_u64) ;  /* 0x000001cc003c7944 */ /* 0x000fea0003c00000 */
[----:B------:R-:W-:Y:S02]  /*1ca0*/  IMAD.MOV.U32 R16, RZ, RZ, R0 ;  /* 0x000000ffff107224 */ /* 0x000fe400078e0000 */
[----:B------:R-:W-:-:S07]  /*1cb0*/  IMAD.MOV.U32 R17, RZ, RZ, R5 ;  /* 0x000000ffff117224 */ /* 0x000fce00078e0005 */
.L_x_41:
[----:B------:R-:W-:Y:S05]  /*1cc0*/  BSYNC.RECONVERGENT B2 ;  /* 0x0000000000027941 */ /* 0x000fea0003800200 */
.L_x_39:
[----:B------:R-:W-:Y:S02]  /*1cd0*/  ISETP.GT.U32.AND P0, PT, R18, 0x1, PT ;  /* 0x000000011200780c */ /* 0x000fe40003f04070 */
[----:B------:R-:W-:-:S11]  /*1ce0*/  SHF.R.U32.HI R18, RZ, 0x1, R18 ;  /* 0x00000001ff127819 */ /* 0x000fd60000011612 */
[----:B------:R-:W-:Y:S05]  /*1cf0*/  @P0 BRA `(.L_x_42) ;  /* 0xfffffff800d40947 */ /* 0x000fea000383ffff */
[----:B------:R-:W-:Y:S05]  /*1d00*/  BSYNC.RECONVERGENT B1 ;  /* 0x0000000000017941 */ /* 0x000fea0003800200 */
.L_x_35:
[C---:B------:R-:W-:Y:S01]  /*1d10*/  ISETP.NE.U32.AND P0, PT, R19.reuse, R13, PT ;  /* 0x0000000d1300720c */ /* 0x040fe20003f05070 */
[----:B------:R-:W-:Y:S01]  /*1d20*/  BSSY.RECONVERGENT B1, `(.L_x_43) ;  /* 0x0000030000017945 */ /* 0x000fe20003800200 */
[----:B------:R-:W-:Y:S02]  /*1d30*/  ISETP.EQ.U32.AND P1, PT, R19, 0x1, PT ;  /* 0x000000011300780c */ /* 0x000fe40003f22070 */
[----:B------:R-:W-:-:S04]  /*1d40*/  ISETP.NE.AND.EX P0, PT, R20, RZ, PT, P0 ;  /* 0x000000ff1400720c */ /* 0x000fc80003f05300 */
[----:B------:R-:W-:-:S04]  /*1d50*/  ISETP.EQ.OR.EX P0, PT, R20, RZ, !P0, P1 ;  /* 0x000000ff1400720c */ /* 0x000fc80004702710 */
[----:B------:R-:W-:Y:S02]  /*1d60*/  ISETP.EQ.OR P1, PT, R15, RZ, P0 ;  /* 0x000000ff0f00720c */ /* 0x000fe40000722670 */
[----:B------:R-:W-:-:S11]  /*1d70*/  PLOP3.LUT P0, PT, P0, PT, PT, 0x8, 0x80 ;  /* 0x000000000080781c */ /* 0x000fd6000070e170 */
[----:B------:R-:W-:Y:S05]  /*1d80*/  @P1 BRA `(.L_x_44) ;  /* 0x0000000000a41947 */ /* 0x000fea0003800000 */
[----:B------:R-:W-:-:S07]  /*1d90*/  HFMA2 R16, -RZ, RZ, 0, 0 ;  /* 0x00000000ff107431 */ /* 0x000fce00000001ff */
.L_x_48:
        /* <DEDUP_REMOVED lines=11> */
[----:B------:R-:W-:-:S05]  /*1e50*/  HFMA2 R20, -RZ, RZ, 0, 0 ;  /* 0x00000000ff147431 */ /* 0x000fca00000001ff */
        /* <DEDUP_REMOVED lines=15> */
.L_x_46:
[----:B------:R-:W-:Y:S01]  /*1f50*/  IMAD.MOV.U32 R0, RZ, RZ, R2 ;  /* 0x000000ffff007224 */ /* 0x000fe200078e0002 */
[----:B------:R-:W-:Y:S01]  /*1f60*/  MOV R14, 0x1fa0 ;  /* 0x00001fa0000e7802 */ /* 0x000fe20000000f00 */
[----:B------:R-:W-:Y:S02]  /*1f70*/  IMAD.MOV.U32 R2, RZ, RZ, R26 ;  /* 0x000000ffff027224 */ /* 0x000fe400078e001a */
[----:B------:R-:W-:-:S07]  /*1f80*/  IMAD.MOV.U32 R3, RZ, RZ, R27 ;  /* 0x000000ffff037224 */ /* 0x000fce00078e001b */
[----:B------:R-:W-:Y:S05]  /*1f90*/  CALL.REL.NOINC `($__internal_0_$__cuda_sm20_rem_u64) ;  /* 0x000001c8007c7944 */ /* 0x000fea0003c00000 */
[----:B------:R-:W-:Y:S01]  /*1fa0*/  MOV R19, R0 ;  /* 0x0000000000137202 */ /* 0x000fe20000000f00 */
[----:B------:R-:W-:-:S07]  /*1fb0*/  IMAD.MOV.U32 R20, RZ, RZ, R5 ;  /* 0x000000ffff147224 */ /* 0x000fce00078e0005 */
.L_x_47:
[----:B------:R-:W-:Y:S05]  /*1fc0*/  BSYNC.RECONVERGENT B2 ;  /* 0x0000000000027941 */ /* 0x000fea0003800200 */
.L_x_45:
[----:B------:R-:W-:Y:S01]  /*1fd0*/  VIADD R16, R16, 0x1 ;  /* 0x0000000110107836 */ /* 0x000fe20000000000 */
[----:B------:R-:W-:-:S04]  /*1fe0*/  ISETP.NE.U32.AND P0, PT, R19, R13, PT ;  /* 0x0000000d1300720c */ /* 0x000fc80003f05070 */
[----:B------:R-:W-:Y:S02]  /*1ff0*/  ISETP.NE.AND.EX P0, PT, R20, RZ, PT, P0 ;  /* 0x000000ff1400720c */ /* 0x000fe40003f05300 */
[----:B------:R-:W-:-:S13]  /*2000*/  ISETP.NE.AND P1, PT, R16, R15, PT ;  /* 0x0000000f1000720c */ /* 0x000fda0003f25270 */
[----:B------:R-:W-:Y:S05]  /*2010*/  @P0 BRA P1, `(.L_x_48) ;  /* 0xfffffffc00600947 */ /* 0x000fea000083ffff */
.L_x_44:
[----:B------:R-:W-:Y:S05]  /*2020*/  BSYNC.RECONVERGENT B1 ;  /* 0x0000000000017941 */ /* 0x000fea0003800200 */
.L_x_43:
[----:B------:R-:W-:Y:S05]  /*2030*/  @P0 BRA `(.L_x_4) ;  /* 0x000001c400ec0947 */ /* 0x000fea0003800000 */
[----:B------:R-:W-:Y:S05]  /*2040*/  BRA `(.L_x_6) ;  /* 0x000001c4005c7947 */ /* 0x000fea0003800000 */
.L_x_5:
[----:B------:R-:W-:Y:S01]  /*2050*/  IMAD R5, R27, -0x55555555, RZ ;  /* 0xaaaaaaab1b057824 */ /* 0x000fe200078e02ff */
[----:B------:R-:W-:Y:S01]  /*2060*/  ISETP.EQ.U32.AND P1, PT, R11, RZ, PT ;  /* 0x000000ff0b00720c */ /* 0x000fe20003f22070 */
[----:B------:R-:W-:-:S04]  /*2070*/  IMAD.WIDE.U32 R2, R26, -0x55555555, RZ ;  /* 0xaaaaaaab1a027825 */ /* 0x000fc800078e00ff */
[----:B------:R-:W-:Y:S01]  /*2080*/  IMAD R5, R26, -0x55555556, R5 ;  /* 0xaaaaaaaa1a057824 */ /* 0x000fe200078e0205 */
[----:B------:R-:W-:-:S03]  /*2090*/  ISETP.GE.U32.AND P0, PT, R2, 0x55555556, PT ;  /* 0x555555560200780c */ /* 0x000fc60003f06070 */
[----:B------:R-:W-:-:S05]  /*20a0*/  IMAD.IADD R2, R3, 0x1, R5 ;  /* 0x0000000103027824 */ /* 0x000fca00078e0205 */
[----:B------:R-:W-:-:S04]  /*20b0*/  ISETP.GE.U32.AND.EX P0, PT, R2, 0x55555555, PT, P0 ;  /* 0x555555550200780c */ /* 0x000fc80003f06100 */
[----:B------:R-:W-:-:S13]  /*20c0*/  ISETP.EQ.OR.EX P0, PT, RZ, RZ, !P0, P1 ;  /* 0x000000ffff00720c */ /* 0x000fda0004702710 */
[----:B------:R-:W-:Y:S05]  /*20d0*/  @P0 BRA `(.L_x_4) ;  /* 0x000001c400c40947 */ /* 0x000fea0003800000 */
[----:B------:R-:W-:Y:S01]  /*20e0*/  IADD3 R19, P0, PT, R26, -0x1, RZ ;  /* 0xffffffff1a137810 */ /* 0x000fe20007f1e0ff */
[----:B------:R-:W-:Y:S01]  /*20f0*/  HFMA2 R0, -RZ, RZ, 0, 0 ;  /* 0x00000000ff007431 */ /* 0x000fe200000001ff */
[----:B------:R-:W-:Y:S02]  /*2100*/  BSSY.RECONVERGENT B1, `(.L_x_49) ;  /* 0x000000a000017945 */ /* 0x000fe40003800200 */
[----:B------:R-:W-:Y:S01]  /*2110*/  IADD3.X R18, PT, PT, R27, -0x1, RZ, P0, !PT ;  /* 0xffffffff1b127810 */ /* 0x000fe200007fe4ff */
[----:B------:R-:W-:-:S04]  /*2120*/  IMAD.MOV.U32 R17, RZ, RZ, R19 ;  /* 0x000000ffff117224 */ /* 0x000fc800078e0013 */
[----:B------:R-:W-:-:S07]  /*2130*/  IMAD.MOV.U32 R16, RZ, RZ, R18 ;  /* 0x000000ffff107224 */ /* 0x000fce00078e0012 */
.L_x_50:
[C---:B------:R-:W-:Y:S01]  /*2140*/  LOP3.LUT P0, RZ, R17.reuse, 0x2, RZ, 0xc0, !PT ;  /* 0x0000000211ff7812 */ /* 0x040fe2000780c0ff */
[----:B------:R-:W-:Y:S01]  /*2150*/  IMAD.MOV.U32 R15, RZ, RZ, R0 ;  /* 0x000000ffff0f7224 */ /* 0x000fe200078e0000 */
[--C-:B------:R-:W-:Y:S02]  /*2160*/  SHF.R.U64 R17, R17, 0x1, R16.reuse ;  /* 0x0000000111117819 */ /* 0x100fe40000001210 */
[----:B------:R-:W-:Y:S02]  /*2170*/  SHF.R.U32.HI R16, RZ, 0x1, R16 ;  /* 0x00000001ff107819 */ /* 0x000fe40000011610 */
[----:B------:R-:W-:-:S07]  /*2180*/  IADD3 R0, PT, PT, R0, 0x1, RZ ;  /* 0x0000000100007810 */ /* 0x000fce0007ffe0ff */
[----:B------:R-:W-:Y:S05]  /*2190*/  @!P0 BRA `(.L_x_50) ;  /* 0xfffffffc00e88947 */ /* 0x000fea000383ffff */
[----:B------:R-:W-:Y:S05]  /*21a0*/  BSYNC.RECONVERGENT B1 ;  /* 0x0000000000017941 */ /* 0x000fea0003800200 */
.L_x_49:
[----:B------:R-:W-:-:S07]  /*21b0*/  IMAD.MOV.U32 R13, RZ, RZ, RZ ;  /* 0x000000ffff0d7224 */ /* 0x000fce00078e00ff */
.L_x_665:
[----:B------:R-:W-:Y:S01]  /*21c0*/  UMOV UR8, 0x18 ;  /* 0x0000001800087882 */ /* 0x000fe20000000000 */
[----:B------:R-:W-:Y:S01]  /*21d0*/  BSSY.RELIABLE B1, `(.L_x_51) ;  /* 0x0001a33000017945 */ /* 0x000fe20003800100 */
[----:B------:R-:W-:-:S06]  /*21e0*/  LEA R30, R13, UR8, 0x3 ;  /* 0x000000080d1e7c11 */ /* 0x000fcc000f8e18ff */
[----:B------:R-:W0:Y:S02]  /*21f0*/  LDC.64 R30, c[0x3][R30] ;  /* 0x00c000001e1e7b82 */ /* 0x000e240000000a00 */
[----:B0-----:R-:W-:-:S04]  /*2200*/  ISETP.GE.U32.AND P0, PT, R30, R26, PT ;  /* 0x0000001a1e00720c */ /* 0x001fc80003f06070 */
[----:B------:R-:W-:-:S13]  /*2210*/  ISETP.GE.U32.AND.EX P0, PT, R31, R27, PT, P0 ;  /* 0x0000001b1f00720c */ /* 0x000fda0003f06100 */
[----:B------:R-:W-:Y:S05]  /*2220*/  @P0 BRA `(.L_x_52) ;  /* 0x000001a000b40947 */ /* 0x000fea0003800000 */
[----:B------:R-:W-:Y:S01]  /*2230*/  BSSY.RECONVERGENT B2, `(.L_x_53) ;  /* 0x000116c000027945 */ /* 0x000fe20003800200 */
[----:B------:R-:W-:Y:S01]  /*2240*/  IMAD.MOV.U32 R34, RZ, RZ, 0x1 ;  /* 0x00000001ff227424 */ /* 0x000fe200078e00ff */
[----:B------:R-:W-:Y:S01]  /*2250*/  MOV R20, R17 ;  /* 0x0000001100147202 */ /* 0x000fe20000000f00 */
[----:B------:R-:W-:Y:S02]  /*2260*/  IMAD.MOV.U32 R35, RZ, RZ, RZ ;  /* 0x000000ffff237224 */ /* 0x000fe400078e00ff */
[----:B------:R-:W-:-:S07]  /*2270*/  IMAD.MOV.U32 R21, RZ, RZ, R16 ;  /* 0x000000ffff157224 */ /* 0x000fce00078e0010 */
.L_x_460:
[----:B------:R-:W-:Y:S01]  /*2280*/  LOP3.LUT R0, R20, 0x1, RZ, 0xc0, !PT ;  /* 0x0000000114007812 */ /* 0x000fe200078ec0ff */
[----:B------:R-:W-:Y:S03]  /*2290*/  BSSY.RECONVERGENT B4, `(.L_x_54) ;  /* 0x00008b1000047945 */ /* 0x000fe60003800200 */
[----:B------:R-:W-:-:S04]  /*22a0*/  ISETP.NE.U32.AND P0, PT, R0, 0x1, PT ;  /* 0x000000010000780c */ /* 0x000fc80003f05070 */
[----:B------:R-:W-:-:S13]  /*22b0*/  ISETP.NE.U32.AND.EX P0, PT, RZ, RZ, PT, P0 ;  /* 0x000000ffff00720c */ /* 0x000fda0003f05100 */
[----:B------:R-:W-:Y:S05]  /*22c0*/  @P0 BRA `(.L_x_55) ;  /* 0x0000008800b40947 */ /* 0x000fea0003800000 */
[----:B------:R-:W-:Y:S01]  /*22d0*/  IMAD.WIDE.U32 R2, R35, R30, RZ ;  /* 0x0000001e23027225 */ /* 0x000fe200078e00ff */
[----:B------:R-:W-:Y:S03]  /*22e0*/  BSSY.RECONVERGENT B3, `(.L_x_56) ;  /* 0x000088d000037945 */ /* 0x000fe60003800200 */
[----:B------:R-:W-:-:S04]  /*22f0*/  IMAD.WIDE.U32 R22, P0, R31, R34, R2 ;  /* 0x000000221f167225 */ /* 0x000fc80007800002 */
[----:B------:R-:W-:-:S04]  /*2300*/  IMAD.WIDE.U32 R2, R34, R30, RZ ;  /* 0x0000001e22027225 */ /* 0x000fc800078e00ff */
[----:B------:R-:W-:Y:S01]  /*2310*/  IMAD.X R33, RZ, RZ, RZ, P0 ;  /* 0x000000ffff217224 */ /* 0x000fe200000e06ff */
[----:B------:R-:W-:Y:S01]  /*2320*/  IADD3 R3, P0, PT, R3, R22, RZ ;  /* 0x0000001603037210 */ /* 0x000fe20007f1e0ff */
[----:B------:R-:W-:Y:S01]  /*2330*/  IMAD.MOV.U32 R32, RZ, RZ, R23 ;  /* 0x000000ffff207224 */ /* 0x000fe200078e0017 */
[----:B------:R-:W-:-:S03]  /*2340*/  MOV R5, R2 ;  /* 0x0000000200057202 */ /* 0x000fc60000000f00 */
[----:B------:R-:W-:-:S03]  /*2350*/  IMAD.WIDE.U32.X R32, R31, R35, R32, P0 ;  /* 0x000000231f207225 */ /* 0x000fc600000e0420 */
[----:B------:R-:W-:-:S04]  /*2360*/  ISETP.NE.U32.AND P0, PT, R32, RZ, PT ;  /* 0x000000ff2000720c */ /* 0x000fc80003f05070 */
[----:B------:R-:W-:-:S13]  /*2370*/  ISETP.NE.AND.EX P0, PT, R33, RZ, PT, P0 ;  /* 0x000000ff2100720c */ /* 0x000fda0003f05300 */
[----:B------:R-:W-:Y:S05]  /*2380*/  @!P0 BRA `(.L_x_57) ;  /* 0x0000008800088947 */ /* 0x000fea0003800000 */
[----:B------:R-:W-:Y:S01]  /*2390*/  LOP3.LUT R0, R3, R27, RZ, 0xfc, !PT ;  /* 0x0000001b03007212 */ /* 0x000fe200078efcff */
[----:B------:R-:W-:Y:S03]  /*23a0*/  BSSY.RECONVERGENT B5, `(.L_x_58) ;  /* 0x000001e000057945 */ /* 0x000fe60003800200 */
        /* <DEDUP_REMOVED lines=8> */
[----:B------:R0:W1:Y:S02]  /*2430*/  F2I.FTZ.U32.TRUNC.NTZ R3, R2 ;  /* 0x0000000200037305 */ /* 0x000064000021f000 */
[----:B0-----:R-:W-:Y:S02]  /*2440*/  IMAD.MOV.U32 R2, RZ, RZ, RZ ;  /* 0x000000ffff027224 */ /* 0x001fe400078e00ff */
[----:B-1----:R-:W-:-:S04]  /*2450*/  IMAD R23, R23, R3, RZ ;  /* 0x0000000317177224 */ /* 0x002fc800078e02ff */
[----:B------:R-:W-:-:S06]  /*2460*/  IMAD.HI.U32 R0, R3, R23, R2 ;  /* 0x0000001703007227 */ /* 0x000fcc00078e0002 */
        /* <DEDUP_REMOVED lines=9> */
.L_x_59:
[----:B------:R-:W-:Y:S01]  /*2500*/  MOV R0, R5 ;  /* 0x0000000500007202 */ /* 0x000fe20000000f00 */
[----:B------:R-:W-:Y:S01]  /*2510*/  IMAD.MOV.U32 R5, RZ, RZ, R3 ;  /* 0x000000ffff057224 */ /* 0x000fe200078e0003 */
[----:B------:R-:W-:Y:S01]  /*2520*/  MOV R14, 0x2560 ;  /* 0x00002560000e7802 */ /* 0x000fe20000000f00 */
[----:B------:R-:W-:Y:S02]  /*2530*/  IMAD.MOV.U32 R2, RZ, RZ, R26 ;  /* 0x000000ffff027224 */ /* 0x000fe400078e001a */
[----:B------:R-:W-:-:S07]  /*2540*/  IMAD.MOV.U32 R3, RZ, RZ, R27 ;  /* 0x000000ffff037224 */ /* 0x000fce00078e001b */
[----:B------:R-:W-:Y:S05]  /*2550*/  CALL.REL.NOINC `($__internal_0_$__cuda_sm20_rem_u64) ;  /* 0x000001c4000c7944 */ /* 0x000fea0003c00000 */
[----:B------:R-:W-:Y:S01]  /*2560*/  MOV R34, R0 ;  /* 0x0000000000227202 */ /* 0x000fe20000000f00 */
[----:B------:R-:W-:-:S07]  /*2570*/  IMAD.MOV.U32 R35, RZ, RZ, R5 ;  /* 0x000000ffff237224 */ /* 0x000fce00078e0005 */
.L_x_60:
[----:B------:R-:W-:Y:S05]  /*2580*/  BSYNC.RECONVERGENT B5 ;  /* 0x0000000000057941 */ /* 0x000fea0003800200 */
.L_x_58:
[----:B------:R-:W-:Y:S01]  /*2590*/  LOP3.LUT R0, R33, R27, RZ, 0xfc, !PT ;  /* 0x0000001b21007212 */ /* 0x000fe200078efcff */
[----:B------:R-:W-:Y:S03]  /*25a0*/  BSSY.RECONVERGENT B5, `(.L_x_61) ;  /* 0x000001e000057945 */ /* 0x000fe60003800200 */
[----:B------:R-:W-:-:S13]  /*25b0*/  ISETP.NE.U32.AND P0, PT, R0, RZ, PT ;  /* 0x000000ff0000720c */ /* 0x000fda0003f05070 */
[----:B------:R-:W-:Y:S05]  /*25c0*/  @P0 BRA `(.L_x_62) ;  /* 0x00000000004c0947 */ /* 0x000fea0003800000 */
[----:B------:R-:W0:Y:S01]  /*25d0*/  I2F.U32.RP R5, R26 ;  /* 0x0000001a00057306 */ /* 0x000e220000209000 */
[----:B------:R-:W-:Y:S02]  /*25e0*/  HFMA2 R2, -RZ, RZ, 0, 0 ;  /* 0x00000000ff027431 */ /* 0x000fe400000001ff */
[----:B------:R-:W-:Y:S01]  /*25f0*/  IMAD.MOV R23, RZ, RZ, -R26 ;  /* 0x000000ffff177224 */ /* 0x000fe200078e0a1a */
[----:B------:R-:W-:-:S04]  /*2600*/  ISETP.NE.U32.AND P1, PT, R26, RZ, PT ;  /* 0x000000ff1a00720c */ /* 0x000fc80003f25070 */
[----:B0-----:R-:W0:Y:S02]  /*2610*/  MUFU.RCP R5, R5 ;  /* 0x0000000500057308 */ /* 0x001e240000001000 */
[----:B0-----:R-:W-:-:S06]  /*2620*/  VIADD R14, R5, 0xffffffe ;  /* 0x0ffffffe050e7836 */ /* 0x001fcc0000000000 */
[----:B------:R-:W0:Y:S02]  /*2630*/  F2I.FTZ.U32.TRUNC.NTZ R3, R14 ;  /* 0x0000000e00037305 */ /* 0x000e24000021f000 */
[----:B0-----:R-:W-:-:S04]  /*2640*/  IMAD R23, R23, R3, RZ ;  /* 0x0000000317177224 */ /* 0x001fc800078e02ff */
[----:B------:R-:W-:-:S06]  /*2650*/  IMAD.HI.U32 R23, R3, R23, R2 ;  /* 0x0000001703177227 */ /* 0x000fcc00078e0002 */
[----:B------:R-:W-:-:S04]  /*2660*/  IMAD.HI.U32 R0, R23, R32, RZ ;  /* 0x0000002017007227 */ /* 0x000fc800078e00ff */
[----:B------:R-:W-:-:S04]  /*2670*/  IMAD.MOV R3, RZ, RZ, -R0 ;  /* 0x000000ffff037224 */ /* 0x000fc800078e0a00 */
[----:B------:R-:W-:Y:S01]  /*2680*/  IMAD R2, R26, R3, R32 ;  /* 0x000000031a027224 */ /* 0x000fe200078e0220 */
[----:B------:R-:W-:-:S04]  /*2690*/  MOV R3, RZ ;  /* 0x000000ff00037202 */ /* 0x000fc80000000f00 */
[----:B------:R-:W-:-:S13]  /*26a0*/  ISETP.GE.U32.AND P0, PT, R2, R26, PT ;  /* 0x0000001a0200720c */ /* 0x000fda0003f06070 */
[----:B------:R-:W-:-:S05]  /*26b0*/  @P0 IMAD.IADD R2, R2, 0x1, -R26 ;  /* 0x0000000102020824 */ /* 0x000fca00078e0a1a */
[----:B------:R-:W-:-:S13]  /*26c0*/  ISETP.GE.U32.AND P0, PT, R2, R26, PT ;  /* 0x0000001a0200720c */ /* 0x000fda0003f06070 */
[----:B------:R-:W-:Y:S01]  /*26d0*/  @P0 IMAD.IADD R2, R2, 0x1, -R26 ;  /* 0x0000000102020824 */ /* 0x000fe200078e0a1a */
[----:B------:R-:W-:Y:S01]  /*26e0*/  @!P1 LOP3.LUT R2, RZ, R26, RZ, 0x33, !PT ;  /* 0x0000001aff029212 */ /* 0x000fe200078e33ff */
[----:B------:R-:W-:Y:S06]  /*26f0*/  BRA `(.L_x_63) ;  /* 0x0000000000207947 */ /* 0x000fec0003800000 */
.L_x_62:
[----:B------:R-:W-:Y:S01]  /*2700*/  IMAD.MOV.U32 R0, RZ, RZ, R32 ;  /* 0x000000ffff007224 */ /* 0x000fe200078e0020 */
[----:B------:R-:W-:Y:S01]  /*2710*/  MOV R3, R27 ;  /* 0x0000001b00037202 */ /* 0x000fe20000000f00 */
[----:B------:R-:W-:Y:S01]  /*2720*/  IMAD.MOV.U32 R5, RZ, RZ, R33 ;  /* 0x000000ffff057224 */ /* 0x000fe200078e0021 */
[----:B------:R-:W-:Y:S01]  /*2730*/  MOV R14, 0x2760 ;  /* 0x00002760000e7802 */ /* 0x000fe20000000f00 */
[----:B------:R-:W-:-:S07]  /*2740*/  IMAD.MOV.U32 R2, RZ, RZ, R26 ;  /* 0x000000ffff027224 */ /* 0x000fce00078e001a */
[----:B------:R-:W-:Y:S05]  /*2750*/  CALL.REL.NOINC `($__internal_0_$__cuda_sm20_rem_u64) ;  /* 0x000001c0008c7944 */ /* 0x000fea0003c00000 */
[----:B------:R-:W-:Y:S02]  /*2760*/  IMAD.MOV.U32 R2, RZ, RZ, R0 ;  /* 0x000000ffff027224 */ /* 0x000fe400078e0000 */
[----:B------:R-:W-:-:S07]  /*2770*/  IMAD.MOV.U32 R3, RZ, RZ, R5 ;  /* 0x000000ffff037224 */ /* 0x000fce00078e0005 */
.L_x_63:
[----:B------:R-:W-:Y:S05]  /*2780*/  BSYNC.RECONVERGENT B5 ;  /* 0x0000000000057941 */ /* 0x000fea0003800200 */
.L_x_61:
[C---:B------:R-:W-:Y:S01]  /*2790*/  SHF.L.U64.HI R5, R2.reuse, 0x1, R3 ;  /* 0x0000000102057819 */ /* 0x040fe20000010203 */
[----:B------:R-:W-:Y:S01]  /*27a0*/  BSSY.RECONVERGENT B5, `(.L_x_64) ;  /* 0x000001f000057945 */ /* 0x000fe20003800200 */
[----:B------:R-:W-:Y:S02]  /*27b0*/  IMAD.SHL.U32 R14, R2, 0x2, RZ ;  /* 0x00000002020e7824 */ /* 0x000fe400078e00ff */
        /* <DEDUP_REMOVED lines=11> */
[----:B------:R-:W-:-:S06]  /*2870*/  IMAD.HI.U32 R23, R3, R23, R2 ;  /* 0x0000001703177227 */ /* 0x000fcc00078e0002 */
[----:B------:R-:W-:-:S04]  /*2880*/  IMAD.HI.U32 R0, R23, R14, RZ ;  /* 0x0000000e17007227 */ /* 0x000fc800078e00ff */
[----:B------:R-:W-:-:S04]  /*2890*/  IMAD.MOV R3, RZ, RZ, -R0 ;  /* 0x000000ffff037224 */ /* 0x000fc800078e0a00 */
[----:B------:R-:W-:Y:S02]  /*28a0*/  IMAD R2, R26, R3, R14 ;  /* 0x000000031a027224 */ /* 0x000fe400078e020e */
[----:B------:R-:W-:-:S03]  /*28b0*/  IMAD.MOV.U32 R3, RZ, RZ, RZ ;  /* 0x000000ffff037224 */ /* 0x000fc600078e00ff */
[----:B------:R-:W-:-:S13]  /*28c0*/  ISETP.GE.U32.AND P0, PT, R2, R26, PT ;  /* 0x0000001a0200720c */ /* 0x000fda0003f06070 */
[----:B------:R-:W-:-:S04]  /*28d0*/  @P0 IADD3 R2, PT, PT, -R26, R2, RZ ;  /* 0x000000021a020210 */ /* 0x000fc80007ffe1ff */
[----:B------:R-:W-:-:S13]  /*28e0*/  ISETP.GE.U32.AND P0, PT, R2, R26, PT ;  /* 0x0000001a0200720c */ /* 0x000fda0003f06070 */
[----:B------:R-:W-:Y:S01]  /*28f0*/  @P0 IMAD.IADD R2, R2, 0x1, -R26 ;  /* 0x0000000102020824 */ /* 0x000fe200078e0a1a */
[----:B------:R-:W-:Y:S01]  /*2900*/  @!P1 LOP3.LUT R2, RZ, R26, RZ, 0x33, !PT ;  /* 0x0000001aff029212 */ /* 0x000fe200078e33ff */
[----:B------:R-:W-:Y:S06]  /*2910*/  BRA `(.L_x_66) ;  /* 0x00000000001c7947 */ /* 0x000fec0003800000 */
.L_x_65:
[----:B------:R-:W-:Y:S01]  /*2920*/  IMAD.MOV.U32 R0, RZ, RZ, R14 ;  /* 0x000000ffff007224 */ /* 0x000fe200078e000e */
[----:B------:R-:W-:Y:S01]  /*2930*/  MOV R2, R26 ;  /* 0x0000001a00027202 */ /* 0x000fe20000000f00 */
[----:B------:R-:W-:Y:S01]  /*2940*/  IMAD.MOV.U32 R3, RZ, RZ, R27 ;  /* 0x000000ffff037224 */ /* 0x000fe200078e001b */
[----:B------:R-:W-:-:S07]  /*2950*/  MOV R14, 0x2970 ;  /* 0x00002970000e7802 */ /* 0x000fce0000000f00 */
[----:B------:R-:W-:Y:S05]  /*2960*/  CALL.REL.NOINC `($__internal_0_$__cuda_sm20_rem_u64) ;  /* 0x000001c000087944 */ /* 0x000fea0003c00000 */
[----:B------:R-:W-:Y:S02]  /*2970*/  IMAD.MOV.U32 R2, RZ, RZ, R0 ;  /* 0x000000ffff027224 */ /* 0x000fe400078e0000 */
[----:B------:R-:W-:-:S07]  /*2980*/  IMAD.MOV.U32 R3, RZ, RZ, R5 ;  /* 0x000000ffff037224 */ /* 0x000fce00078e0005 */
.L_x_66:
[----:B------:R-:W-:Y:S05]  /*2990*/  BSYNC.RECONVERGENT B5 ;  /* 0x0000000000057941 */ /* 0x000fea0003800200 */
.L_x_64:
[C---:B------:R-:W-:Y:S01]  /*29a0*/  SHF.L.U64.HI R5, R2.reuse, 0x1, R3 ;  /* 0x0000000102057819 */ /* 0x040fe20000010203 */
[----:B------:R-:W-:Y:S01]  /*29b0*/  BSSY.RECONVERGENT B5, `(.L_x_67) ;  /* 0x000001f000057945 */ /* 0x000fe20003800200 */
[----:B------:R-:W-:Y:S02]  /*29c0*/  SHF.L.U32 R14, R2, 0x1, RZ ;  /* 0x00000001020e7819 */ /* 0x000fe400000006ff */
        /* <DEDUP_REMOVED lines=11> */
[----:B------:R-:W-:-:S06]  /*2a80*/  IMAD.HI.U32 R23, R3, R23, R2 ;  /* 0x0000001703177227 */ /* 0x000fcc00078e0002 */
[----:B------:R-:W-:-:S05]  /*2a90*/  IMAD.HI.U32 R0, R23, R14, RZ ;  /* 0x0000000e17007227 */ /* 0x000fca00078e00ff */
[----:B------:R-:W-:-:S05]  /*2aa0*/  IADD3 R3, PT, PT, -R0, RZ, RZ ;  /* 0x000000ff00037210 */ /* 0x000fca0007ffe1ff */
[----:B------:R-:W-:Y:S02]  /*2ab0*/  IMAD R2, R26, R3, R14 ;  /* 0x000000031a027224 */ /* 0x000fe400078e020e */
[----:B------:R-:W-:-:S03]  /*2ac0*/  IMAD.MOV.U32 R3, RZ, RZ, RZ ;  /* 0x000000ffff037224 */ /* 0x000fc600078e00ff */
[----:B------:R-:W-:-:S13]  /*2ad0*/  ISETP.GE.U32.AND P0, PT, R2, R26, PT ;  /* 0x0000001a0200720c */ /* 0x000fda0003f06070 */
[----:B------:R-:W-:-:S05]  /*2ae0*/  @P0 IMAD.IADD R2, R2, 0x1, -R26 ;  /* 0x0000000102020824 */ /* 0x000fca00078e0a1a */
[----:B------:R-:W-:-:S13]  /*2af0*/  ISETP.GE.U32.AND P0, PT, R2, R26, PT ;  /* 0x0000001a0200720c */ /* 0x000fda0003f06070 */
[----:B------:R-:W-:Y:S01]  /*2b00*/  @P0 IMAD.IADD R2, R2, 0x1, -R26 ;  /* 0x0000000102020824 */ /* 0x000fe200078e0a1a */
[----:B------:R-:W-:Y:S01]  /*2b10*/  @!P1 LOP3.LUT R2, RZ, R26, RZ, 0x33, !PT ;  /* 0x0000001aff029212 */ /* 0x000fe200078e33ff */
[----:B------:R-:W-:Y:S06]  /*2b20*/  BRA `(.L_x_69) ;  /* 0x00000000001c7947 */ /* 0x000fec0003800000 */
.L_x_68:
[----:B------:R-:W-:Y:S01]  /*2b30*/  MOV R0, R14 ;  /* 0x0000000e00007202 */ /* 0x000fe20000000f00 */
[----:B------:R-:W-:Y:S01]  /*2b40*/  IMAD.MOV.U32 R2, RZ, RZ, R26 ;  /* 0x000000ffff027224 */ /* 0x000fe200078e001a */
[----:B------:R-:W-:Y:S01]  /*2b50*/  MOV R14, 0x2b80 ;  /* 0x00002b80000e7802 */ /* 0x000fe20000000f00 */
[----:B------:R-:W-:-:S07]  /*2b60*/  IMAD.MOV.U32 R3, RZ, RZ, R27 ;  /* 0x000000ffff037224 */ /* 0x000fce00078e001b */
[----:B------:R-:W-:Y:S05]  /*2b70*/  CALL.REL.NOINC `($__internal_0_$__cuda_sm20_rem_u64) ;  /* 0x000001bc00847944 */ /* 0x000fea0003c00000 */
[----:B------:R-:W-:Y:S01]  /*2b80*/  IMAD.MOV.U32 R2, RZ, RZ, R0 ;  /* 0x000000ffff027224 */ /* 0x000fe200078e0000 */
[----:B------:R-:W-:-:S07]  /*2b90*/  MOV R3, R5 ;  /* 0x0000000500037202 */ /* 0x000fce0000000f00 */
.L_x_69:
[----:B------:R-:W-:Y:S05]  /*2ba0*/  BSYNC.RECONVERGENT B5 ;  /* 0x0000000000057941 */ /* 0x000fea0003800200 */
.L_x_67:
[C---:B------:R-:W-:Y:S01]  /*2bb0*/  SHF.L.U64.HI R5, R2.reuse, 0x1, R3 ;  /* 0x0000000102057819 */ /* 0x040fe20000010203 */
[----:B------:R-:W-:Y:S01]  /*2bc0*/  BSSY.RECONVERGENT B5, `(.L_x_70) ;  /* 0x000001f000057945 */ /* 0x000fe20003800200 */
[----:B------:R-:W-:Y:S02]  /*2bd0*/  IMAD.SHL.U32 R14, R2, 0x2, RZ ;  /* 0x00000002020e7824 */ /* 0x000fe400078e00ff */
[----:B------:R-:W-:-:S04]  /*2be0*/  LOP3.LUT R0, R5, R27, RZ, 0xfc, !PT ;  /* 0x0000001b05007212 */ /* 0x000fc800078efcff */
        /* <DEDUP_REMOVED lines=21> */
.L_x_71:
[----:B------:R-:W-:Y:S01]  /*2d40*/  IMAD.MOV.U32 R0, RZ, RZ, R14 ;  /* 0x000000ffff007224 */ /* 0x000fe200078e000e */
[----:B------:R-:W-:Y:S01]  /*2d50*/  MOV R14, 0x2d90 ;  /* 0x00002d90000e7802 */ /* 0x000fe20000000f00 */
[----:B------:R-:W-:Y:S02]  /*2d60*/  IMAD.MOV.U32 R2, RZ, RZ, R26 ;  /* 0x000000ffff027224 */ /* 0x000fe400078e001a */
[----:B------:R-:W-:-:S07]  /*2d70*/  IMAD.MOV.U32 R3, RZ, RZ, R27 ;  /* 0x000000ffff037224 */ /* 0x000fce00078e001b */
[----:B------:R-:W-:Y:S05]  /*2d80*/  CALL.REL.NOINC `($__internal_0_$__cuda_sm20_rem_u64) ;  /* 0x000001bc00007944 */ /* 0x000fea0003c00000 */
[----:B------:R-:W-:Y:S01]  /*2d90*/  MOV R2, R0 ;  /* 0x0000000000027202 */ /* 0x000fe20000000f00 */
[----:B------:R-:W-:-:S07]  /*2da0*/  IMAD.MOV.U32 R3, RZ, RZ, R5 ;  /* 0x000000ffff037224 */ /* 0x000fce00078e0005 */
.L_x_72:
[----:B------:R-:W-:Y:S05]  /*2db0*/  BSYNC.RECONVERGENT B5 ;  /* 0x0000000000057941 */ /* 0x000fea0003800200 */
.L_x_70:
[C---:B------:R-:W-:Y:S01]  /*2dc0*/  SHF.L.U64.HI R5, R2.reuse, 0x1, R3 ;  /* 0x0000000102057819 */ /* 0x040fe20000010203 */
[----:B------:R-:W-:Y:S01]  /*2dd0*/  BSSY.RECONVERGENT B5, `(.L_x_73) ;  /* 0x000001f000057945 */ /* 0x000fe20003800200 */
[----:B------:R-:W-:Y:S02]  /*2de0*/  IMAD.SHL.U32 R14, R2, 0x2, RZ ;  /* 0x00000002020e7824 */ /* 0x000fe400078e00ff */
        /* <DEDUP_REMOVED lines=17> */
[----:B------:R-:W-:-:S05]  /*2f00*/  @P0 IMAD.IADD R2, R2, 0x1, -R26 ;  /* 0x0000000102020824 */ /* 0x000fca00078e0a1a */
[----:B------:R-:W-:-:S13]  /*2f10*/  ISETP.GE.U32.AND P0, PT, R2, R26, PT ;  /* 0x0000001a0200720c */ /* 0x000fda0003f06070 */
[----:B------:R-:W-:Y:S02]  /*2f20*/  @P0 IADD3 R2, PT, PT, -R26, R2, RZ ;  /* 0x000000021a020210 */ /* 0x000fe40007ffe1ff */
[----:B------:R-:W-:Y:S01]  /*2f30*/  @!P1 LOP3.LUT R2, RZ, R26, RZ, 0x33, !PT ;  /* 0x0000001aff029212 */ /* 0x000fe200078e33ff */
[----:B------:R-:W-:Y:S06]  /*2f40*/  BRA `(.L_x_75) ;  /* 0x00000000001c7947 */ /* 0x000fec0003800000 */
.L_x_74:
[----:B------:R-:W-:Y:S01]  /*2f50*/  IMAD.MOV.U32 R0, RZ, RZ, R14 ;  /* 0x000000ffff007224 */ /* 0x000fe200078e000e */
[----:B------:R-:W-:Y:S01]  /*2f60*/  MOV R3, R27 ;  /* 0x0000001b00037202 */ /* 0x000fe20000000f00 */
[----:B------:R-:W-:Y:S01]  /*2f70*/  IMAD.MOV.U32 R2, RZ, RZ, R26 ;  /* 0x000000ffff027224 */ /* 0x000fe200078e001a */
[----:B------:R-:W-:-:S07]  /*2f80*/  MOV R14, 0x2fa0 ;  /* 0x00002fa0000e7802 */ /* 0x000fce0000000f00 */
[----:B------:R-:W-:Y:S05]  /*2f90*/  CALL.REL.NOINC `($__internal_0_$__cuda_sm20_rem_u64) ;  /* 0x000001b8007c7944 */ /* 0x000fea0003c00000 */
[----:B------:R-:W-:Y:S02]  /*2fa0*/  IMAD.MOV.U32 R2, RZ, RZ, R0 ;  /* 0x000000ffff027224 */ /* 0x000fe400078e0000 */
[----:B------:R-:W-:-:S07]  /*2fb0*/  IMAD.MOV.U32 R3, RZ, RZ, R5 ;  /* 0x000000ffff037224 */ /* 0x000fce00078e0005 */
.L_x_75:
[----:B------:R-:W-:Y:S05]  /*2fc0*/  BSYNC.RECONVERGENT B5 ;  /* 0x0000000000057941 */ /* 0x000fea0003800200 */
.L_x_73:
        /* <DEDUP_REMOVED lines=25> */
.L_x_77:
[----:B------:R-:W-:Y:S01]  /*3160*/  IMAD.MOV.U32 R0, RZ, RZ, R14 ;  /* 0x000000ffff007224 */ /* 0x000fe200078e000e */
[----:B------:R-:W-:Y:S01]  /*3170*/  MOV R2, R26 ;  /* 0x0000001a00027202 */ /* 0x000fe20000000f00 */
[----:B------:R-:W-:Y:S01]  /*3180*/  IMAD.MOV.U32 R3, RZ, RZ, R27 ;  /* 0x000000ffff037224 */ /* 0x000fe200078e001b */
[----:B------:R-:W-:-:S07]  /*3190*/  MOV R14, 0x31b0 ;  /* 0x000031b0000e7802 */ /* 0x000fce0000000f00 */
[----:B------:R-:W-:Y:S05]  /*31a0*/  CALL.REL.NOINC `($__internal_0_$__cuda_sm20_rem_u64) ;  /* 0x000001b400f87944 */ /* 0x000fea0003c00000 */
[----:B------:R-:W-:Y:S02]  /*31b0*/  IMAD.MOV.U32 R2, RZ, RZ, R0 ;  /* 0x000000ffff027224 */ /* 0x000fe400078e0000 */
[----:B------:R-:W-:-:S07]  /*31c0*/  IMAD.MOV.U32 R3, RZ, RZ, R5 ;  /* 0x000000ffff037224 */ /* 0x000fce00078e0005 */
.L_x_78:
[----:B------:R-:W-:Y:S05]  /*31d0*/  BSYNC.RECONVERGENT B5 ;  /* 0x0000000000057941 */ /* 0x000fea0003800200 */
.L_x_76:
        /* <DEDUP_REMOVED lines=25> */
.L_x_80:
[----:B------:R-:W-:Y:S01]  /*3370*/  MOV R0, R14 ;  /* 0x0000000e00007202 */ /* 0x000fe20000000f00 */
[----:B------:R-:W-:Y:S01]  /*3380*/  IMAD.MOV.U32 R2, RZ, RZ, R26 ;  /* 0x000000ffff027224 */ /* 0x000fe200078e001a */
[----:B------:R-:W-:Y:S01]  /*3390*/  MOV R14, 0x33c0 ;  /* 0x000033c0000e7802 */ /* 0x000fe20000000f00 */
[----:B------:R-:W-:-:S07]  /*33a0*/  IMAD.MOV.U32 R3, RZ, RZ, R27 ;  /* 0x000000ffff037224 */ /* 0x000fce00078e001b */
[----:B------:R-:W-:Y:S05]  /*33b0*/  CALL.REL.NOINC `($__internal_0_$__cuda_sm20_rem_u64) ;  /* 0x000001b400747944 */ /* 0x000fea0003c00000 */
[----:B------:R-:W-:Y:S01]  /*33c0*/  IMAD.MOV.U32 R2, RZ, RZ, R0 ;  /* 0x000000ffff027224 */ /* 0x000fe200078e0000 */
[----:B------:R-:W-:-:S07]  /*33d0*/  MOV R3, R5 ;  /* 0x0000000500037202 */ /* 0x000fce0000000f00 */
.L_x_81:
[----:B------:R-:W-:Y:S05]  /*33e0*/  BSYNC.RECONVERGENT B5 ;  /* 0x0000000000057941 */ /* 0x000fea0003800200 */
.L_x_79:
        /* <DEDUP_REMOVED lines=25> */
.L_x_83:
[----:B------:R-:W-:Y:S01]  /*3580*/  IMAD.MOV.U32 R0, RZ, RZ, R14 ;  /* 0x000000ffff007224 */ /* 0x000fe200078e000e */
[----:B------:R-:W-:Y:S01]  /*3590*/  MOV R14, 0x35d0 ;  /* 0x000035d0000e7802 */ /* 0x000fe20000000f00 */
[----:B------:R-:W-:Y:S02]  /*35a0*/  IMAD.MOV.U32 R2, RZ, RZ, R26 ;  /* 0x000000ffff027224 */ /* 0x000fe400078e001a */
[----:B------:R-:W-:-:S07]  /*35b0*/  IMAD.MOV.U32 R3, RZ, RZ, R27 ;  /* 0x000000ffff037224 */ /* 0x000fce00078e001b */
[----:B------:R-:W-:Y:S05]  /*35c0*/  CALL.REL.NOINC `($__internal_0_$__cuda_sm20_rem_u64) ;  /* 0x000001b000f07944 */ /* 0x000fea0003c00000 */
[----:B------:R-:W-:Y:S01]  /*35d0*/  MOV R2, R0 ;  /* 0x0000000000027202 */ /* 0x000fe20000000f00 */
[----:B------:R-:W-:-:S07]  /*35e0*/  IMAD.MOV.U32 R3, RZ, RZ, R5 ;  /* 0x000000ffff037224 */ /* 0x000fce00078e0005 */
.L_x_84:
[----:B------:R-:W-:Y:S05]  /*35f0*/  BSYNC.RECONVERGENT B5 ;  /* 0x0000000000057941 */ /* 0x000fea0003800200 */
.L_x_82:
        /* <DEDUP_REMOVED lines=25> */
.L_x_86:
[----:B------:R-:W-:Y:S01]  /*3790*/  IMAD.MOV.U32 R0, RZ, RZ, R14 ;  /* 0x000000ffff007224 */ /* 0x000fe200078e000e */
[----:B------:R-:W-:Y:S01]  /*37a0*/  MOV R3, R27 ;  /* 0x0000001b00037202 */ /* 0x000fe20000000f00 */
[----:B------:R-:W-:Y:S01]  /*37b0*/  IMAD.MOV.U32 R2, RZ, RZ, R26 ;  /* 0x000000ffff027224 */ /* 0x000fe200078e001a */
[----:B------:R-:W-:-:S07]  /*37c0*/  MOV R14, 0x37e0 ;  /* 0x000037e0000e7802 */ /* 0x000fce0000000f00 */
[----:B------:R-:W-:Y:S05]  /*37d0*/  CALL.REL.NOINC `($__internal_0_$__cuda_sm20_rem_u64) ;  /* 0x000001b0006c7944 */ /* 0x000fea0003c00000 */
[----:B------:R-:W-:Y:S02]  /*37e0*/  IMAD.MOV.U32 R2, RZ, RZ, R0 ;  /* 0x000000ffff027224 */ /* 0x000fe400078e0000 */
[----:B------:R-:W-:-:S07]  /*37f0*/  IMAD.MOV.U32 R3, RZ, RZ, R5 ;  /* 0x000000ffff037224 */ /* 0x000fce00078e0005 */
.L_x_87:
[----:B------:R-:W-:Y:S05]  /*3800*/  BSYNC.RECONVERGENT B5 ;  /* 0x0000000000057941 */ /* 0x000fea0003800200 */
.L_x_85:
        /* <DEDUP_REMOVED lines=25> */
.L_x_89:
[----:B------:R-:W-:Y:S01]  /*39a0*/  IMAD.MOV.U32 R0, RZ, RZ, R14 ;  /* 0x000000ffff007224 */ /* 0x000fe200078e000e */
[----:B------:R-:W-:Y:S01]  /*39b0*/  MOV R2, R26 ;  /* 0x0000001a00027202 */ /* 0x000fe20000000f00 */
[----:B------:R-:W-:Y:S01]  /*39c0*/  IMAD.MOV.U32 R3, RZ, RZ, R27 ;  /* 0x000000ffff037224 */ /* 0x000fe200078e001b */
[----:B------:R-:W-:-:S07]  /*39d0*/  MOV R14, 0x39f0 ;  /* 0x000039f0000e7802 */ /* 0x000fce0000000f00 */
[----:B------:R-:W-:Y:S05]  /*39e0*/  CALL.REL.NOINC `($__internal_0_$__cuda_sm20_rem_u64) ;  /* 0x000001ac00e87944 */ /* 0x000fea0003c00000 */
[----:B------:R-:W-:Y:S02]  /*39f0*/  IMAD.MOV.U32 R2, RZ, RZ, R0 ;  /* 0x000000ffff027224 */ /* 0x000fe400078e0000 */
[----:B------:R-:W-:-:S07]  /*3a00*/  IMAD.MOV.U32 R3, RZ, RZ, R5 ;  /* 0x000000ffff037224 */ /* 0x000fce00078e0005 */
.L_x_90:
[----:B------:R-:W-:Y:S05]  /*3a10*/  BSYNC.RECONVERGENT B5 ;  /* 0x0000000000057941 */ /* 0x000fea0003800200 */
.L_x_88:
        /* <DEDUP_REMOVED lines=25> */
.L_x_92:
[----:B------:R-:W-:Y:S01]  /*3bb0*/  MOV R0, R14 ;  /* 0x0000000e00007202 */ /* 0x000fe20000000f00 */
[----:B------:R-:W-:Y:S01]  /*3bc0*/  IMAD.MOV.U32 R2, RZ, RZ, R26 ;  /* 0x000000ffff027224 */ /* 0x000fe200078e001a */
[----:B------:R-:W-:Y:S01]  /*3bd0*/  MOV R14, 0x3c00 ;  /* 0x00003c00000e7802 */ /* 0x000fe20000000f00 */
[----:B------:R-:W-:-:S07]  /*3be0*/  IMAD.MOV.U32 R3, RZ, RZ, R27 ;  /* 0x000000ffff037224 */ /* 0x000fce00078e001b */
[----:B------:R-:W-:Y:S05]  /*3bf0*/  CALL.REL.NOINC `($__internal_0_$__cuda_sm20_rem_u64) ;  /* 0x000001ac00647944 */ /* 0x000fea0003c00000 */
[----:B------:R-:W-:Y:S01]  /*3c00*/  IMAD.MOV.U32 R2, RZ, RZ, R0 ;  /* 0x000000ffff027224 */ /* 0x000fe200078e0000 */
[----:B------:R-:W-:-:S07]  /*3c10*/  MOV R3, R5 ;  /* 0x0000000500037202 */ /* 0x000fce0000000f00 */
.L_x_93:
[----:B------:R-:W-:Y:S05]  /*3c20*/  BSYNC.RECONVERGENT B5 ;  /* 0x0000000000057941 */ /* 0x000fea0003800200 */
.L_x_91:
        /* <DEDUP_REMOVED lines=25> */
.L_x_95:
[----:B------:R-:W-:Y:S01]  /*3dc0*/  IMAD.MOV.U32 R0, RZ, RZ, R14 ;  /* 0x000000ffff007224 */ /* 0x000fe200078e000e */
[----:B------:R-:W-:Y:S01]  /*3dd0*/  MOV R14, 0x3e10 ;  /* 0x00003e10000e7802 */ /* 0x000fe20000000f00 */
[----:B------:R-:W-:Y:S02]  /*3de0*/  IMAD.MOV.U32 R2, RZ, RZ, R26 ;  /* 0x000000ffff027224 */ /* 0x000fe400078e001a */
[----:B------:R-:W-:-:S07]  /*3df0*/  IMAD.MOV.U32 R3, RZ, RZ, R27 ;  /* 0x000000ffff037224 */ /* 0x000fce00078e001b */
[----:B------:R-:W-:Y:S05]  /*3e00*/  CALL.REL.NOINC `($__internal_0_$__cuda_sm20_rem_u64) ;  /* 0x000001a800e07944 */ /* 0x000fea0003c00000 */
[----:B------:R-:W-:Y:S01]  /*3e10*/  MOV R2, R0 ;  /* 0x0000000000027202 */ /* 0x000fe20000000f00 */
[----:B------:R-:W-:-:S07]  /*3e20*/  IMAD.MOV.U32 R3, RZ, RZ, R5 ;  /* 0x000000ffff037224 */ /* 0x000fce00078e0005 */
.L_x_96:
[----:B------:R-:W-:Y:S05]  /*3e30*/  BSYNC.RECONVERGENT B5 ;  /* 0x0000000000057941 */ /* 0x000fea0003800200 */
.L_x_94:
        /* <DEDUP_REMOVED lines=25> */
.L_x_98:
[----:B------:R-:W-:Y:S01]  /*3fd0*/  IMAD.MOV.U32 R0, RZ, RZ, R14 ;  /* 0x000000ffff007224 */ /* 0x000fe200078e000e */
[----:B------:R-:W-:Y:S01]  /*3fe0*/  MOV R3, R27 ;  /* 0x0000001b00037202 */ /* 0x000fe20000000f00 */
[----:B------:R-:W-:Y:S01]  /*3ff0*/  IMAD.MOV.U32 R2, RZ, RZ, R26 ;  /* 0x000000ffff027224 */ /* 0x000fe200078e001a */
[----:B------:R-:W-:-:S07]  /*4000*/  MOV R14, 0x4020 ;  /* 0x00004020000e7802 */ /* 0x000fce0000000f00 */
[----:B------:R-:W-:Y:S05]  /*4010*/  CALL.REL.NOINC `($__internal_0_$__cuda_sm20_rem_u64) ;  /* 0x000001a8005c7944 */ /* 0x000fea0003c00000 */
[----:B------:R-:W-:Y:S02]  /*4020*/  IMAD.MOV.U32 R2, RZ, RZ, R0 ;  /* 0x000000ffff027224 */ /* 0x000fe400078e0000 */
[----:B------:R-:W-:-:S07]  /*4030*/  IMAD.MOV.U32 R3, RZ, RZ, R5 ;  /* 0x000000ffff037224 */ /* 0x000fce00078e0005 */
.L_x_99:
[----:B------:R-:W-:Y:S05]  /*4040*/  BSYNC.RECONVERGENT B5 ;  /* 0x0000000000057941 */ /* 0x000fea0003800200 */
.L_x_97:
        /* <DEDUP_REMOVED lines=25> */
.L_x_101:
[----:B------:R-:W-:Y:S01]  /*41e0*/  IMAD.MOV.U32 R0, RZ, RZ, R14 ;  /* 0x000000ffff007224 */ /* 0x000fe200078e000e */
[----:B------:R-:W-:Y:S01]  /*41f0*/  MOV R2, R26 ;  /* 0x0000001a00027202 */ /* 0x000fe20000000f00 */
[----:B------:R-:W-:Y:S01]  /*4200*/  IMAD.MOV.U32 R3, RZ, RZ, R27 ;  /* 0x000000ffff037224 */ /* 0x000fe200078e001b */
[----:B------:R-:W-:-:S07]  /*4210*/  MOV R14, 0x4230 ;  /* 0x00004230000e7802 */ /* 0x000fce0000000f00 */
[----:B------:R-:W-:Y:S05]  /*4220*/  CALL.REL.NOINC `($__internal_0_$__cuda_sm20_rem_u64) ;  /* 0x000001a400d87944 */ /* 0x000fea0003c00000 */
[----:B------:R-:W-:Y:S02]  /*4230*/  IMAD.MOV.U32 R2, RZ, RZ, R0 ;  /* 0x000000ffff027224 */ /* 0x000fe400078e0000 */
[----:B------:R-:W-:-:S07]  /*4240*/  IMAD.MOV.U32 R3, RZ, RZ, R5 ;  /* 0x000000ffff037224 */ /* 0x000fce00078e0005 */
.L_x_102:
[----:B------:R-:W-:Y:S05]  /*4250*/  BSYNC.RECONVERGENT B5 ;  /* 0x0000000000057941 */ /* 0x000fea0003800200 */
.L_x_100:
        /* <DEDUP_REMOVED lines=25> */
.L_x_104:
[----:B------:R-:W-:Y:S01]  /*43f0*/  MOV R0, R14 ;  /* 0x0000000e00007202 */ /* 0x000fe20000000f00 */
[----:B------:R-:W-:Y:S01]  /*4400*/  IMAD.MOV.U32 R2, RZ, RZ, R26 ;  /* 0x000000ffff027224 */ /* 0x000fe200078e001a */
[----:B------:R-:W-:Y:S01]  /*4410*/  MOV R14, 0x4440 ;  /* 0x00004440000e7802 */ /* 0x000fe20000000f00 */
[----:B------:R-:W-:-:S07]  /*4420*/  IMAD.MOV.U32 R3, RZ, RZ, R27 ;  /* 0x000000ffff037224 */ /* 0x000fce00078e001b */
[----:B------:R-:W-:Y:S05]  /*4430*/  CALL.REL.NOINC `($__internal_0_$__cuda_sm20_rem_u64) ;  /* 0x000001a400547944 */ /* 0x000fea0003c00000 */
[----:B------:R-:W-:Y:S01]  /*4440*/  IMAD.MOV.U32 R2, RZ, RZ, R0 ;  /* 0x000000ffff027224 */ /* 0x000fe200078e0000 */
[----:B------:R-:W-:-:S07]  /*4450*/  MOV R3, R5 ;  /* 0x0000000500037202 */ /* 0x000fce0000000f00 */
.L_x_105:
[----:B------:R-:W-:Y:S05]  /*4460*/  BSYNC.RECONVERGENT B5 ;  /* 0x0000000000057941 */ /* 0x000fea0003800200 */
.L_x_103:
        /* <DEDUP_REMOVED lines=25> */
.L_x_107:
[----:B------:R-:W-:Y:S01]  /*4600*/  IMAD.MOV.U32 R0, RZ, RZ, R14 ;  /* 0x000000ffff007224 */ /* 0x000fe200078e000e */
[----:B------:R-:W-:Y:S01]  /*4610*/  MOV R14, 0x4650 ;  /* 0x00004650000e7802 */ /* 0x000fe20000000f00 */
[----:B------:R-:W-:Y:S02]  /*4620*/  IMAD.MOV.U32 R2, RZ, RZ, R26 ;  /* 0x000000ffff027224 */ /* 0x000fe400078e001a */
[----:B------:R-:W-:-:S07]  /*4630*/  IMAD.MOV.U32 R3, RZ, RZ, R27 ;  /* 0x000000ffff037224 */ /* 0x000fce00078e001b */
[----:B------:R-:W-:Y:S05]  /*4640*/  CALL.REL.NOINC `($__internal_0_$__cuda_sm20_rem_u64) ;  /* 0x000001a000d07944 */ /* 0x000fea0003c00000 */
[----:B------:R-:W-:Y:S01]  /*4650*/  MOV R2, R0 ;  /* 0x0000000000027202 */ /* 0x000fe20000000f00 */
[----:B------:R-:W-:-:S07]  /*4660*/  IMAD.MOV.U32 R3, RZ, RZ, R5 ;  /* 0x000000ffff037224 */ /* 0x000fce00078e0005 */
.L_x_108:
[----:B------:R-:W-:Y:S05]  /*4670*/  BSYNC.RECONVERGENT B5 ;  /* 0x0000000000057941 */ /* 0x000fea0003800200 */
.L_x_106:
        /* <DEDUP_REMOVED lines=25> */
.L_x_110:
[----:B------:R-:W-:Y:S01]  /*4810*/  IMAD.MOV.U32 R0, RZ, RZ, R14 ;  /* 0x000000ffff007224 */ /* 0x000fe200078e000e */
[----:B------:R-:W-:Y:S01]  /*4820*/  MOV R3, R27 ;  /* 0x0000001b00037202 */ /* 0x000fe20000000f00 */
[----:B------:R-:W-:Y:S01]  /*4830*/  IMAD.MOV.U32 R2, RZ, RZ, R26 ;  /* 0x000000ffff027224 */ /* 0x000fe200078e001a */
[----:B------:R-:W-:-:S07]  /*4840*/  MOV R14, 0x4860 ;  /* 0x00004860000e7802 */ /* 0x000fce0000000f00 */
[----:B------:R-:W-:Y:S05]  /*4850*/  CALL.REL.NOINC `($__internal_0_$__cuda_sm20_rem_u64) ;  /* 0x000001a0004c7944 */ /* 0x000fea0003c00000 */
[----:B------:R-:W-:Y:S02]  /*4860*/  IMAD.MOV.U32 R2, RZ, RZ, R0 ;  /* 0x000000ffff027224 */ /* 0x000fe400078e0000 */
[----:B------:R-:W-:-:S07]  /*4870*/  IMAD.MOV.U32 R3, RZ, RZ, R5 ;  /* 0x000000ffff037224 */ /* 0x000fce00078e0005 */
.L_x_111:
[----:B------:R-:W-:Y:S05]  /*4880*/  BSYNC.RECONVERGENT B5 ;  /* 0x0000000000057941 */ /* 0x000fea0003800200 */
.L_x_109:
        /* <DEDUP_REMOVED lines=25> */
.L_x_113:
[----:B------:R-:W-:Y:S01]  /*4a20*/  IMAD.MOV.U32 R0, RZ, RZ, R14 ;  /* 0x000000ffff007224 */ /* 0x000fe200078e000e */
[----:B------:R-:W-:Y:S01]  /*4a30*/  MOV R2, R26 ;  /* 0x0000001a00027202 */ /* 0x000fe20000000f00 */
[----:B------:R-:W-:Y:S01]  /*4a40*/  IMAD.MOV.U32 R3, RZ, RZ, R27 ;  /* 0x000000ffff037224 */ /* 0x000fe200078e001b */
[----:B------:R-:W-:-:S07]  /*4a50*/  MOV R14, 0x4a70 ;  /* 0x00004a70000e7802 */ /* 0x000fce0000000f00 */
[----:B------:R-:W-:Y:S05]  /*4a60*/  CALL.REL.NOINC `($__internal_0_$__cuda_sm20_rem_u64) ;  /* 0x0000019c00c87944 */ /* 0x000fea0003c00000 */
[----:B------:R-:W-:Y:S02]  /*4a70*/  IMAD.MOV.U32 R2, RZ, RZ, R0 ;  /* 0x000000ffff027224 */ /* 0x000fe400078e0000 */
[----:B------:R-:W-:-:S07]  /*4a80*/  IMAD.MOV.U32 R3, RZ, RZ, R5 ;  /* 0x000000ffff037224 */ /* 0x000fce00078e0005 */
.L_x_114:
[----:B------:R-:W-:Y:S05]  /*4a90*/  BSYNC.RECONVERGENT B5 ;  /* 0x0000000000057941 */ /* 0x000fea0003800200 */
.L_x_112:
        /* <DEDUP_REMOVED lines=25> */
.L_x_116:
[----:B------:R-:W-:Y:S01]  /*4c30*/  MOV R0, R14 ;  /* 0x0000000e00007202 */ /* 0x000fe20000000f00 */
[----:B------:R-:W-:Y:S01]  /*4c40*/  IMAD.MOV.U32 R2, RZ, RZ, R26 ;  /* 0x000000ffff027224 */ /* 0x000fe200078e001a */
[----:B------:R-:W-:Y:S01]  /*4c50*/  MOV R14, 0x4c80 ;  /* 0x00004c80000e7802 */ /* 0x000fe20000000f00 */
[----:B------:R-:W-:-:S07]  /*4c60*/  IMAD.MOV.U32 R3, RZ, RZ, R27 ;  /* 0x000000ffff037224 */ /* 0x000fce00078e001b */
[----:B------:R-:W-:Y:S05]  /*4c70*/  CALL.REL.NOINC `($__internal_0_$__cuda_sm20_rem_u64) ;  /* 0x0000019c00447944 */ /* 0x000fea0003c00000 */
[----:B------:R-:W-:Y:S01]  /*4c80*/  IMAD.MOV.U32 R2, RZ, RZ, R0 ;  /* 0x000000ffff027224 */ /* 0x000fe200078e0000 */
[----:B------:R-:W-:-:S07]  /*4c90*/  MOV R3, R5 ;  /* 0x0000000500037202 */ /* 0x000fce0000000f00 */
.L_x_117:
[----:B------:R-:W-:Y:S05]  /*4ca0*/  BSYNC.RECONVERGENT B5 ;  /* 0x0000000000057941 */ /* 0x000fea0003800200 */
.L_x_115:
        /* <DEDUP_REMOVED lines=25> */
.L_x_119:
[----:B------:R-:W-:Y:S01]  /*4e40*/  IMAD.MOV.U32 R0, RZ, RZ, R14 ;  /* 0x000000ffff007224 */ /* 0x000fe200078e000e */
[----:B------:R-:W-:Y:S01]  /*4e50*/  MOV R14, 0x4e90 ;  /* 0x00004e90000e7802 */ /* 0x000fe20000000f00 */
[----:B------:R-:W-:Y:S02]  /*4e60*/  IMAD.MOV.U32 R2, RZ, RZ, R26 ;  /* 0x000000ffff027224 */ /* 0x000fe400078e001a */
[----:B------:R-:W-:-:S07]  /*4e70*/  IMAD.MOV.U32 R3, RZ, RZ, R27 ;  /* 0x000000ffff037224 */ /* 0x000fce00078e001b */
[----:B------:R-:W-:Y:S05]  /*4e80*/  CALL.REL.NOINC `($__internal_0_$__cuda_sm20_rem_u64) ;  /* 0x0000019800c07944 */ /* 0x000fea0003c00000 */
[----:B------:R-:W-:Y:S01]  /*4e90*/  MOV R2, R0 ;  /* 0x0000000000027202 */ /* 0x000fe20000000f00 */
[----:B------:R-:W-:-:S07]  /*4ea0*/  IMAD.MOV.U32 R3, RZ, RZ, R5 ;  /* 0x000000ffff037224 */ /* 0x000fce00078e0005 */
.L_x_120:
[----:B------:R-:W-:Y:S05]  /*4eb0*/  BSYNC.RECONVERGENT B5 ;  /* 0x0000000000057941 */ /* 0x000fea0003800200 */
.L_x_118:
        /* <DEDUP_REMOVED lines=25> */
.L_x_122:
[----:B------:R-:W-:Y:S01]  /*5050*/  MOV R0, R14 ;  /* 0x0000000e00007202 */ /* 0x000fe20000000f00 */
[----:B------:R-:W-:Y:S01]  /*5060*/  IMAD.MOV.U32 R2, RZ, RZ, R26 ;  /* 0x000000ffff027224 */ /* 0x000fe200078e001a */
[----:B------:R-:W-:Y:S01]  /*5070*/  MOV R14, 0x50a0 ;  /* 0x000050a0000e7802 */ /* 0x000fe20000000f00 */
[----:B------:R-:W-:-:S07]  /*5080*/  IMAD.MOV.U32 R3, RZ, RZ, R27 ;  /* 0x000000ffff037224 */ /* 0x000fce00078e001b */
[----:B------:R-:W-:Y:S05]  /*5090*/  CALL.REL.NOINC `($__internal_0_$__cuda_sm20_rem_u64) ;  /* 0x00000198003c7944 */ /* 0x000fea0003c00000 */
[----:B------:R-:W-:Y:S01]  /*50a0*/  MOV R2, R0 ;  /* 0x0000000000027202 */ /* 0x000fe20000000f00 */
[----:B------:R-:W-:-:S07]  /*50b0*/  IMAD.MOV.U32 R3, RZ, RZ, R5 ;  /* 0x000000ffff037224 */ /* 0x000fce00078e0005 */
.L_x_123:
[----:B------:R-:W-:Y:S05]  /*50c0*/  BSYNC.RECONVERGENT B5 ;  /* 0x0000000000057941 */ /* 0x000fea0003800200 */
.L_x_121:
        /* <DEDUP_REMOVED lines=15> */
[----:B------:R-:W-:-:S05]  /*51c0*/  IMAD.HI.U32 R0, R23, R14, RZ ;  /* 0x0000000e17007227 */ /* 0x000fca00078e00ff */
[----:B------:R-:W-:-:S05]  /*51d0*/  IADD3 R3, PT, PT, -R0, RZ, RZ ;  /* 0x000000ff00037210 */ /* 0x000fca0007ffe1ff */
[----:B------:R-:W-:Y:S02]  /*51e0*/  IMAD R2, R26, R3, R14 ;  /* 0x000000031a027224 */ /* 0x000fe400078e020e */
[----:B------:R-:W-:-:S03]  /*51f0*/  HFMA2 R3, -RZ, RZ, 0, 0 ;  /* 0x00000000ff037431 */ /* 0x000fc600000001ff */
[----:B------:R-:W-:-:S13]  /*5200*/  ISETP.GE.U32.AND P0, PT, R2, R26, PT ;  /* 0x0000001a0200720c */ /* 0x000fda0003f06070 */
[----:B------:R-:W-:-:S05]  /*5210*/  @P0 IMAD.IADD R2, R2, 0x1, -R26 ;  /* 0x0000000102020824 */ /* 0x000fca00078e0a1a */
[----:B------:R-:W-:-:S13]  /*5220*/  ISETP.GE.U32.AND P0, PT, R2, R26, PT ;  /* 0x0000001a0200720c */ /* 0x000fda0003f06070 */
[----:B------:R-:W-:Y:S01]  /*5230*/  @P0 IMAD.IADD R2, R2, 0x1, -R26 ;  /* 0x0000000102020824 */ /* 0x000fe200078e0a1a */
[----:B------:R-:W-:Y:S01]  /*5240*/  @!P1 LOP3.LUT R2, RZ, R26, RZ, 0x33, !PT ;  /* 0x0000001aff029212 */ /* 0x000fe200078e33ff */
[----:B------:R-:W-:Y:S06]  /*5250*/  BRA `(.L_x_126) ;  /* 0x00000000001c7947 */ /* 0x000fec0003800000 */
.L_x_125:
[----:B------:R-:W-:Y:S01]  /*5260*/  IMAD.MOV.U32 R0, RZ, RZ, R14 ;  /* 0x000000ffff007224 */ /* 0x000fe200078e000e */
[----:B------:R-:W-:Y:S01]  /*5270*/  MOV R3, R27 ;  /* 0x0000001b00037202 */ /* 0x000fe20000000f00 */
[----:B------:R-:W-:Y:S01]  /*5280*/  IMAD.MOV.U32 R2, RZ, RZ, R26 ;  /* 0x000000ffff027224 */ /* 0x000fe200078e001a */
[----:B------:R-:W-:-:S07]  /*5290*/  MOV R14, 0x52b0 ;  /* 0x000052b0000e7802 */ /* 0x000fce0000000f00 */
[----:B------:R-:W-:Y:S05]  /*52a0*/  CALL.REL.NOINC `($__internal_0_$__cuda_sm20_rem_u64) ;  /* 0x0000019400b87944 */ /* 0x000fea0003c00000 */
[----:B------:R-:W-:Y:S02]  /*52b0*/  IMAD.MOV.U32 R2, RZ, RZ, R0 ;  /* 0x000000ffff027224 */ /* 0x000fe400078e0000 */
[----:B------:R-:W-:-:S07]  /*52c0*/  IMAD.MOV.U32 R3, RZ, RZ, R5 ;  /* 0x000000ffff037224 */ /* 0x000fce00078e0005 */
.L_x_126:
[----:B------:R-:W-:Y:S05]  /*52d0*/  BSYNC.RECONVERGENT B5 ;  /* 0x0000000000057941 */ /* 0x000fea0003800200 */
.L_x_124:
[C---:B------:R-:W-:Y:S01]  /*52e0*/  SHF.L.U64.HI R5, R2.reuse, 0x1, R3 ;  /* 0x0000000102057819 */ /* 0x040fe20000010203 */
[----:B------:R-:W-:Y:S01]  /*52f0*/  BSSY.RECONVERGENT B5, `(.L_x_127) ;  /* 0x000001f000057945 */ /* 0x000fe20003800200 */
[----:B------:R-:W-:Y:S02]  /*5300*/  SHF.L.U32 R14, R2, 0x1, RZ ;  /* 0x00000001020e7819 */ /* 0x000fe400000006ff */
        /* <DEDUP_REMOVED lines=22> */
.L_x_128:
[----:B------:R-:W-:Y:S01]  /*5470*/  IMAD.MOV.U32 R0, RZ, RZ, R14 ;  /* 0x000000ffff007224 */ /* 0x000fe200078e000e */
[----:B------:R-:W-:Y:S01]  /*5480*/  MOV R2, R26 ;  /* 0x0000001a00027202 */ /* 0x000fe20000000f00 */
[----:B------:R-:W-:Y:S01]  /*5490*/  IMAD.MOV.U32 R3, RZ, RZ, R27 ;  /* 0x000000ffff037224 */ /* 0x000fe200078e001b */
[----:B------:R-:W-:-:S07]  /*54a0*/  MOV R14, 0x54c0 ;  /* 0x000054c0000e7802 */ /* 0x000fce0000000f00 */
[----:B------:R-:W-:Y:S05]  /*54b0*/  CALL.REL.NOINC `($__internal_0_$__cuda_sm20_rem_u64) ;  /* 0x0000019400347944 */ /* 0x000fea0003c00000 */
[----:B------:R-:W-:Y:S01]  /*54c0*/  IMAD.MOV.U32 R2, RZ, RZ, R0 ;  /* 0x000000ffff027224 */ /* 0x000fe200078e0000 */
[----:B------:R-:W-:-:S07]  /*54d0*/  MOV R3, R5 ;  /* 0x0000000500037202 */ /* 0x000fce0000000f00 */
.L_x_129:
[----:B------:R-:W-:Y:S05]  /*54e0*/  BSYNC.RECONVERGENT B5 ;  /* 0x0000000000057941 */ /* 0x000fea0003800200 */
.L_x_127:
        /* <DEDUP_REMOVED lines=25> */
.L_x_131:
[----:B------:R-:W-:Y:S01]  /*5680*/  MOV R0, R14 ;  /* 0x0000000e00007202 */ /* 0x000fe20000000f00 */
[----:B------:R-:W-:Y:S01]  /*5690*/  IMAD.MOV.U32 R2, RZ, RZ, R26 ;  /* 0x000000ffff027224 */ /* 0x000fe200078e001a */
[----:B------:R-:W-:Y:S01]  /*56a0*/  MOV R14, 0x56d0 ;  /* 0x000056d0000e7802 */ /* 0x000fe20000000f00 */
[----:B------:R-:W-:-:S07]  /*56b0*/  IMAD.MOV.U32 R3, RZ, RZ, R27 ;  /* 0x000000ffff037224 */ /* 0x000fce00078e001b */
[----:B------:R-:W-:Y:S05]  /*56c0*/  CALL.REL.NOINC `($__internal_0_$__cuda_sm20_rem_u64) ;  /* 0x0000019000b07944 */ /* 0x000fea0003c00000 */
[----:B------:R-:W-:Y:S01]  /*56d0*/  MOV R2, R0 ;  /* 0x0000000000027202 */ /* 0x000fe20000000f00 */
[----:B------:R-:W-:-:S07]  /*56e0*/  IMAD.MOV.U32 R3, RZ, RZ, R5 ;  /* 0x000000ffff037224 */ /* 0x000fce00078e0005 */
.L_x_132:
[----:B------:R-:W-:Y:S05]  /*56f0*/  BSYNC.RECONVERGENT B5 ;  /* 0x0000000000057941 */ /* 0x000fea0003800200 */
.L_x_130:
        /* <DEDUP_REMOVED lines=25> */
.L_x_134:
[----:B------:R-:W-:Y:S01]  /*5890*/  IMAD.MOV.U32 R0, RZ, RZ, R14 ;  /* 0x000000ffff007224 */ /* 0x000fe200078e000e */
[----:B------:R-:W-:Y:S01]  /*58a0*/  MOV R3, R27 ;  /* 0x0000001b00037202 */ /* 0x000fe20000000f00 */
[----:B------:R-:W-:Y:S01]  /*58b0*/  IMAD.MOV.U32 R2, RZ, RZ, R26 ;  /* 0x000000ffff027224 */ /* 0x000fe200078e001a */
[----:B------:R-:W-:-:S07]  /*58c0*/  MOV R14, 0x58e0 ;  /* 0x000058e0000e7802 */ /* 0x000fce0000000f00 */
[----:B------:R-:W-:Y:S05]  /*58d0*/  CALL.REL.NOINC `($__internal_0_$__cuda_sm20_rem_u64) ;  /* 0x00000190002c7944 */ /* 0x000fea0003c00000 */
[----:B------:R-:W-:Y:S02]  /*58e0*/  IMAD.MOV.U32 R2, RZ, RZ, R0 ;  /* 0x000000ffff027224 */ /* 0x000fe400078e0000 */
[----:B------:R-:W-:-:S07]  /*58f0*/  IMAD.MOV.U32 R3, RZ, RZ, R5 ;  /* 0x000000ffff037224 */ /* 0x000fce00078e0005 */
.L_x_135:
[----:B------:R-:W-:Y:S05]  /*5900*/  BSYNC.RECONVERGENT B5 ;  /* 0x0000000000057941 */ /* 0x000fea0003800200 */
.L_x_133:
        /* <DEDUP_REMOVED lines=25> */
.L_x_137:
[----:B------:R-:W-:Y:S01]  /*5aa0*/  IMAD.MOV.U32 R0, RZ, RZ, R14 ;  /* 0x000000ffff007224 */ /* 0x000fe200078e000e */
[----:B------:R-:W-:Y:S01]  /*5ab0*/  MOV R2, R26 ;  /* 0x0000001a00027202 */ /* 0x000fe20000000f00 */
[----:B------:R-:W-:Y:S01]  /*5ac0*/  IMAD.MOV.U32 R3, RZ, RZ, R27 ;  /* 0x000000ffff037224 */ /* 0x000fe200078e001b */
[----:B------:R-:W-:-:S07]  /*5ad0*/  MOV R14, 0x5af0 ;  /* 0x00005af0000e7802 */ /* 0x000fce0000000f00 */
[----:B------:R-:W-:Y:S05]  /*5ae0*/  CALL.REL.NOINC `($__internal_0_$__cuda_sm20_rem_u64) ;  /* 0x0000018c00a87944 */ /* 0x000fea0003c00000 */
[----:B------:R-:W-:Y:S01]  /*5af0*/  IMAD.MOV.U32 R2, RZ, RZ, R0 ;  /* 0x000000ffff027224 */ /* 0x000fe200078e0000 */
[----:B------:R-:W-:-:S07]  /*5b00*/  MOV R3, R5 ;  /* 0x0000000500037202 */ /* 0x000fce0000000f00 */
.L_x_138:
[----:B------:R-:W-:Y:S05]  /*5b10*/  BSYNC.RECONVERGENT B5 ;  /* 0x0000000000057941 */ /* 0x000fea0003800200 */
.L_x_136:
        /* <DEDUP_REMOVED lines=25> */
.L_x_140:
[----:B------:R-:W-:Y:S01]  /*5cb0*/  MOV R0, R14 ;  /* 0x0000000e00007202 */ /* 0x000fe20000000f00 */
[----:B------:R-:W-:Y:S01]  /*5cc0*/  IMAD.MOV.U32 R2, RZ, RZ, R26 ;  /* 0x000000ffff027224 */ /* 0x000fe200078e001a */
[----:B------:R-:W-:Y:S01]  /*5cd0*/  MOV R14, 0x5d00 ;  /* 0x00005d00000e7802 */ /* 0x000fe20000000f00 */
[----:B------:R-:W-:-:S07]  /*5ce0*/  IMAD.MOV.U32 R3, RZ, RZ, R27 ;  /* 0x000000ffff037224 */ /* 0x000fce00078e001b */
[----:B------:R-:W-:Y:S05]  /*5cf0*/  CALL.REL.NOINC `($__internal_0_$__cuda_sm20_rem_u64) ;  /* 0x0000018c00247944 */ /* 0x000fea0003c00000 */
[----:B------:R-:W-:Y:S01]  /*5d00*/  MOV R2, R0 ;  /* 0x0000000000027202 */ /* 0x000fe20000000f00 */
[----:B------:R-:W-:-:S07]  /*5d10*/  IMAD.MOV.U32 R3, RZ, RZ, R5 ;  /* 0x000000ffff037224 */ /* 0x000fce00078e0005 */
.L_x_141:
[----:B------:R-:W-:Y:S05]  /*5d20*/  BSYNC.RECONVERGENT B5 ;  /* 0x0000000000057941 */ /* 0x000fea0003800200 */
.L_x_139:
        /* <DEDUP_REMOVED lines=25> */
.L_x_143:
[----:B------:R-:W-:Y:S01]  /*5ec0*/  IMAD.MOV.U32 R0, RZ, RZ, R14 ;  /* 0x000000ffff007224 */ /* 0x000fe200078e000e */
[----:B------:R-:W-:Y:S01]  /*5ed0*/  MOV R3, R27 ;  /* 0x0000001b00037202 */ /* 0x000fe20000000f00 */
[----:B------:R-:W-:Y:S01]  /*5ee0*/  IMAD.MOV.U32 R2, RZ, RZ, R26 ;  /* 0x000000ffff027224 */ /* 0x000fe200078e001a */
[----:B------:R-:W-:-:S07]  /*5ef0*/  MOV R14, 0x5f10 ;  /* 0x00005f10000e7802 */ /* 0x000fce0000000f00 */
[----:B------:R-:W-:Y:S05]  /*5f00*/  CALL.REL.NOINC `($__internal_0_$__cuda_sm20_rem_u64) ;  /* 0x0000018800a07944 */ /* 0x000fea0003c00000 */
[----:B------:R-:W-:Y:S02]  /*5f10*/  IMAD.MOV.U32 R2, RZ, RZ, R0 ;  /* 0x000000ffff027224 */ /* 0x000fe400078e0000 */
[----:B------:R-:W-:-:S07]  /*5f20*/  IMAD.MOV.U32 R3, RZ, RZ, R5 ;  /* 0x000000ffff037224 */ /* 0x000fce00078e0005 */
.L_x_144:
[----:B------:R-:W-:Y:S05]  /*5f30*/  BSYNC.RECONVERGENT B5 ;  /* 0x0000000000057941 */ /* 0x000fea0003800200 */
.L_x_142:
        /* <DEDUP_REMOVED lines=25> */
.L_x_146:
[----:B------:R-:W-:Y:S01]  /*60d0*/  IMAD.MOV.U32 R0, RZ, RZ, R14 ;  /* 0x000000ffff007224 */ /* 0x000fe200078e000e */
[----:B------:R-:W-:Y:S01]  /*60e0*/  MOV R2, R26 ;  /* 0x0000001a00027202 */ /* 0x000fe20000000f00 */
[----:B------:R-:W-:Y:S01]  /*60f0*/  IMAD.MOV.U32 R3, RZ, RZ, R27 ;  /* 0x000000ffff037224 */ /* 0x000fe200078e001b */
[----:B------:R-:W-:-:S07]  /*6100*/  MOV R14, 0x6120 ;  /* 0x00006120000e7802 */ /* 0x000fce0000000f00 */
[----:B------:R-:W-:Y:S05]  /*6110*/  CALL.REL.NOINC `($__internal_0_$__cuda_sm20_rem_u64) ;  /* 0x00000188001c7944 */ /* 0x000fea0003c00000 */
[----:B------:R-:W-:Y:S01]  /*6120*/  IMAD.MOV.U32 R2, RZ, RZ, R0 ;  /* 0x000000ffff027224 */ /* 0x000fe200078e0000 */
[----:B------:R-:W-:-:S07]  /*6130*/  MOV R3, R5 ;  /* 0x0000000500037202 */ /* 0x000fce0000000f00 */
.L_x_147:
[----:B------:R-:W-:Y:S05]  /*6140*/  BSYNC.RECONVERGENT B5 ;  /* 0x0000000000057941 */ /* 0x000fea0003800200 */
.L_x_145:
        /* <DEDUP_REMOVED lines=25> */
.L_x_149:
[----:B------:R-:W-:Y:S01]  /*62e0*/  MOV R0, R14 ;  /* 0x0000000e00007202 */ /* 0x000fe20000000f00 */
[----:B------:R-:W-:Y:S01]  /*62f0*/  IMAD.MOV.U32 R2, RZ, RZ, R26 ;  /* 0x000000ffff027224 */ /* 0x000fe200078e001a */
[----:B------:R-:W-:Y:S01]  /*6300*/  MOV R14, 0x6330 ;  /* 0x00006330000e7802 */ /* 0x000fe20000000f00 */
[----:B------:R-:W-:-:S07]  /*6310*/  IMAD.MOV.U32 R3, RZ, RZ, R27 ;  /* 0x000000ffff037224 */ /* 0x000fce00078e001b */
[----:B------:R-:W-:Y:S05]  /*6320*/  CALL.REL.NOINC `($__internal_0_$__cuda_sm20_rem_u64) ;  /* 0x0000018400987944 */ /* 0x000fea0003c00000 */
[----:B------:R-:W-:Y:S01]  /*6330*/  MOV R2, R0 ;  /* 0x0000000000027202 */ /* 0x000fe20000000f00 */
[----:B------:R-:W-:-:S07]  /*6340*/  IMAD.MOV.U32 R3, RZ, RZ, R5 ;  /* 0x000000ffff037224 */ /* 0x000fce00078e0005 */
.L_x_150:
[----:B------:R-:W-:Y:S05]  /*6350*/  BSYNC.RECONVERGENT B5 ;  /* 0x0000000000057941 */ /* 0x000fea0003800200 */
.L_x_148:
        /* <DEDUP_REMOVED lines=25> */
.L_x_152:
[----:B------:R-:W-:Y:S01]  /*64f0*/  IMAD.MOV.U32 R0, RZ, RZ, R14 ;  /* 0x000000ffff007224 */ /* 0x000fe200078e000e */
[----:B------:R-:W-:Y:S01]  /*6500*/  MOV R3, R27 ;  /* 0x0000001b00037202 */ /* 0x000fe20000000f00 */
[----:B------:R-:W-:Y:S01]  /*6510*/  IMAD.MOV.U32 R2, RZ, RZ, R26 ;  /* 0x000000ffff027224 */ /* 0x000fe200078e001a */
[----:B------:R-:W-:-:S07]  /*6520*/  MOV R14, 0x6540 ;  /* 0x00006540000e7802 */ /* 0x000fce0000000f00 */
[----:B------:R-:W-:Y:S05]  /*6530*/  CALL.REL.NOINC `($__internal_0_$__cuda_sm20_rem_u64) ;  /* 0x0000018400147944 */ /* 0x000fea0003c00000 */
[----:B------:R-:W-:Y:S02]  /*6540*/  IMAD.MOV.U32 R2, RZ, RZ, R0 ;  /* 0x000000ffff027224 */ /* 0x000fe400078e0000 */
[----:B------:R-:W-:-:S07]  /*6550*/  IMAD.MOV.U32 R3, RZ, RZ, R5 ;  /* 0x000000ffff037224 */ /* 0x000fce00078e0005 */
.L_x_153:
[----:B------:R-:W-:Y:S05]  /*6560*/  BSYNC.RECONVERGENT B5 ;  /* 0x0000000000057941 */ /* 0x000fea0003800200 */
.L_x_151:
        /* <DEDUP_REMOVED lines=25> */
.L_x_155:
[----:B------:R-:W-:Y:S01]  /*6700*/  IMAD.MOV.U32 R0, RZ, RZ, R14 ;  /* 0x000000ffff007224 */ /* 0x000fe200078e000e */
[----:B------:R-:W-:Y:S01]  /*6710*/  MOV R2, R26 ;  /* 0x0000001a00027202 */ /* 0x000fe20000000f00 */
[----:B------:R-:W-:Y:S01]  /*6720*/  IMAD.MOV.U32 R3, RZ, RZ, R27 ;  /* 0x000000ffff037224 */ /* 0x000fe200078e001b */
[----:B------:R-:W-:-:S07]  /*6730*/  MOV R14, 0x6750 ;  /* 0x00006750000e7802 */ /* 0x000fce0000000f00 */
[----:B------:R-:W-:Y:S05]  /*6740*/  CALL.REL.NOINC `($__internal_0_$__cuda_sm20_rem_u64) ;  /* 0x0000018000907944 */ /* 0x000fea0003c00000 */
[----:B------:R-:W-:Y:S01]  /*6750*/  IMAD.MOV.U32 R2, RZ, RZ, R0 ;  /* 0x000000ffff027224 */ /* 0x000fe200078e0000 */
[----:B------:R-:W-:-:S07]  /*6760*/  MOV R3, R5 ;  /* 0x0000000500037202 */ /* 0x000fce0000000f00 */
.L_x_156:
[----:B------:R-:W-:Y:S05]  /*6770*/  BSYNC.RECONVERGENT B5 ;  /* 0x0000000000057941 */ /* 0x000fea0003800200 */
.L_x_154:
        /* <DEDUP_REMOVED lines=25> */
.L_x_158:
[----:B------:R-:W-:Y:S01]  /*6910*/  MOV R0, R14 ;  /* 0x0000000e00007202 */ /* 0x000fe20000000f00 */
[----:B------:R-:W-:Y:S01]  /*6920*/  IMAD.MOV.U32 R2, RZ, RZ, R26 ;  /* 0x000000ffff027224 */ /* 0x000fe200078e001a */
[----:B------:R-:W-:Y:S01]  /*6930*/  MOV R14, 0x6960 ;  /* 0x00006960000e7802 */ /* 0x000fe20000000f00 */
[----:B------:R-:W-:-:S07]  /*6940*/  IMAD.MOV.U32 R3, RZ, RZ, R27 ;  /* 0x000000ffff037224 */ /* 0x000fce00078e001b */
[----:B------:R-:W-:Y:S05]  /*6950*/  CALL.REL.NOINC `($__internal_0_$__cuda_sm20_rem_u64) ;  /* 0x00000180000c7944 */ /* 0x000fea0003c00000 */
[----:B------:R-:W-:Y:S01]  /*6960*/  MOV R2, R0 ;  /* 0x0000000000027202 */ /* 0x000fe20000000f00 */
[----:B------:R-:W-:-:S07]  /*6970*/  IMAD.MOV.U32 R3, RZ, RZ, R5 ;  /* 0x000000ffff037224 */ /* 0x000fce00078e0005 */
.L_x_159:
[----:B------:R-:W-:Y:S05]  /*6980*/  BSYNC.RECONVERGENT B5 ;  /* 0x0000000000057941 */ /* 0x000fea0003800200 */
.L_x_157:
        /* <DEDUP_REMOVED lines=25> */
.L_x_161:
[----:B------:R-:W-:Y:S01]  /*6b20*/  IMAD.MOV.U32 R0, RZ, RZ, R14 ;  /* 0x000000ffff007224 */ /* 0x000fe200078e000e */
[----:B------:R-:W-:Y:S01]  /*6b30*/  MOV R3, R27 ;  /* 0x0000001b00037202 */ /* 0x000fe20000000f00 */
[----:B------:R-:W-:Y:S01]  /*6b40*/  IMAD.MOV.U32 R2, RZ, RZ, R26 ;  /* 0x000000ffff027224 */ /* 0x000fe200078e001a */
[----:B------:R-:W-:-:S07]  /*6b50*/  MOV R14, 0x6b70 ;  /* 0x00006b70000e7802 */ /* 0x000fce0000000f00 */
[----:B------:R-:W-:Y:S05]  /*6b60*/  CALL.REL.NOINC `($__internal_0_$__cuda_sm20_rem_u64) ;  /* 0x0000017c00887944 */ /* 0x000fea0003c00000 */
[----:B------:R-:W-:Y:S02]  /*6b70*/  IMAD.MOV.U32 R2, RZ, RZ, R0 ;  /* 0x000000ffff027224 */ /* 0x000fe400078e0000 */
[----:B------:R-:W-:-:S07]  /*6b80*/  IMAD.MOV.U32 R3, RZ, RZ, R5 ;  /* 0x000000ffff037224 */ /* 0x000fce00078e0005 */
.L_x_162:
[----:B------:R-:W-:Y:S05]  /*6b90*/  BSYNC.RECONVERGENT B5 ;  /* 0x0000000000057941 */ /* 0x000fea0003800200 */
.L_x_160:
        /* <DEDUP_REMOVED lines=25> */
.L_x_164:
[----:B------:R-:W-:Y:S01]  /*6d30*/  IMAD.MOV.U32 R0, RZ, RZ, R14 ;  /* 0x000000ffff007224 */ /* 0x000fe200078e000e */
[----:B------:R-:W-:Y:S01]  /*6d40*/  MOV R2, R26 ;  /* 0x0000001a00027202 */ /* 0x000fe20000000f00 */
[----:B------:R-:W-:Y:S01]  /*6d50*/  IMAD.MOV.U32 R3, RZ, RZ, R27 ;  /* 0x000000ffff037224 */ /* 0x000fe200078e001b */
[----:B------:R-:W-:-:S07]  /*6d60*/  MOV R14, 0x6d80 ;  /* 0x00006d80000e7802 */ /* 0x000fce0000000f00 */
[----:B------:R-:W-:Y:S05]  /*6d70*/  CALL.REL.NOINC `($__internal_0_$__cuda_sm20_rem_u64) ;  /* 0x0000017c00047944 */ /* 0x000fea0003c00000 */
[----:B------:R-:W-:Y:S01]  /*6d80*/  IMAD.MOV.U32 R2, RZ, RZ, R0 ;  /* 0x000000ffff027224 */ /* 0x000fe200078e0000 */
[----:B------:R-:W-:-:S07]  /*6d90*/  MOV R3, R5 ;  /* 0x0000000500037202 */ /* 0x000fce0000000f00 */
.L_x_165:
[----:B------:R-:W-:Y:S05]  /*6da0*/  BSYNC.RECONVERGENT B5 ;  /* 0x0000000000057941 */ /* 0x000fea0003800200 */
.L_x_163:
        /* <DEDUP_REMOVED lines=25> */
.L_x_167:
[----:B------:R-:W-:Y:S01]  /*6f40*/  MOV R0, R14 ;  /* 0x0000000e00007202 */ /* 0x000fe20000000f00 */
[----:B------:R-:W-:Y:S01]  /*6f50*/  IMAD.MOV.U32 R2, RZ, RZ, R26 ;  /* 0x000000ffff027224 */ /* 0x000fe200078e001a */
[----:B------:R-:W-:Y:S01]  /*6f60*/  MOV R14, 0x6f90 ;  /* 0x00006f90000e7802 */ /* 0x000fe20000000f00 */
[----:B------:R-:W-:-:S07]  /*6f70*/  IMAD.MOV.U32 R3, RZ, RZ, R27 ;  /* 0x000000ffff037224 */ /* 0x000fce00078e001b */
[----:B------:R-:W-:Y:S05]  /*6f80*/  CALL.REL.NOINC `($__internal_0_$__cuda_sm20_rem_u64) ;  /* 0x0000017800807944 */ /* 0x000fea0003c00000 */
[----:B------:R-:W-:Y:S01]  /*6f90*/  MOV R2, R0 ;  /* 0x0000000000027202 */ /* 0x000fe20000000f00 */
[----:B------:R-:W-:-:S07]  /*6fa0*/  IMAD.MOV.U32 R3, RZ, RZ, R5 ;  /* 0x000000ffff037224 */ /* 0x000fce00078e0005 */
.L_x_168:
[----:B------:R-:W-:Y:S05]  /*6fb0*/  BSYNC.RECONVERGENT B5 ;  /* 0x0000000000057941 */ /* 0x000fea0003800200 */
.L_x_166:
        /* <DEDUP_REMOVED lines=25> */
.L_x_170:
[----:B------:R-:W-:Y:S01]  /*7150*/  IMAD.MOV.U32 R0, RZ, RZ, R14 ;  /* 0x000000ffff007224 */ /* 0x000fe200078e000e */
[----:B------:R-:W-:Y:S01]  /*7160*/  MOV R3, R27 ;  /* 0x0000001b00037202 */ /* 0x000fe20000000f00 */
[----:B------:R-:W-:Y:S01]  /*7170*/  IMAD.MOV.U32 R2, RZ, RZ, R26 ;  /* 0x000000ffff027224 */ /* 0x000fe200078e001a */
[----:B------:R-:W-:-:S07]  /*7180*/  MOV R14, 0x71a0 ;  /* 0x000071a0000e7802 */ /* 0x000fce0000000f00 */
[----:B------:R-:W-:Y:S05]  /*7190*/  CALL.REL.NOINC `($__internal_0_$__cuda_sm20_rem_u64) ;  /* 0x0000017400fc7944 */ /* 0x000fea0003c00000 */
[----:B------:R-:W-:Y:S02]  /*71a0*/  IMAD.MOV.U32 R2, RZ, RZ, R0 ;  /* 0x000000ffff027224 */ /* 0x000fe400078e0000 */
[----:B------:R-:W-:-:S07]  /*71b0*/  IMAD.MOV.U32 R3, RZ, RZ, R5 ;  /* 0x000000ffff037224 */ /* 0x000fce00078e0005 */
.L_x_171:
[----:B------:R-:W-:Y:S05]  /*71c0*/  BSYNC.RECONVERGENT B5 ;  /* 0x0000000000057941 */ /* 0x000fea0003800200 */
.L_x_169:
        /* <DEDUP_REMOVED lines=25> */
.L_x_173:
[----:B------:R-:W-:Y:S01]  /*7360*/  IMAD.MOV.U32 R0, RZ, RZ, R14 ;  /* 0x000000ffff007224 */ /* 0x000fe200078e000e */
[----:B------:R-:W-:Y:S01]  /*7370*/  MOV R2, R26 ;  /* 0x0000001a00027202 */ /* 0x000fe20000000f00 */
[----:B------:R-:W-:Y:S01]  /*7380*/  IMAD.MOV.U32 R3, RZ, RZ, R27 ;  /* 0x000000ffff037224 */ /* 0x000fe200078e001b */
[----:B------:R-:W-:-:S07]  /*7390*/  MOV R14, 0x73b0 ;  /* 0x000073b0000e7802 */ /* 0x000fce0000000f00 */
[----:B------:R-:W-:Y:S05]  /*73a0*/  CALL.REL.NOINC `($__internal_0_$__cuda_sm20_rem_u64) ;  /* 0x0000017400787944 */ /* 0x000fea0003c00000 */
[----:B------:R-:W-:Y:S01]  /*73b0*/  IMAD.MOV.U32 R2, RZ, RZ, R0 ;  /* 0x000000ffff027224 */ /* 0x000fe200078e0000 */
[----:B------:R-:W-:-:S07]  /*73c0*/  MOV R3, R5 ;  /* 0x0000000500037202 */ /* 0x000fce0000000f00 */
.L_x_174:
[----:B------:R-:W-:Y:S05]  /*73d0*/  BSYNC.RECONVERGENT B5 ;  /* 0x0000000000057941 */ /* 0x000fea0003800200 */
.L_x_172:
        /* <DEDUP_REMOVED lines=25> */
.L_x_176:
[----:B------:R-:W-:Y:S01]  /*7570*/  MOV R0, R14 ;  /* 0x0000000e00007202 */ /* 0x000fe20000000f00 */
[----:B------:R-:W-:Y:S01]  /*7580*/  IMAD.MOV.U32 R2, RZ, RZ, R26 ;  /* 0x000000ffff027224 */ /* 0x000fe200078e001a */
[----:B------:R-:W-:Y:S01]  /*7590*/  MOV R14, 0x75c0 ;  /* 0x000075c0000e7802 */ /* 0x000fe20000000f00 */
[----:B------:R-:W-:-:S07]  /*75a0*/  IMAD.MOV.U32 R3, RZ, RZ, R27 ;  /* 0x000000ffff037224 */ /* 0x000fce00078e001b */
[----:B------:R-:W-:Y:S05]  /*75b0*/  CALL.REL.NOINC `($__internal_0_$__cuda_sm20_rem_u64) ;  /* 0x0000017000f47944 */ /* 0x000fea0003c00000 */
[----:B------:R-:W-:Y:S01]  /*75c0*/  MOV R2, R0 ;  /* 0x0000000000027202 */ /* 0x000fe20000000f00 */
[----:B------:R-:W-:-:S07]  /*75d0*/  IMAD.MOV.U32 R3, RZ, RZ, R5 ;  /* 0x000000ffff037224 */ /* 0x000fce00078e0005 */
.L_x_177:
[----:B------:R-:W-:Y:S05]  /*75e0*/  BSYNC.RECONVERGENT B5 ;  /* 0x0000000000057941 */ /* 0x000fea0003800200 */
.L_x_175:
        /* <DEDUP_REMOVED lines=25> */
.L_x_179:
[----:B------:R-:W-:Y:S01]  /*7780*/  IMAD.MOV.U32 R0, RZ, RZ, R14 ;  /* 0x000000ffff007224 */ /* 0x000fe200078e000e */
[----:B------:R-:W-:Y:S01]  /*7790*/  MOV R3, R27 ;  /* 0x0000001b00037202 */ /* 0x000fe20000000f00 */
[----:B------:R-:W-:Y:S01]  /*77a0*/  IMAD.MOV.U32 R2, RZ, RZ, R26 ;  /* 0x000000ffff027224 */ /* 0x000fe200078e001a */
[----:B------:R-:W-:-:S07]  /*77b0*/  MOV R14, 0x77d0 ;  /* 0x000077d0000e7802 */ /* 0x000fce0000000f00 */
[----:B------:R-:W-:Y:S05]  /*77c0*/  CALL.REL.NOINC `($__internal_0_$__cuda_sm20_rem_u64) ;  /* 0x0000017000707944 */ /* 0x000fea0003c00000 */
[----:B------:R-:W-:Y:S02]  /*77d0*/  IMAD.MOV.U32 R2, RZ, RZ, R0 ;  /* 0x000000ffff027224 */ /* 0x000fe400078e0000 */
[----:B------:R-:W-:-:S07]  /*77e0*/  IMAD.MOV.U32 R3, RZ, RZ, R5 ;  /* 0x000000ffff037224 */ /* 0x000fce00078e0005 */
.L_x_180:
[----:B------:R-:W-:Y:S05]  /*77f0*/  BSYNC.RECONVERGENT B5 ;  /* 0x0000000000057941 */ /* 0x000fea0003800200 */
.L_x_178:
        /* <DEDUP_REMOVED lines=25> */
.L_x_182:
[----:B------:R-:W-:Y:S01]  /*7990*/  IMAD.MOV.U32 R0, RZ, RZ, R14 ;  /* 0x000000ffff007224 */ /* 0x000fe200078e000e */
[----:B------:R-:W-:Y:S01]  /*79a0*/  MOV R2, R26 ;  /* 0x0000001a00027202 */ /* 0x000fe20000000f00 */
[----:B------:R-:W-:Y:S01]  /*79b0*/  IMAD.MOV.U32 R3, RZ, RZ, R27 ;  /* 0x000000ffff037224 */ /* 0x000fe200078e001b */
[----:B------:R-:W-:-:S07]  /*79c0*/  MOV R14, 0x79e0 ;  /* 0x000079e0000e7802 */ /* 0x000fce0000000f00 */
[----:B------:R-:W-:Y:S05]  /*79d0*/  CALL.REL.NOINC `($__internal_0_$__cuda_sm20_rem_u64) ;  /* 0x0000016c00ec7944 */ /* 0x000fea0003c00000 */
[----:B------:R-:W-:Y:S01]  /*79e0*/  IMAD.MOV.U32 R2, RZ, RZ, R0 ;  /* 0x000000ffff027224 */ /* 0x000fe200078e0000 */
[----:B------:R-:W-:-:S07]  /*79f0*/  MOV R3, R5 ;  /* 0x0000000500037202 */ /* 0x000fce0000000f00 */
.L_x_183:
[----:B------:R-:W-:Y:S05]  /*7a00*/  BSYNC.RECONVERGENT B5 ;  /* 0x0000000000057941 */ /* 0x000fea0003800200 */
.L_x_181:
        /* <DEDUP_REMOVED lines=25> */
.L_x_185:
[----:B------:R-:W-:Y:S01]  /*7ba0*/  MOV R0, R14 ;  /* 0x0000000e00007202 */ /* 0x000fe20000000f00 */
[----:B------:R-:W-:Y:S01]  /*7bb0*/  IMAD.MOV.U32 R2, RZ, RZ, R26 ;  /* 0x000000ffff027224 */ /* 0x000fe200078e001a */
[----:B------:R-:W-:Y:S01]  /*7bc0*/  MOV R14, 0x7bf0 ;  /* 0x00007bf0000e7802 */ /* 0x000fe20000000f00 */
[----:B------:R-:W-:-:S07]  /*7bd0*/  IMAD.MOV.U32 R3, RZ, RZ, R27 ;  /* 0x000000ffff037224 */ /* 0x000fce00078e001b */
[----:B------:R-:W-:Y:S05]  /*7be0*/  CALL.REL.NOINC `($__internal_0_$__cuda_sm20_rem_u64) ;  /* 0x0000016c00687944 */ /* 0x000fea0003c00000 */
[----:B------:R-:W-:Y:S01]  /*7bf0*/  MOV R2, R0 ;  /* 0x0000000000027202 */ /* 0x000fe20000000f00 */
[----:B------:R-:W-:-:S07]  /*7c00*/  IMAD.MOV.U32 R3, RZ, RZ, R5 ;  /* 0x000000ffff037224 */ /* 0x000fce00078e0005 */
.L_x_186:
[----:B------:R-:W-:Y:S05]  /*7c10*/  BSYNC.RECONVERGENT B5 ;  /* 0x0000000000057941 */ /* 0x000fea0003800200 */
.L_x_184:
        /* <DEDUP_REMOVED lines=25> */
.L_x_188:
[----:B------:R-:W-:Y:S01]  /*7db0*/  IMAD.MOV.U32 R0, RZ, RZ, R14 ;  /* 0x000000ffff007224 */ /* 0x000fe200078e000e */
[----:B------:R-:W-:Y:S01]  /*7dc0*/  MOV R3, R27 ;  /* 0x0000001b00037202 */ /* 0x000fe20000000f00 */
[----:B------:R-:W-:Y:S01]  /*7dd0*/  IMAD.MOV.U32 R2, RZ, RZ, R26 ;  /* 0x000000ffff027224 */ /* 0x000fe200078e001a */
[----:B------:R-:W-:-:S07]  /*7de0*/  MOV R14, 0x7e00 ;  /* 0x00007e00000e7802 */ /* 0x000fce0000000f00 */
[----:B------:R-:W-:Y:S05]  /*7df0*/  CALL.REL.NOINC `($__internal_0_$__cuda_sm20_rem_u64) ;  /* 0x0000016800e47944 */ /* 0x000fea0003c00000 */
[----:B------:R-:W-:Y:S02]  /*7e00*/  IMAD.MOV.U32 R2, RZ, RZ, R0 ;  /* 0x000000ffff027224 */ /* 0x000fe400078e0000 */
[----:B------:R-:W-:-:S07]  /*7e10*/  IMAD.MOV.U32 R3, RZ, RZ, R5 ;  /* 0x000000ffff037224 */ /* 0x000fce00078e0005 */
.L_x_189:
[----:B------:R-:W-:Y:S05]  /*7e20*/  BSYNC.RECONVERGENT B5 ;  /* 0x0000000000057941 */ /* 0x000fea0003800200 */
.L_x_187:
        /* <DEDUP_REMOVED lines=25> */
.L_x_191:
[----:B------:R-:W-:Y:S01]  /*7fc0*/  IMAD.MOV.U32 R0, RZ, RZ, R14 ;  /* 0x000000ffff007224 */ /* 0x000fe200078e000e */
[----:B------:R-:W-:Y:S01]  /*7fd0*/  MOV R2, R26 ;  /* 0x0000001a00027202 */ /* 0x000fe20000000f00 */
[----:B------:R-:W-:Y:S01]  /*7fe0*/  IMAD.MOV.U32 R3, RZ, RZ, R27 ;  /* 0x000000ffff037224 */ /* 0x000fe200078e001b */
[----:B------:R-:W-:-:S07]  /*7ff0*/  MOV R14, 0x8010 ;  /* 0x00008010000e7802 */ /* 0x000fce0000000f00 */
[----:B------:R-:W-:Y:S05]  /*8000*/  CALL.REL.NOINC `($__internal_0_$__cuda_sm20_rem_u64) ;  /* 0x0000016800607944 */ /* 0x000fea0003c00000 */
[----:B------:R-:W-:Y:S01]  /*8010*/  IMAD.MOV.U32 R2, RZ, RZ, R0 ;  /* 0x000000ffff027224 */ /* 0x000fe200078e0000 */
[----:B------:R-:W-:-:S07]  /*8020*/  MOV R3, R5 ;  /* 0x0000000500037202 */ /* 0x000fce0000000f00 */
.L_x_192:
[----:B------:R-:W-:Y:S05]  /*8030*/  BSYNC.RECONVERGENT B5 ;  /* 0x0000000000057941 */ /* 0x000fea0003800200 */
.L_x_190:
        /* <DEDUP_REMOVED lines=25> */
.L_x_194:
[----:B------:R-:W-:Y:S01]  /*81d0*/  MOV R0, R14 ;  /* 0x0000000e00007202 */ /* 0x000fe20000000f00 */
[----:B------:R-:W-:Y:S01]  /*81e0*/  IMAD.MOV.U32 R2, RZ, RZ, R26 ;  /* 0x000000ffff027224 */ /* 0x000fe200078e001a */
[----:B------:R-:W-:Y:S01]  /*81f0*/  MOV R14, 0x8220 ;  /* 0x00008220000e7802 */ /* 0x000fe20000000f00 */
[----:B------:R-:W-:-:S07]  /*8200*/  IMAD.MOV.U32 R3, RZ, RZ, R27 ;  /* 0x000000ffff037224 */ /* 0x000fce00078e001b */
[----:B------:R-:W-:Y:S05]  /*8210*/  CALL.REL.NOINC `($__internal_0_$__cuda_sm20_rem_u64) ;  /* 0x0000016400dc7944 */ /* 0x000fea0003c00000 */
[----:B------:R-:W-:Y:S01]  /*8220*/  MOV R2, R0 ;  /* 0x0000000000027202 */ /* 0x000fe20000000f00 */
[----:B------:R-:W-:-:S07]  /*8230*/  IMAD.MOV.U32 R3, RZ, RZ, R5 ;  /* 0x000000ffff037224 */ /* 0x000fce00078e0005 */
.L_x_195:
[----:B------:R-:W-:Y:S05]  /*8240*/  BSYNC.RECONVERGENT B5 ;  /* 0x0000000000057941 */ /* 0x000fea0003800200 */
.L_x_193:
        /* <DEDUP_REMOVED lines=25> */
.L_x_197:
[----:B------:R-:W-:Y:S01]  /*83e0*/  IMAD.MOV.U32 R0, RZ, RZ, R14 ;  /* 0x000000ffff007224 */ /* 0x000fe200078e000e */
[----:B------:R-:W-:Y:S01]  /*83f0*/  MOV R3, R27 ;  /* 0x0000001b00037202 */ /* 0x000fe20000000f00 */
[----:B------:R-:W-:Y:S01]  /*8400*/  IMAD.MOV.U32 R2, RZ, RZ, R26 ;  /* 0x000000ffff027224 */ /* 0x000fe200078e001a */
[----:B------:R-:W-:-:S07]  /*8410*/  MOV R14, 0x8430 ;  /* 0x00008430000e7802 */ /* 0x000fce0000000f00 */
[----:B------:R-:W-:Y:S05]  /*8420*/  CALL.REL.NOINC `($__internal_0_$__cuda_sm20_rem_u64) ;  /* 0x0000016400587944 */ /* 0x000fea0003c00000 */
[----:B------:R-:W-:Y:S02]  /*8430*/  IMAD.MOV.U32 R2, RZ, RZ, R0 ;  /* 0x000000ffff027224 */ /* 0x000fe400078e0000 */
[----:B------:R-:W-:-:S07]  /*8440*/  IMAD.MOV.U32 R3, RZ, RZ, R5 ;  /* 0x000000ffff037224 */ /* 0x000fce00078e0005 */
.L_x_198:
[----:B------:R-:W-:Y:S05]  /*8450*/  BSYNC.RECONVERGENT B5 ;  /* 0x0000000000057941 */ /* 0x000fea0003800200 */
.L_x_196:
        /* <DEDUP_REMOVED lines=25> */
.L_x_200:
[----:B------:R-:W-:Y:S01]  /*85f0*/  IMAD.MOV.U32 R0, RZ, RZ, R14 ;  /* 0x000000ffff007224 */ /* 0x000fe200078e000e */
[----:B------:R-:W-:Y:S01]  /*8600*/  MOV R2, R26 ;  /* 0x0000001a00027202 */ /* 0x000fe20000000f00 */
[----:B------:R-:W-:Y:S01]  /*8610*/  IMAD.MOV.U32 R3, RZ, RZ, R27 ;  /* 0x000000ffff037224 */ /* 0x000fe200078e001b */
[----:B------:R-:W-:-:S07]  /*8620*/  MOV R14, 0x8640 ;  /* 0x00008640000e7802 */ /* 0x000fce0000000f00 */
[----:B------:R-:W-:Y:S05]  /*8630*/  CALL.REL.NOINC `($__internal_0_$__cuda_sm20_rem_u64) ;  /* 0x0000016000d47944 */ /* 0x000fea0003c00000 */
[----:B------:R-:W-:Y:S01]  /*8640*/  IMAD.MOV.U32 R2, RZ, RZ, R0 ;  /* 0x000000ffff027224 */ /* 0x000fe200078e0000 */
[----:B------:R-:W-:-:S07]  /*8650*/  MOV R3, R5 ;  /* 0x0000000500037202 */ /* 0x000fce0000000f00 */
.L_x_201:
[----:B------:R-:W-:Y:S05]  /*8660*/  BSYNC.RECONVERGENT B5 ;  /* 0x0000000000057941 */ /* 0x000fea0003800200 */
.L_x_199:
        /* <DEDUP_REMOVED lines=25> */
.L_x_203:
[----:B------:R-:W-:Y:S01]  /*8800*/  MOV R0, R14 ;  /* 0x0000000e00007202 */ /* 0x000fe20000000f00 */
[----:B------:R-:W-:Y:S01]  /*8810*/  IMAD.MOV.U32 R2, RZ, RZ, R26 ;  /* 0x000000ffff027224 */ /* 0x000fe200078e001a */
[----:B------:R-:W-:Y:S01]  /*8820*/  MOV R14, 0x8850 ;  /* 0x00008850000e7802 */ /* 0x000fe20000000f00 */
[----:B------:R-:W-:-:S07]  /*8830*/  IMAD.MOV.U32 R3, RZ, RZ, R27 ;  /* 0x000000ffff037224 */ /* 0x000fce00078e001b */
[----:B------:R-:W-:Y:S05]  /*8840*/  CALL.REL.NOINC `($__internal_0_$__cuda_sm20_rem_u64) ;  /* 0x0000016000507944 */ /* 0x000fea0003c00000 */
[----:B------:R-:W-:Y:S01]  /*8850*/  MOV R2, R0 ;  /* 0x0000000000027202 */ /* 0x000fe20000000f00 */
[----:B------:R-:W-:-:S07]  /*8860*/  IMAD.MOV.U32 R3, RZ, RZ, R5 ;  /* 0x000000ffff037224 */ /* 0x000fce00078e0005 */
.L_x_204:
[----:B------:R-:W-:Y:S05]  /*8870*/  BSYNC.RECONVERGENT B5 ;  /* 0x0000000000057941 */ /* 0x000fea0003800200 */
.L_x_202:
        /* <DEDUP_REMOVED lines=25> */
.L_x_206:
[----:B------:R-:W-:Y:S01]  /*8a10*/  IMAD.MOV.U32 R0, RZ, RZ, R14 ;  /* 0x000000ffff007224 */ /* 0x000fe200078e000e */
[----:B------:R-:W-:Y:S01]  /*8a20*/  MOV R3, R27 ;  /* 0x0000001b00037202 */ /* 0x000fe20000000f00 */
[----:B------:R-:W-:Y:S01]  /*8a30*/  IMAD.MOV.U32 R2, RZ, RZ, R26 ;  /* 0x000000ffff027224 */ /* 0x000fe200078e001a */
[----:B------:R-:W-:-:S07]  /*8a40*/  MOV R14, 0x8a60 ;  /* 0x00008a60000e7802 */ /* 0x000fce0000000f00 */
[----:B------:R-:W-:Y:S05]  /*8a50*/  CALL.REL.NOINC `($__internal_0_$__cuda_sm20_rem_u64) ;  /* 0x0000015c00cc7944 */ /* 0x000fea0003c00000 */
[----:B------:R-:W-:Y:S02]  /*8a60*/  IMAD.MOV.U32 R2, RZ, RZ, R0 ;  /* 0x000000ffff027224 */ /* 0x000fe400078e0000 */
[----:B------:R-:W-:-:S07]  /*8a70*/  IMAD.MOV.U32 R3, RZ, RZ, R5 ;  /* 0x000000ffff037224 */ /* 0x000fce00078e0005 */
.L_x_207:
[----:B------:R-:W-:Y:S05]  /*8a80*/  BSYNC.RECONVERGENT B5 ;  /* 0x0000000000057941 */ /* 0x000fea0003800200 */
.L_x_205:
        /* <DEDUP_REMOVED lines=25> */
.L_x_209:
[----:B------:R-:W-:Y:S01]  /*8c20*/  IMAD.MOV.U32 R0, RZ, RZ, R14 ;  /* 0x000000ffff007224 */ /* 0x000fe200078e000e */
[----:B------:R-:W-:Y:S01]  /*8c30*/  MOV R2, R26 ;  /* 0x0000001a00027202 */ /* 0x000fe20000000f00 */
[----:B------:R-:W-:Y:S01]  /*8c40*/  IMAD.MOV.U32 R3, RZ, RZ, R27 ;  /* 0x000000ffff037224 */ /* 0x000fe200078e001b */
[----:B------:R-:W-:-:S07]  /*8c50*/  MOV R14, 0x8c70 ;  /* 0x00008c70000e7802 */ /* 0x000fce0000000f00 */
[----:B------:R-:W-:Y:S05]  /*8c60*/  CALL.REL.NOINC `($__internal_0_$__cuda_sm20_rem_u64) ;  /* 0x0000015c00487944 */ /* 0x000fea0003c00000 */
[----:B------:R-:W-:Y:S01]  /*8c70*/  IMAD.MOV.U32 R2, RZ, RZ, R0 ;  /* 0x000000ffff027224 */ /* 0x000fe200078e0000 */
[----:B------:R-:W-:-:S07]  /*8c80*/  MOV R3, R5 ;  /* 0x0000000500037202 */ /* 0x000fce0000000f00 */
.L_x_210:
[----:B------:R-:W-:Y:S05]  /*8c90*/  BSYNC.RECONVERGENT B5 ;  /* 0x0000000000057941 */ /* 0x000fea0003800200 */
.L_x_208:
        /* <DEDUP_REMOVED lines=25> */
.L_x_212:
[----:B------:R-:W-:Y:S01]  /*8e30*/  MOV R0, R14 ;  /* 0x0000000e00007202 */ /* 0x000fe20000000f00 */
[----:B------:R-:W-:Y:S01]  /*8e40*/  IMAD.MOV.U32 R2, RZ, RZ, R26 ;  /* 0x000000ffff027224 */ /* 0x000fe200078e001a */
[----:B------:R-:W-:Y:S01]  /*8e50*/  MOV R14, 0x8e80 ;  /* 0x00008e80000e7802 */ /* 0x000fe20000000f00 */
[----:B------:R-:W-:-:S07]  /*8e60*/  IMAD.MOV.U32 R3, RZ, RZ, R27 ;  /* 0x000000ffff037224 */ /* 0x000fce00078e001b */
[----:B------:R-:W-:Y:S05]  /*8e70*/  CALL.REL.NOINC `($__internal_0_$__cuda_sm20_rem_u64) ;  /* 0x0000015800c47944 */ /* 0x000fea0003c00000 */
[----:B------:R-:W-:Y:S01]  /*8e80*/  MOV R2, R0 ;  /* 0x0000000000027202 */ /* 0x000fe20000000f00 */
[----:B------:R-:W-:-:S07]  /*8e90*/  IMAD.MOV.U32 R3, RZ, RZ, R5 ;  /* 0x000000ffff037224 */ /* 0x000fce00078e0005 */
.L_x_213:
[----:B------:R-:W-:Y:S05]  /*8ea0*/  BSYNC.RECONVERGENT B5 ;  /* 0x0000000000057941 */ /* 0x000fea0003800200 */
.L_x_211:
        /* <DEDUP_REMOVED lines=25> */
.L_x_215:
[----:B------:R-:W-:Y:S01]  /*9040*/  IMAD.MOV.U32 R0, RZ, RZ, R14 ;  /* 0x000000ffff007224 */ /* 0x000fe200078e000e */
[----:B------:R-:W-:Y:S01]  /*9050*/  MOV R3, R27 ;  /* 0x0000001b00037202 */ /* 0x000fe20000000f00 */
[----:B------:R-:W-:Y:S01]  /*9060*/  IMAD.MOV.U32 R2, RZ, RZ, R26 ;  /* 0x000000ffff027224 */ /* 0x000fe200078e001a */
[----:B------:R-:W-:-:S07]  /*9070*/  MOV R14, 0x9090 ;  /* 0x00009090000e7802 */ /* 0x000fce0000000f00 */
[----:B------:R-:W-:Y:S05]  /*9080*/  CALL.REL.NOINC `($__internal_0_$__cuda_sm20_rem_u64) ;  /* 0x0000015800407944 */ /* 0x000fea0003c00000 */
[----:B------:R-:W-:Y:S02]  /*9090*/  IMAD.MOV.U32 R2, RZ, RZ, R0 ;  /* 0x000000ffff027224 */ /* 0x000fe400078e0000 */
[----:B------:R-:W-:-:S07]  /*90a0*/  IMAD.MOV.U32 R3, RZ, RZ, R5 ;  /* 0x000000ffff037224 */ /* 0x000fce00078e0005 */
.L_x_216:
[----:B------:R-:W-:Y:S05]  /*90b0*/  BSYNC.RECONVERGENT B5 ;  /* 0x0000000000057941 */ /* 0x000fea0003800200 */
.L_x_214:
        /* <DEDUP_REMOVED lines=25> */
.L_x_218:
[----:B------:R-:W-:Y:S01]  /*9250*/  IMAD.MOV.U32 R0, RZ, RZ, R14 ;  /* 0x000000ffff007224 */ /* 0x000fe200078e000e */
[----:B------:R-:W-:Y:S01]  /*9260*/  MOV R2, R26 ;  /* 0x0000001a00027202 */ /* 0x000fe20000000f00 */
[----:B------:R-:W-:Y:S01]  /*9270*/  IMAD.MOV.U32 R3, RZ, RZ, R27 ;  /* 0x000000ffff037224 */ /* 0x000fe200078e001b */
[----:B------:R-:W-:-:S07]  /*9280*/  MOV R14, 0x92a0 ;  /* 0x000092a0000e7802 */ /* 0x000fce0000000f00 */
[----:B------:R-:W-:Y:S05]  /*9290*/  CALL.REL.NOINC `($__internal_0_$__cuda_sm20_rem_u64) ;  /* 0x0000015400bc7944 */ /* 0x000fea0003c00000 */
[----:B------:R-:W-:Y:S01]  /*92a0*/  IMAD.MOV.U32 R2, RZ, RZ, R0 ;  /* 0x000000ffff027224 */ /* 0x000fe200078e0000 */
[----:B------:R-:W-:-:S07]  /*92b0*/  MOV R3, R5 ;  /* 0x0000000500037202 */ /* 0x000fce0000000f00 */
.L_x_219:
[----:B------:R-:W-:Y:S05]  /*92c0*/  BSYNC.RECONVERGENT B5 ;  /* 0x0000000000057941 */ /* 0x000fea0003800200 */
.L_x_217:
        /* <DEDUP_REMOVED lines=25> */
.L_x_221:
[----:B------:R-:W-:Y:S01]  /*9460*/  MOV R0, R14 ;  /* 0x0000000e00007202 */ /* 0x000fe20000000f00 */
[----:B------:R-:W-:Y:S01]  /*9470*/  IMAD.MOV.U32 R2, RZ, RZ, R26 ;  /* 0x000000ffff027224 */ /* 0x000fe200078e001a */
[----:B------:R-:W-:Y:S01]  /*9480*/  MOV R14, 0x94b0 ;  /* 0x000094b0000e7802 */ /* 0x000fe20000000f00 */
[----:B------:R-:W-:-:S07]  /*9490*/  IMAD.MOV.U32 R3, RZ, RZ, R27 ;  /* 0x000000ffff037224 */ /* 0x000fce00078e001b */
[----:B------:R-:W-:Y:S05]  /*94a0*/  CALL.REL.NOINC `($__internal_0_$__cuda_sm20_rem_u64) ;  /* 0x0000015400387944 */ /* 0x000fea0003c00000 */
[----:B------:R-:W-:Y:S01]  /*94b0*/  MOV R2, R0 ;  /* 0x0000000000027202 */ /* 0x000fe20000000f00 */
[----:B------:R-:W-:-:S07]  /*94c0*/  IMAD.MOV.U32 R3, RZ, RZ, R5 ;  /* 0x000000ffff037224 */ /* 0x000fce00078e0005 */
.L_x_222:
[----:B------:R-:W-:Y:S05]  /*94d0*/  BSYNC.RECONVERGENT B5 ;  /* 0x0000000000057941 */ /* 0x000fea0003800200 */
.L_x_220:
        /* <DEDUP_REMOVED lines=25> */
.L_x_224:
[----:B------:R-:W-:Y:S01]  /*9670*/  IMAD.MOV.U32 R0, RZ, RZ, R14 ;  /* 0x000000ffff007224 */ /* 0x000fe200078e000e */
[----:B------:R-:W-:Y:S01]  /*9680*/  MOV R3, R27 ;  /* 0x0000001b00037202 */ /* 0x000fe20000000f00 */
[----:B------:R-:W-:Y:S01]  /*9690*/  IMAD.MOV.U32 R2, RZ, RZ, R26 ;  /* 0x000000ffff027224 */ /* 0x000fe200078e001a */
[----:B------:R-:W-:-:S07]  /*96a0*/  MOV R14, 0x96c0 ;  /* 0x000096c0000e7802 */ /* 0x000fce0000000f00 */
[----:B------:R-:W-:Y:S05]  /*96b0*/  CALL.REL.NOINC `($__internal_0_$__cuda_sm20_rem_u64) ;  /* 0x0000015000b47944 */ /* 0x000fea0003c00000 */
[----:B------:R-:W-:Y:S02]  /*96c0*/  IMAD.MOV.U32 R2, RZ, RZ, R0 ;  /* 0x000000ffff027224 */ /* 0x000fe400078e0000 */
[----:B------:R-:W-:-:S07]  /*96d0*/  IMAD.MOV.U32 R3, RZ, RZ, R5 ;  /* 0x000000ffff037224 */ /* 0x000fce00078e0005 */
.L_x_225:
[----:B------:R-:W-:Y:S05]  /*96e0*/  BSYNC.RECONVERGENT B5 ;  /* 0x0000000000057941 */ /* 0x000fea0003800200 */
.L_x_223:
        /* <DEDUP_REMOVED lines=25> */
.L_x_227:
[----:B------:R-:W-:Y:S01]  /*9880*/  IMAD.MOV.U32 R0, RZ, RZ, R14 ;  /* 0x000000ffff007224 */ /* 0x000fe200078e000e */
[----:B------:R-:W-:Y:S01]  /*9890*/  MOV R2, R26 ;  /* 0x0000001a00027202 */ /* 0x000fe20000000f00 */
[----:B------:R-:W-:Y:S01]  /*98a0*/  IMAD.MOV.U32 R3, RZ, RZ, R27 ;  /* 0x000000ffff037224 */ /* 0x000fe200078e001b */
[----:B------:R-:W-:-:S07]  /*98b0*/  MOV R14, 0x98d0 ;  /* 0x000098d0000e7802 */ /* 0x000fce0000000f00 */
[----:B------:R-:W-:Y:S05]  /*98c0*/  CALL.REL.NOINC `($__internal_0_$__cuda_sm20_rem_u64) ;  /* 0x0000015000307944 */ /* 0x000fea0003c00000 */
[----:B------:R-:W-:Y:S01]  /*98d0*/  IMAD.MOV.U32 R2, RZ, RZ, R0 ;  /* 0x000000ffff027224 */ /* 0x000fe200078e0000 */
[----:B------:R-:W-:-:S07]  /*98e0*/  MOV R3, R5 ;  /* 0x0000000500037202 */ /* 0x000fce0000000f00 */
.L_x_228:
[----:B------:R-:W-:Y:S05]  /*98f0*/  BSYNC.RECONVERGENT B5 ;  /* 0x0000000000057941 */ /* 0x000fea0003800200 */
.L_x_226:
        /* <DEDUP_REMOVED lines=25> */
.L_x_230:
[----:B------:R-:W-:Y:S01]  /*9a90*/  MOV R0, R14 ;  /* 0x0000000e00007202 */ /* 0x000fe20000000f00 */
[----:B------:R-:W-:Y:S01]  /*9aa0*/  IMAD.MOV.U32 R2, RZ, RZ, R26 ;  /* 0x000000ffff027224 */ /* 0x000fe200078e001a */
[----:B------:R-:W-:Y:S01]  /*9ab0*/  MOV R14, 0x9ae0 ;  /* 0x00009ae0000e7802 */ /* 0x000fe20000000f00 */
[----:B------:R-:W-:-:S07]  /*9ac0*/  IMAD.MOV.U32 R3, RZ, RZ, R27 ;  /* 0x000000ffff037224 */ /* 0x000fce00078e001b */
[----:B------:R-:W-:Y:S05]  /*9ad0*/  CALL.REL.NOINC `($__internal_0_$__cuda_sm20_rem_u64) ;  /* 0x0000014c00ac7944 */ /* 0x000fea0003c00000 */
[----:B------:R-:W-:Y:S01]  /*9ae0*/  MOV R2, R0 ;  /* 0x0000000000027202 */ /* 0x000fe20000000f00 */
[----:B------:R-:W-:-:S07]  /*9af0*/  IMAD.MOV.U32 R3, RZ, RZ, R5 ;  /* 0x000000ffff037224 */ /* 0x000fce00078e0005 */
.L_x_231:
[----:B------:R-:W-:Y:S05]  /*9b00*/  BSYNC.RECONVERGENT B5 ;  /* 0x0000000000057941 */ /* 0x000fea0003800200 */
.L_x_229:
        /* <DEDUP_REMOVED lines=25> */
.L_x_233:
[----:B------:R-:W-:Y:S01]  /*9ca0*/  IMAD.MOV.U32 R0, RZ, RZ, R14 ;  /* 0x000000ffff007224 */ /* 0x000fe200078e000e */
[----:B------:R-:W-:Y:S01]  /*9cb0*/  MOV R3, R27 ;  /* 0x0000001b00037202 */ /* 0x000fe20000000f00 */
[----:B------:R-:W-:Y:S01]  /*9cc0*/  IMAD.MOV.U32 R2, RZ, RZ, R26 ;  /* 0x000000ffff027224 */ /* 0x000fe200078e001a */
[----:B------:R-:W-:-:S07]  /*9cd0*/  MOV R14, 0x9cf0 ;  /* 0x00009cf0000e7802 */ /* 0x000fce0000000f00 */
[----:B------:R-:W-:Y:S05]  /*9ce0*/  CALL.REL.NOINC `($__internal_0_$__cuda_sm20_rem_u64) ;  /* 0x0000014c00287944 */ /* 0x000fea0003c00000 */
[----:B------:R-:W-:Y:S02]  /*9cf0*/  IMAD.MOV.U32 R2, RZ, RZ, R0 ;  /* 0x000000ffff027224 */ /* 0x000fe400078e0000 */
[----:B------:R-:W-:-:S07]  /*9d00*/  IMAD.MOV.U32 R3, RZ, RZ, R5 ;  /* 0x000000ffff037224 */ /* 0x000fce00078e0005 */
.L_x_234:
[----:B------:R-:W-:Y:S05]  /*9d10*/  BSYNC.RECONVERGENT B5 ;  /* 0x0000000000057941 */ /* 0x000fea0003800200 */
.L_x_232:
        /* <DEDUP_REMOVED lines=25> */
.L_x_236:
[----:B------:R-:W-:Y:S01]  /*9eb0*/  IMAD.MOV.U32 R0, RZ, RZ, R14 ;  /* 0x000000ffff007224 */ /* 0x000fe200078e000e */
[----:B------:R-:W-:Y:S01]  /*9ec0*/  MOV R2, R26 ;  /* 0x0000001a00027202 */ /* 0x000fe20000000f00 */
[----:B------:R-:W-:Y:S01]  /*9ed0*/  IMAD.MOV.U32 R3, RZ, RZ, R27 ;  /* 0x000000ffff037224 */ /* 0x000fe200078e001b */
[----:B------:R-:W-:-:S07]  /*9ee0*/  MOV R14, 0x9f00 ;  /* 0x00009f00000e7802 */ /* 0x000fce0000000f00 */
[----:B------:R-:W-:Y:S05]  /*9ef0*/  CALL.REL.NOINC `($__internal_0_$__cuda_sm20_rem_u64) ;  /* 0x0000014800a47944 */ /* 0x000fea0003c00000 */
[----:B------:R-:W-:Y:S01]  /*9f00*/  IMAD.MOV.U32 R2, RZ, RZ, R0 ;  /* 0x000000ffff027224 */ /* 0x000fe200078e0000 */
[----:B------:R-:W-:-:S07]  /*9f10*/  MOV R3, R5 ;  /* 0x0000000500037202 */ /* 0x000fce0000000f00 */
.L_x_237:
[----:B------:R-:W-:Y:S05]  /*9f20*/  BSYNC.RECONVERGENT B5 ;  /* 0x0000000000057941 */ /* 0x000fea0003800200 */
.L_x_235:
        /* <DEDUP_REMOVED lines=25> */
.L_x_239:
[----:B------:R-:W-:Y:S01]  /*a0c0*/  MOV R0, R14 ;  /* 0x0000000e00007202 */ /* 0x000fe20000000f00 */
[----:B------:R-:W-:Y:S01]  /*a0d0*/  IMAD.MOV.U32 R2, RZ, RZ, R26 ;  /* 0x000000ffff027224 */ /* 0x000fe200078e001a */
[----:B------:R-:W-:Y:S01]  /*a0e0*/  MOV R14, 0xa110 ;  /* 0x0000a110000e7802 */ /* 0x000fe20000000f00 */
[----:B------:R-:W-:-:S07]  /*a0f0*/  IMAD.MOV.U32 R3, RZ, RZ, R27 ;  /* 0x000000ffff037224 */ /* 0x000fce00078e001b */
[----:B------:R-:W-:Y:S05]  /*a100*/  CALL.REL.NOINC `($__internal_0_$__cuda_sm20_rem_u64) ;  /* 0x0000014800207944 */ /* 0x000fea0003c00000 */
[----:B------:R-:W-:Y:S01]  /*a110*/  MOV R2, R0 ;  /* 0x0000000000027202 */ /* 0x000fe20000000f00 */
[----:B------:R-:W-:-:S07]  /*a120*/  IMAD.MOV.U32 R3, RZ, RZ, R5 ;  /* 0x000000ffff037224 */ /* 0x000fce00078e0005 */
.L_x_240:
[----:B------:R-:W-:Y:S05]  /*a130*/  BSYNC.RECONVERGENT B5 ;  /* 0x0000000000057941 */ /* 0x000fea0003800200 */
.L_x_238:
        /* <DEDUP_REMOVED lines=25> */
.L_x_242:
[----:B------:R-:W-:Y:S01]  /*a2d0*/  IMAD.MOV.U32 R0, RZ, RZ, R14 ;  /* 0x000000ffff007224 */ /* 0x000fe200078e000e */
[----:B------:R-:W-:Y:S01]  /*a2e0*/  MOV R3, R27 ;  /* 0x0000001b00037202 */ /* 0x000fe20000000f00 */
[----:B------:R-:W-:Y:S01]  /*a2f0*/  IMAD.MOV.U32 R2, RZ, RZ, R26 ;  /* 0x000000ffff027224 */ /* 0x000fe200078e001a */
[----:B------:R-:W-:-:S07]  /*a300*/  MOV R14, 0xa320 ;  /* 0x0000a320000e7802 */ /* 0x000fce0000000f00 */
[----:B------:R-:W-:Y:S05]  /*a310*/  CALL.REL.NOINC `($__internal_0_$__cuda_sm20_rem_u64) ;  /* 0x00000144009c7944 */ /* 0x000fea0003c00000 */
[----:B------:R-:W-:Y:S02]  /*a320*/  IMAD.MOV.U32 R2, RZ, RZ, R0 ;  /* 0x000000ffff027224 */ /* 0x000fe400078e0000 */
[----:B------:R-:W-:-:S07]  /*a330*/  IMAD.MOV.U32 R3, RZ, RZ, R5 ;  /* 0x000000ffff037224 */ /* 0x000fce00078e0005 */
.L_x_243:
[----:B------:R-:W-:Y:S05]  /*a340*/  BSYNC.RECONVERGENT B5 ;  /* 0x0000000000057941 */ /* 0x000fea0003800200 */
.L_x_241:
        /* <DEDUP_REMOVED lines=25> */
.L_x_245:
[----:B------:R-:W-:Y:S01]  /*a4e0*/  IMAD.MOV.U32 R0, RZ, RZ, R14 ;  /* 0x000000ffff007224 */ /* 0x000fe200078e000e */
[----:B------:R-:W-:Y:S01]  /*a4f0*/  MOV R2, R26 ;  /* 0x0000001a00027202 */ /* 0x000fe20000000f00 */
[----:B------:R-:W-:Y:S01]  /*a500*/  IMAD.MOV.U32 R3, RZ, RZ, R27 ;  /* 0x000000ffff037224 */ /* 0x000fe200078e001b */
[----:B------:R-:W-:-:S07]  /*a510*/  MOV R14, 0xa530 ;  /* 0x0000a530000e7802 */ /* 0x000fce0000000f00 */
[----:B------:R-:W-:Y:S05]  /*a520*/  CALL.REL.NOINC `($__internal_0_$__cuda_sm20_rem_u64) ;  /* 0x0000014400187944 */ /* 0x000fea0003c00000 */
[----:B------:R-:W-:Y:S01]  /*a530*/  IMAD.MOV.U32 R2, RZ, RZ, R0 ;  /* 0x000000ffff027224 */ /* 0x000fe200078e0000 */
[----:B------:R-:W-:-:S07]  /*a540*/  MOV R3, R5 ;  /* 0x0000000500037202 */ /* 0x000fce0000000f00 */
.L_x_246:
[----:B------:R-:W-:Y:S05]  /*a550*/  BSYNC.RECONVERGENT B5 ;  /* 0x0000000000057941 */ /* 0x000fea0003800200 */
.L_x_244:
        /* <DEDUP_REMOVED lines=25> */
.L_x_248:
[----:B------:R-:W-:Y:S01]  /*a6f0*/  MOV R0, R14 ;  /* 0x0000000e00007202 */ /* 0x000fe20000000f00 */
[----:B------:R-:W-:Y:S01]  /*a700*/  IMAD.MOV.U32 R2, RZ, RZ, R26 ;  /* 0x000000ffff027224 */ /* 0x000fe200078e001a */
[----:B------:R-:W-:Y:S01]  /*a710*/  MOV R14, 0xa740 ;  /* 0x0000a740000e7802 */ /* 0x000fe20000000f00 */
[----:B------:R-:W-:-:S07]  /*a720*/  IMAD.MOV.U32 R3, RZ, RZ, R27 ;  /* 0x000000ffff037224 */ /* 0x000fce00078e001b */
[----:B------:R-:W-:Y:S05]  /*a730*/  CALL.REL.NOINC `($__internal_0_$__cuda_sm20_rem_u64) ;  /* 0x0000014000947944 */ /* 0x000fea0003c00000 */
[----:B------:R-:W-:Y:S01]  /*a740*/  MOV R2, R0 ;  /* 0x0000000000027202 */ /* 0x000fe20000000f00 */
[----:B------:R-:W-:-:S07]  /*a750*/  IMAD.MOV.U32 R3, RZ, RZ, R5 ;  /* 0x000000ffff037224 */ /* 0x000fce00078e0005 */
.L_x_249:
[----:B------:R-:W-:Y:S05]  /*a760*/  BSYNC.RECONVERGENT B5 ;  /* 0x0000000000057941 */ /* 0x000fea0003800200 */
.L_x_247:
        /* <DEDUP_REMOVED lines=25> */
.L_x_251:
[----:B------:R-:W-:Y:S01]  /*a900*/  IMAD.MOV.U32 R0, RZ, RZ, R14 ;  /* 0x000000ffff007224 */ /* 0x000fe200078e000e */
[----:B------:R-:W-:Y:S01]  /*a910*/  MOV R3, R27 ;  /* 0x0000001b00037202 */ /* 0x000fe20000000f00 */
[----:B------:R-:W-:Y:S01]  /*a920*/  IMAD.MOV.U32 R2, RZ, RZ, R26 ;  /* 0x000000ffff027224 */ /* 0x000fe200078e001a */
[----:B------:R-:W-:-:S07]  /*a930*/  MOV R14, 0xa950 ;  /* 0x0000a950000e7802 */ /* 0x000fce0000000f00 */
[----:B------:R-:W-:Y:S05]  /*a940*/  CALL.REL.NOINC `($__internal_0_$__cuda_sm20_rem_u64) ;  /* 0x0000014000107944 */ /* 0x000fea0003c00000 */
[----:B------:R-:W-:Y:S02]  /*a950*/  IMAD.MOV.U32 R2, RZ, RZ, R0 ;  /* 0x000000ffff027224 */ /* 0x000fe400078e0000 */
[----:B------:R-:W-:-:S07]  /*a960*/  IMAD.MOV.U32 R3, RZ, RZ, R5 ;  /* 0x000000ffff037224 */ /* 0x000fce00078e0005 */
.L_x_252:
[----:B------:R-:W-:Y:S05]  /*a970*/  BSYNC.RECONVERGENT B5 ;  /* 0x0000000000057941 */ /* 0x000fea0003800200 */
.L_x_250:
        /* <DEDUP_REMOVED lines=25> */
.L_x_254:
[----:B------:R-:W-:Y:S01]  /*ab10*/  IMAD.MOV.U32 R0, RZ, RZ, R14 ;  /* 0x000000ffff007224 */ /* 0x000fe200078e000e */
[----:B------:R-:W-:Y:S01]  /*ab20*/  MOV R2, R26 ;  /* 0x0000001a00027202 */ /* 0x000fe20000000f00 */
[----:B------:R-:W-:Y:S01]  /*ab30*/  IMAD.MOV.U32 R3, RZ, RZ, R27 ;  /* 0x000000ffff037224 */ /* 0x000fe200078e001b */
[----:B------:R-:W-:-:S07]  /*ab40*/  MOV R14, 0xab60 ;  /* 0x0000ab60000e7802 */ /* 0x000fce0000000f00 */
[----:B------:R-:W-:Y:S05]  /*ab50*/  CALL.REL.NOINC `($__internal_0_$__cuda_sm20_rem_u64) ;  /* 0x0000013c008c7944 */ /* 0x000fea0003c00000 */
[----:B------:R-:W-:Y:S01]  /*ab60*/  IMAD.MOV.U32 R2, RZ, RZ, R0 ;  /* 0x000000ffff027224 */ /* 0x000fe200078e0000 */
[----:B------:R-:W-:-:S07]  /*ab70*/  MOV R3, R5 ;  /* 0x0000000500037202 */ /* 0x000fce0000000f00 */
.L_x_255:
[----:B------:R-:W-:Y:S05]  /*ab80*/  BSYNC.RECONVERGENT B5 ;  /* 0x0000000000057941 */ /* 0x000fea0003800200 */
.L_x_253:
[----:B------:R-:W-:-:S05]  /*ab90*/  IADD3 R5, P0, PT, R34, R2, RZ ;  /* 0x0000000222057210 */ /* 0x000fca0007f1e0ff */
[----:B------:R-:W-:-:S08]  /*aba0*/  IMAD.X R3, R35, 0x1, R3, P0 ;  /* 0x0000000123037824 */ /* 0x000fd000000e0603 */
.L_x_57:
[----:B------:R-:W-:Y:S05]  /*abb0*/  BSYNC.RECONVERGENT B3 ;  /* 0x0000000000037941 */ /* 0x000fea0003800200 */
.L_x_56:
        /* <DEDUP_REMOVED lines=22> */
.L_x_256:
[----:B------:R-:W-:Y:S01]  /*ad20*/  MOV R0, R5 ;  /* 0x0000000500007202 */ /* 0x000fe20000000f00 */
[----:B------:R-:W-:Y:S01]  /*ad30*/  IMAD.MOV.U32 R5, RZ, RZ, R3 ;  /* 0x000000ffff057224 */ /* 0x000fe200078e0003 */
[----:B------:R-:W-:Y:S01]  /*ad40*/  MOV R3, R27 ;  /* 0x0000001b00037202 */ /* 0x000fe20000000f00 */
[----:B------:R-:W-:Y:S01]  /*ad50*/  IMAD.MOV.U32 R2, RZ, RZ, R26 ;  /* 0x000000ffff027224 */ /* 0x000fe200078e001a */
[----:B------:R-:W-:-:S07]  /*ad60*/  MOV R14, 0xad80 ;  /* 0x0000ad80000e7802 */ /* 0x000fce0000000f00 */
[----:B------:R-:W-:Y:S05]  /*ad70*/  CALL.REL.NOINC `($__internal_0_$__cuda_sm20_rem_u64) ;  /* 0x0000013c00047944 */ /* 0x000fea0003c00000 */
[----:B------:R-:W-:Y:S02]  /*ad80*/  IMAD.MOV.U32 R34, RZ, RZ, R0 ;  /* 0x000000ffff227224 */ /* 0x000fe400078e0000 */
[----:B------:R-:W-:-:S07]  /*ad90*/  IMAD.MOV.U32 R35, RZ, RZ, R5 ;  /* 0x000000ffff237224 */ /* 0x000fce00078e0005 */
.L_x_55:
[----:B------:R-:W-:Y:S05]  /*ada0*/  BSYNC.RECONVERGENT B4 ;  /* 0x0000000000047941 */ /* 0x000fea0003800200 */
.L_x_54:
[----:B------:R-:W-:Y:S01]  /*adb0*/  IMAD.WIDE.U32 R2, R31, R30, RZ ;  /* 0x0000001e1f027225 */ /* 0x000fe200078e00ff */
[----:B------:R-:W-:Y:S03]  /*adc0*/  BSSY.RECONVERGENT B3, `(.L_x_257) ;  /* 0x000088d000037945 */ /* 0x000fe60003800200 */
[----:B------:R-:W-:-:S04]  /*add0*/  IMAD.WIDE.U32 R22, P0, R30, R31, R2 ;  /* 0x0000001f1e167225 */ /* 0x000fc80007800002 */
[----:B------:R-:W-:Y:S01]  /*ade0*/  IMAD.WIDE.U32 R2, R30, R30, RZ ;  /* 0x0000001e1e027225 */ /* 0x000fe200078e00ff */
[----:B------:R-:W-:-:S03]  /*adf0*/  IADD3.X R25, PT, PT, RZ, RZ, RZ, P0, !PT ;  /* 0x000000ffff197210 */ /* 0x000fc600007fe4ff */
[----:B------:R-:W-:Y:S01]  /*ae00*/  IMAD.MOV.U32 R24, RZ, RZ, R23 ;  /* 0x000000ffff187224 */ /* 0x000fe200078e0017 */
[----:B------:R-:W-:Y:S01]  /*ae10*/  IADD3 R3, P0, PT, R3, R22, RZ ;  /* 0x0000001603037210 */ /* 0x000fe20007f1e0ff */
[----:B------:R-:W-:-:S04]  /*ae20*/  IMAD.MOV.U32 R5, RZ, RZ, R2 ;  /* 0x000000ffff057224 */ /* 0x000fc800078e0002 */
        /* <DEDUP_REMOVED lines=11> */
[----:B------:R-:W-:-:S05]  /*aee0*/  HFMA2 R33, -RZ, RZ, 0, 0 ;  /* 0x00000000ff217431 */ /* 0x000fca00000001ff */
[----:B0-----:R-:W0:Y:S02]  /*aef0*/  MUFU.RCP R14, R14 ;  /* 0x0000000e000e7308 */ /* 0x001e240000001000 */
[----:B0-----:R-:W-:-:S06]  /*af00*/  IADD3 R2, PT, PT, R14, 0xffffffe, RZ ;  /* 0x0ffffffe0e027810 */ /* 0x001fcc0007ffe0ff */
        /* <DEDUP_REMOVED lines=13> */
.L_x_260:
[----:B------:R-:W-:Y:S01]  /*afe0*/  IMAD.MOV.U32 R0, RZ, RZ, R5 ;  /* 0x000000ffff007224 */ /* 0x000fe200078e0005 */
[----:B------:R-:W-:Y:S01]  /*aff0*/  MOV R2, R26 ;  /* 0x0000001a00027202 */ /* 0x000fe20000000f00 */
[----:B------:R-:W-:Y:S01]  /*b000*/  IMAD.MOV.U32 R5, RZ, RZ, R3 ;  /* 0x000000ffff057224 */ /* 0x000fe200078e0003 */
[----:B------:R-:W-:Y:S01]  /*b010*/  MOV R14, 0xb040 ;  /* 0x0000b040000e7802 */ /* 0x000fe20000000f00 */
[----:B------:R-:W-:-:S07]  /*b020*/  IMAD.MOV.U32 R3, RZ, RZ, R27 ;  /* 0x000000ffff037224 */ /* 0x000fce00078e001b */
[----:B------:R-:W-:Y:S05]  /*b030*/  CALL.REL.NOINC `($__internal_0_$__cuda_sm20_rem_u64) ;  /* 0x0000013800547944 */ /* 0x000fea0003c00000 */
[----:B------:R-:W-:Y:S01]  /*b040*/  IMAD.MOV.U32 R32, RZ, RZ, R0 ;  /* 0x000000ffff207224 */ /* 0x000fe200078e0000 */
[----:B------:R-:W-:-:S07]  /*b050*/  MOV R33, R5 ;  /* 0x0000000500217202 */ /* 0x000fce0000000f00 */
.L_x_261:
[----:B------:R-:W-:Y:S05]  /*b060*/  BSYNC.RECONVERGENT B4 ;  /* 0x0000000000047941 */ /* 0x000fea0003800200 */
.L_x_259:
        /* <DEDUP_REMOVED lines=23> */
.L_x_263:
[----:B------:R-:W-:Y:S01]  /*b1e0*/  IMAD.MOV.U32 R0, RZ, RZ, R30 ;  /* 0x000000ffff007224 */ /* 0x000fe200078e001e */
[----:B------:R-:W-:Y:S01]  /*b1f0*/  MOV R5, R31 ;  /* 0x0000001f00057202 */ /* 0x000fe20000000f00 */
[----:B------:R-:W-:Y:S01]  /*b200*/  IMAD.MOV.U32 R2, RZ, RZ, R26 ;  /* 0x000000ffff027224 */ /* 0x000fe200078e001a */
[----:B------:R-:W-:Y:S01]  /*b210*/  MOV R14, 0xb240 ;  /* 0x0000b240000e7802 */ /* 0x000fe20000000f00 */
[----:B------:R-:W-:-:S07]  /*b220*/  IMAD.MOV.U32 R3, RZ, RZ, R27 ;  /* 0x000000ffff037224 */ /* 0x000fce00078e001b */
[----:B------:R-:W-:Y:S05]  /*b230*/  CALL.REL.NOINC `($__internal_0_$__cuda_sm20_rem_u64) ;  /* 0x0000013400d47944 */ /* 0x000fea0003c00000 */
[----:B------:R-:W-:Y:S01]  /*b240*/  MOV R2, R0 ;  /* 0x0000000000027202 */ /* 0x000fe20000000f00 */
[----:B------:R-:W-:-:S07]  /*b250*/  IMAD.MOV.U32 R3, RZ, RZ, R5 ;  /* 0x000000ffff037224 */ /* 0x000fce00078e0005 */
.L_x_264:
[----:B------:R-:W-:Y:S05]  /*b260*/  BSYNC.RECONVERGENT B4 ;  /* 0x0000000000047941 */ /* 0x000fea0003800200 */
.L_x_262:
        /* <DEDUP_REMOVED lines=25> */
.L_x_266:
[----:B------:R-:W-:Y:S01]  /*b400*/  IMAD.MOV.U32 R0, RZ, RZ, R14 ;  /* 0x000000ffff007224 */ /* 0x000fe200078e000e */
[----:B------:R-:W-:Y:S01]  /*b410*/  MOV R3, R27 ;  /* 0x0000001b00037202 */ /* 0x000fe20000000f00 */
[----:B------:R-:W-:Y:S01]  /*b420*/  IMAD.MOV.U32 R2, RZ, RZ, R26 ;  /* 0x000000ffff027224 */ /* 0x000fe200078e001a */
[----:B------:R-:W-:-:S07]  /*b430*/  MOV R14, 0xb450 ;  /* 0x0000b450000e7802 */ /* 0x000fce0000000f00 */
[----:B------:R-:W-:Y:S05]  /*b440*/  CALL.REL.NOINC `($__internal_0_$__cuda_sm20_rem_u64) ;  /* 0x0000013400507944 */ /* 0x000fea0003c00000 */
[----:B------:R-:W-:Y:S02]  /*b450*/  IMAD.MOV.U32 R2, RZ, RZ, R0 ;  /* 0x000000ffff027224 */ /* 0x000fe400078e0000 */
[----:B------:R-:W-:-:S07]  /*b460*/  IMAD.MOV.U32 R3, RZ, RZ, R5 ;  /* 0x000000ffff037224 */ /* 0x000fce00078e0005 */
.L_x_267:
[----:B------:R-:W-:Y:S05]  /*b470*/  BSYNC.RECONVERGENT B4 ;  /* 0x0000000000047941 */ /* 0x000fea0003800200 */
.L_x_265:
        /* <DEDUP_REMOVED lines=25> */
.L_x_269:
[----:B------:R-:W-:Y:S01]  /*b610*/  IMAD.MOV.U32 R0, RZ, RZ, R14 ;  /* 0x000000ffff007224 */ /* 0x000fe200078e000e */
[----:B------:R-:W-:Y:S01]  /*b620*/  MOV R2, R26 ;  /* 0x0000001a00027202 */ /* 0x000fe20000000f00 */
[----:B------:R-:W-:Y:S01]  /*b630*/  IMAD.MOV.U32 R3, RZ, RZ, R27 ;  /* 0x000000ffff037224 */ /* 0x000fe200078e001b */
[----:B------:R-:W-:-:S07]  /*b640*/  MOV R14, 0xb660 ;  /* 0x0000b660000e7802 */ /* 0x000fce0000000f00 */
[----:B------:R-:W-:Y:S05]  /*b650*/  CALL.REL.NOINC `($__internal_0_$__cuda_sm20_rem_u64) ;  /* 0x0000013000cc7944 */ /* 0x000fea0003c00000 */
[----:B------:R-:W-:Y:S01]  /*b660*/  IMAD.MOV.U32 R2, RZ, RZ, R0 ;  /* 0x000000ffff027224 */ /* 0x000fe200078e0000 */
[----:B------:R-:W-:-:S07]  /*b670*/  MOV R3, R5 ;  /* 0x0000000500037202 */ /* 0x000fce0000000f00 */
.L_x_270:
[----:B------:R-:W-:Y:S05]  /*b680*/  BSYNC.RECONVERGENT B4 ;  /* 0x0000000000047941 */ /* 0x000fea0003800200 */
.L_x_268:
        /* <DEDUP_REMOVED lines=25> */
.L_x_272:
[----:B------:R-:W-:Y:S01]  /*b820*/  MOV R0, R14 ;  /* 0x0000000e00007202 */ /* 0x000fe20000000f00 */
[----:B------:R-:W-:Y:S01]  /*b830*/  IMAD.MOV.U32 R2, RZ, RZ, R26 ;  /* 0x000000ffff027224 */ /* 0x000fe200078e001a */
[----:B------:R-:W-:Y:S01]  /*b840*/  MOV R14, 0xb870 ;  /* 0x0000b870000e7802 */ /* 0x000fe20000000f00 */
[----:B------:R-:W-:-:S07]  /*b850*/  IMAD.MOV.U32 R3, RZ, RZ, R27 ;  /* 0x000000ffff037224 */ /* 0x000fce00078e001b */
[----:B------:R-:W-:Y:S05]  /*b860*/  CALL.REL.NOINC `($__internal_0_$__cuda_sm20_rem_u64) ;  /* 0x0000013000487944 */ /* 0x000fea0003c00000 */
[----:B------:R-:W-:Y:S01]  /*b870*/  MOV R2, R0 ;  /* 0x0000000000027202 */ /* 0x000fe20000000f00 */
[----:B------:R-:W-:-:S07]  /*b880*/  IMAD.MOV.U32 R3, RZ, RZ, R5 ;  /* 0x000000ffff037224 */ /* 0x000fce00078e0005 */
.L_x_273:
[----:B------:R-:W-:Y:S05]  /*b890*/  BSYNC.RECONVERGENT B4 ;  /* 0x0000000000047941 */ /* 0x000fea0003800200 */
.L_x_271:
        /* <DEDUP_REMOVED lines=25> */
.L_x_275:
[----:B------:R-:W-:Y:S01]  /*ba30*/  IMAD.MOV.U32 R0, RZ, RZ, R14 ;  /* 0x000000ffff007224 */ /* 0x000fe200078e000e */
[----:B------:R-:W-:Y:S01]  /*ba40*/  MOV R3, R27 ;  /* 0x0000001b00037202 */ /* 0x000fe20000000f00 */
[----:B------:R-:W-:Y:S01]  /*ba50*/  IMAD.MOV.U32 R2, RZ, RZ, R26 ;  /* 0x000000ffff027224 */ /* 0x000fe200078e001a */
[----:B------:R-:W-:-:S07]  /*ba60*/  MOV R14, 0xba80 ;  /* 0x0000ba80000e7802 */ /* 0x000fce0000000f00 */
[----:B------:R-:W-:Y:S05]  /*ba70*/  CALL.REL.NOINC `($__internal_0_$__cuda_sm20_rem_u64) ;  /* 0x0000012c00c47944 */ /* 0x000fea0003c00000 */
[----:B------:R-:W-:Y:S02]  /*ba80*/  IMAD.MOV.U32 R2, RZ, RZ, R0 ;  /* 0x000000ffff027224 */ /* 0x000fe400078e0000 */
[----:B------:R-:W-:-:S07]  /*ba90*/  IMAD.MOV.U32 R3, RZ, RZ, R5 ;  /* 0x000000ffff037224 */ /* 0x000fce00078e0005 */
.L_x_276:
[----:B------:R-:W-:Y:S05]  /*baa0*/  BSYNC.RECONVERGENT B4 ;  /* 0x0000000000047941 */ /* 0x000fea0003800200 */
.L_x_274:
        /* <DEDUP_REMOVED lines=25> */
.L_x_278:
[----:B------:R-:W-:Y:S01]  /*bc40*/  IMAD.MOV.U32 R0, RZ, RZ, R14 ;  /* 0x000000ffff007224 */ /* 0x000fe200078e000e */
[----:B------:R-:W-:Y:S01]  /*bc50*/  MOV R2, R26 ;  /* 0x0000001a00027202 */ /* 0x000fe20000000f00 */
[----:B------:R-:W-:Y:S01]  /*bc60*/  IMAD.MOV.U32 R3, RZ, RZ, R27 ;  /* 0x000000ffff037224 */ /* 0x000fe200078e001b */
[----:B------:R-:W-:-:S07]  /*bc70*/  MOV R14, 0xbc90 ;  /* 0x0000bc90000e7802 */ /* 0x000fce0000000f00 */
[----:B------:R-:W-:Y:S05]  /*bc80*/  CALL.REL.NOINC `($__internal_0_$__cuda_sm20_rem_u64) ;  /* 0x0000012c00407944 */ /* 0x000fea0003c00000 */
[----:B------:R-:W-:Y:S01]  /*bc90*/  IMAD.MOV.U32 R2, RZ, RZ, R0 ;  /* 0x000000ffff027224 */ /* 0x000fe200078e0000 */
[----:B------:R-:W-:-:S07]  /*bca0*/  MOV R3, R5 ;  /* 0x0000000500037202 */ /* 0x000fce0000000f00 */
.L_x_279:
[----:B------:R-:W-:Y:S05]  /*bcb0*/  BSYNC.RECONVERGENT B4 ;  /* 0x0000000000047941 */ /* 0x000fea0003800200 */
.L_x_277:
        /* <DEDUP_REMOVED lines=25> */
.L_x_281:
[----:B------:R-:W-:Y:S01]  /*be50*/  MOV R0, R14 ;  /* 0x0000000e00007202 */ /* 0x000fe20000000f00 */
[----:B------:R-:W-:Y:S01]  /*be60*/  IMAD.MOV.U32 R2, RZ, RZ, R26 ;  /* 0x000000ffff027224 */ /* 0x000fe200078e001a */
[----:B------:R-:W-:Y:S01]  /*be70*/  MOV R14, 0xbea0 ;  /* 0x0000bea0000e7802 */ /* 0x000fe20000000f00 */
[----:B------:R-:W-:-:S07]  /*be80*/  IMAD.MOV.U32 R3, RZ, RZ, R27 ;  /* 0x000000ffff037224 */ /* 0x000fce00078e001b */
[----:B------:R-:W-:Y:S05]  /*be90*/  CALL.REL.NOINC `($__internal_0_$__cuda_sm20_rem_u64) ;  /* 0x0000012800bc7944 */ /* 0x000fea0003c00000 */
[----:B------:R-:W-:Y:S01]  /*bea0*/  MOV R2, R0 ;  /* 0x0000000000027202 */ /* 0x000fe20000000f00 */
[----:B------:R-:W-:-:S07]  /*beb0*/  IMAD.MOV.U32 R3, RZ, RZ, R5 ;  /* 0x000000ffff037224 */ /* 0x000fce00078e0005 */
.L_x_282:
[----:B------:R-:W-:Y:S05]  /*bec0*/  BSYNC.RECONVERGENT B4 ;  /* 0x0000000000047941 */ /* 0x000fea0003800200 */
.L_x_280:
        /* <DEDUP_REMOVED lines=25> */
.L_x_284:
[----:B------:R-:W-:Y:S01]  /*c060*/  IMAD.MOV.U32 R0, RZ, RZ, R14 ;  /* 0x000000ffff007224 */ /* 0x000fe200078e000e */
[----:B------:R-:W-:Y:S01]  /*c070*/  MOV R3, R27 ;  /* 0x0000001b00037202 */ /* 0x000fe20000000f00 */
[----:B------:R-:W-:Y:S01]  /*c080*/  IMAD.MOV.U32 R2, RZ, RZ, R26 ;  /* 0x000000ffff027224 */ /* 0x000fe200078e001a */
[----:B------:R-:W-:-:S07]  /*c090*/  MOV R14, 0xc0b0 ;  /* 0x0000c0b0000e7802 */ /* 0x000fce0000000f00 */
[----:B------:R-:W-:Y:S05]  /*c0a0*/  CALL.REL.NOINC `($__internal_0_$__cuda_sm20_rem_u64) ;  /* 0x0000012800387944 */ /* 0x000fea0003c00000 */
[----:B------:R-:W-:Y:S02]  /*c0b0*/  IMAD.MOV.U32 R2, RZ, RZ, R0 ;  /* 0x000000ffff027224 */ /* 0x000fe400078e0000 */
[----:B------:R-:W-:-:S07]  /*c0c0*/  IMAD.MOV.U32 R3, RZ, RZ, R5 ;  /* 0x000000ffff037224 */ /* 0x000fce00078e0005 */
.L_x_285:
[----:B------:R-:W-:Y:S05]  /*c0d0*/  BSYNC.RECONVERGENT B4 ;  /* 0x0000000000047941 */ /* 0x000fea0003800200 */
.L_x_283:
        /* <DEDUP_REMOVED lines=25> */
.L_x_287:
[----:B------:R-:W-:Y:S01]  /*c270*/  IMAD.MOV.U32 R0, RZ, RZ, R14 ;  /* 0x000000ffff007224 */ /* 0x000fe200078e000e */
[----:B------:R-:W-:Y:S01]  /*c280*/  MOV R2, R26 ;  /* 0x0000001a00027202 */ /* 0x000fe20000000f00 */
[----:B------:R-:W-:Y:S01]  /*c290*/  IMAD.MOV.U32 R3, RZ, RZ, R27 ;  /* 0x000000ffff037224 */ /* 0x000fe200078e001b */
[----:B------:R-:W-:-:S07]  /*c2a0*/  MOV R14, 0xc2c0 ;  /* 0x0000c2c0000e7802 */ /* 0x000fce0000000f00 */
[----:B------:R-:W-:Y:S05]  /*c2b0*/  CALL.REL.NOINC `($__internal_0_$__cuda_sm20_rem_u64) ;  /* 0x0000012400b47944 */ /* 0x000fea0003c00000 */
[----:B------:R-:W-:Y:S01]  /*c2c0*/  IMAD.MOV.U32 R2, RZ, RZ, R0 ;  /* 0x000000ffff027224 */ /* 0x000fe200078e0000 */
[----:B------:R-:W-:-:S07]  /*c2d0*/  MOV R3, R5 ;  /* 0x0000000500037202 */ /* 0x000fce0000000f00 */
.L_x_288:
[----:B------:R-:W-:Y:S05]  /*c2e0*/  BSYNC.RECONVERGENT B4 ;  /* 0x0000000000047941 */ /* 0x000fea0003800200 */
.L_x_286:
        /* <DEDUP_REMOVED lines=25> */
.L_x_290:
[----:B------:R-:W-:Y:S01]  /*c480*/  MOV R0, R14 ;  /* 0x0000000e00007202 */ /* 0x000fe20000000f00 */
[----:B------:R-:W-:Y:S01]  /*c490*/  IMAD.MOV.U32 R2, RZ, RZ, R26 ;  /* 0x000000ffff027224 */ /* 0x000fe200078e001a */
[----:B------:R-:W-:Y:S01]  /*c4a0*/  MOV R14, 0xc4d0 ;  /* 0x0000c4d0000e7802 */ /* 0x000fe20000000f00 */
[----:B------:R-:W-:-:S07]  /*c4b0*/  IMAD.MOV.U32 R3, RZ, RZ, R27 ;  /* 0x000000ffff037224 */ /* 0x000fce00078e001b */
[----:B------:R-:W-:Y:S05]  /*c4c0*/  CALL.REL.NOINC `($__internal_0_$__cuda_sm20_rem_u64) ;  /* 0x0000012400307944 */ /* 0x000fea0003c00000 */
[----:B------:R-:W-:Y:S01]  /*c4d0*/  MOV R2, R0 ;  /* 0x0000000000027202 */ /* 0x000fe20000000f00 */
[----:B------:R-:W-:-:S07]  /*c4e0*/  IMAD.MOV.U32 R3, RZ, RZ, R5 ;  /* 0x000000ffff037224 */ /* 0x000fce00078e0005 */
.L_x_291:
[----:B------:R-:W-:Y:S05]  /*c4f0*/  BSYNC.RECONVERGENT B4 ;  /* 0x0000000000047941 */ /* 0x000fea0003800200 */
.L_x_289:
        /* <DEDUP_REMOVED lines=25> */
.L_x_293:
[----:B------:R-:W-:Y:S01]  /*c690*/  IMAD.MOV.U32 R0, RZ, RZ, R14 ;  /* 0x000000ffff007224 */ /* 0x000fe200078e000e */
[----:B------:R-:W-:Y:S01]  /*c6a0*/  MOV R3, R27 ;  /* 0x0000001b00037202 */ /* 0x000fe20000000f00 */
[----:B------:R-:W-:Y:S01]  /*c6b0*/  IMAD.MOV.U32 R2, RZ, RZ, R26 ;  /* 0x000000ffff027224 */ /* 0x000fe200078e001a */
[----:B------:R-:W-:-:S07]  /*c6c0*/  MOV R14, 0xc6e0 ;  /* 0x0000c6e0000e7802 */ /* 0x000fce0000000f00 */
[----:B------:R-:W-:Y:S05]  /*c6d0*/  CALL.REL.NOINC `($__internal_0_$__cuda_sm20_rem_u64) ;  /* 0x0000012000ac7944 */ /* 0x000fea0003c00000 */
[----:B------:R-:W-:Y:S02]  /*c6e0*/  IMAD.MOV.U32 R2, RZ, RZ, R0 ;  /* 0x000000ffff027224 */ /* 0x000fe400078e0000 */
[----:B------:R-:W-:-:S07]  /*c6f0*/  IMAD.MOV.U32 R3, RZ, RZ, R5 ;  /* 0x000000ffff037224 */ /* 0x000fce00078e0005 */
.L_x_294:
[----:B------:R-:W-:Y:S05]  /*c700*/  BSYNC.RECONVERGENT B4 ;  /* 0x0000000000047941 */ /* 0x000fea0003800200 */
.L_x_292:
        /* <DEDUP_REMOVED lines=25> */
.L_x_296:
[----:B------:R-:W-:Y:S01]  /*c8a0*/  IMAD.MOV.U32 R0, RZ, RZ, R14 ;  /* 0x000000ffff007224 */ /* 0x000fe200078e000e */
[----:B------:R-:W-:Y:S01]  /*c8b0*/  MOV R2, R26 ;  /* 0x0000001a00027202 */ /* 0x000fe20000000f00 */
[----:B------:R-:W-:Y:S01]  /*c8c0*/  IMAD.MOV.U32 R3, RZ, RZ, R27 ;  /* 0x000000ffff037224 */ /* 0x000fe200078e001b */
[----:B------:R-:W-:-:S07]  /*c8d0*/  MOV R14, 0xc8f0 ;  /* 0x0000c8f0000e7802 */ /* 0x000fce0000000f00 */
[----:B------:R-:W-:Y:S05]  /*c8e0*/  CALL.REL.NOINC `($__internal_0_$__cuda_sm20_rem_u64) ;  /* 0x0000012000287944 */ /* 0x000fea0003c00000 */
[----:B------:R-:W-:Y:S01]  /*c8f0*/  IMAD.MOV.U32 R2, RZ, RZ, R0 ;  /* 0x000000ffff027224 */ /* 0x000fe200078e0000 */
[----:B------:R-:W-:-:S07]  /*c900*/  MOV R3, R5 ;  /* 0x0000000500037202 */ /* 0x000fce0000000f00 */
.L_x_297:
[----:B------:R-:W-:Y:S05]  /*c910*/  BSYNC.RECONVERGENT B4 ;  /* 0x0000000000047941 */ /* 0x000fea0003800200 */
.L_x_295:
        /* <DEDUP_REMOVED lines=25> */
.L_x_299:
[----:B------:R-:W-:Y:S01]  /*cab0*/  MOV R0, R14 ;  /* 0x0000000e00007202 */ /* 0x000fe20000000f00 */
[----:B------:R-:W-:Y:S01]  /*cac0*/  IMAD.MOV.U32 R2, RZ, RZ, R26 ;  /* 0x000000ffff027224 */ /* 0x000fe200078e001a */
[----:B------:R-:W-:Y:S01]  /*cad0*/  MOV R14, 0xcb00 ;  /* 0x0000cb00000e7802 */ /* 0x000fe20000000f00 */
[----:B------:R-:W-:-:S07]  /*cae0*/  IMAD.MOV.U32 R3, RZ, RZ, R27 ;  /* 0x000000ffff037224 */ /* 0x000fce00078e001b */
[----:B------:R-:W-:Y:S05]  /*caf0*/  CALL.REL.NOINC `($__internal_0_$__cuda_sm20_rem_u64) ;  /* 0x0000011c00a47944 */ /* 0x000fea0003c00000 */
[----:B------:R-:W-:Y:S01]  /*cb00*/  MOV R2, R0 ;  /* 0x0000000000027202 */ /* 0x000fe20000000f00 */
[----:B------:R-:W-:-:S07]  /*cb10*/  IMAD.MOV.U32 R3, RZ, RZ, R5 ;  /* 0x000000ffff037224 */ /* 0x000fce00078e0005 */
.L_x_300:
[----:B------:R-:W-:Y:S05]  /*cb20*/  BSYNC.RECONVERGENT B4 ;  /* 0x0000000000047941 */ /* 0x000fea0003800200 */
.L_x_298:
        /* <DEDUP_REMOVED lines=25> */
.L_x_302:
[----:B------:R-:W-:Y:S01]  /*ccc0*/  IMAD.MOV.U32 R0, RZ, RZ, R14 ;  /* 0x000000ffff007224 */ /* 0x000fe200078e000e */
[----:B------:R-:W-:Y:S01]  /*ccd0*/  MOV R3, R27 ;  /* 0x0000001b00037202 */ /* 0x000fe20000000f00 */
[----:B------:R-:W-:Y:S01]  /*cce0*/  IMAD.MOV.U32 R2, RZ, RZ, R26 ;  /* 0x000000ffff027224 */ /* 0x000fe200078e001a */
[----:B------:R-:W-:-:S07]  /*ccf0*/  MOV R14, 0xcd10 ;  /* 0x0000cd10000e7802 */ /* 0x000fce0000000f00 */
[----:B------:R-:W-:Y:S05]  /*cd00*/  CALL.REL.NOINC `($__internal_0_$__cuda_sm20_rem_u64) ;  /* 0x0000011c00207944 */ /* 0x000fea0003c00000 */
[----:B------:R-:W-:Y:S02]  /*cd10*/  IMAD.MOV.U32 R2, RZ, RZ, R0 ;  /* 0x000000ffff027224 */ /* 0x000fe400078e0000 */
[----:B------:R-:W-:-:S07]  /*cd20*/  IMAD.MOV.U32 R3, RZ, RZ, R5 ;  /* 0x000000ffff037224 */ /* 0x000fce00078e0005 */
.L_x_303:
[----:B------:R-:W-:Y:S05]  /*cd30*/  BSYNC.RECONVERGENT B4 ;  /* 0x0000000000047941 */ /* 0x000fea0003800200 */
.L_x_301:
        /* <DEDUP_REMOVED lines=25> */
.L_x_305:
[----:B------:R-:W-:Y:S01]  /*ced0*/  IMAD.MOV.U32 R0, RZ, RZ, R14 ;  /* 0x000000ffff007224 */ /* 0x000fe200078e000e */
[----:B------:R-:W-:Y:S01]  /*cee0*/  MOV R2, R26 ;  /* 0x0000001a00027202 */ /* 0x000fe20000000f00 */
[----:B------:R-:W-:Y:S01]  /*cef0*/  IMAD.MOV.U32 R3, RZ, RZ, R27 ;  /* 0x000000ffff037224 */ /* 0x000fe200078e001b */
[----:B------:R-:W-:-:S07]  /*cf00*/  MOV R14, 0xcf20 ;  /* 0x0000cf20000e7802 */ /* 0x000fce0000000f00 */
[----:B------:R-:W-:Y:S05]  /*cf10*/  CALL.REL.NOINC `($__internal_0_$__cuda_sm20_rem_u64) ;  /* 0x00000118009c7944 */ /* 0x000fea0003c00000 */
[----:B------:R-:W-:Y:S01]  /*cf20*/  IMAD.MOV.U32 R2, RZ, RZ, R0 ;  /* 0x000000ffff027224 */ /* 0x000fe200078e0000 */
[----:B------:R-:W-:-:S07]  /*cf30*/  MOV R3, R5 ;  /* 0x0000000500037202 */ /* 0x000fce0000000f00 */
.L_x_306:
[----:B------:R-:W-:Y:S05]  /*cf40*/  BSYNC.RECONVERGENT B4 ;  /* 0x0000000000047941 */ /* 0x000fea0003800200 */
.L_x_304:
        /* <DEDUP_REMOVED lines=25> */
.L_x_308:
[----:B------:R-:W-:Y:S01]  /*d0e0*/  MOV R0, R14 ;  /* 0x0000000e00007202 */ /* 0x000fe20000000f00 */
[----:B------:R-:W-:Y:S01]  /*d0f0*/  IMAD.MOV.U32 R2, RZ, RZ, R26 ;  /* 0x000000ffff027224 */ /* 0x000fe200078e001a */
[----:B------:R-:W-:Y:S01]  /*d100*/  MOV R14, 0xd130 ;  /* 0x0000d130000e7802 */ /* 0x000fe20000000f00 */
[----:B------:R-:W-:-:S07]  /*d110*/  IMAD.MOV.U32 R3, RZ, RZ, R27 ;  /* 0x000000ffff037224 */ /* 0x000fce00078e001b */
[----:B------:R-:W-:Y:S05]  /*d120*/  CALL.REL.NOINC `($__internal_0_$__cuda_sm20_rem_u64) ;  /* 0x0000011800187944 */ /* 0x000fea0003c00000 */
[----:B------:R-:W-:Y:S01]  /*d130*/  MOV R2, R0 ;  /* 0x0000000000027202 */ /* 0x000fe20000000f00 */
[----:B------:R-:W-:-:S07]  /*d140*/  IMAD.MOV.U32 R3, RZ, RZ, R5 ;  /* 0x000000ffff037224 */ /* 0x000fce00078e0005 */
.L_x_309:
[----:B------:R-:W-:Y:S05]  /*d150*/  BSYNC.RECONVERGENT B4 ;  /* 0x0000000000047941 */ /* 0x000fea0003800200 */
.L_x_307:
        /* <DEDUP_REMOVED lines=25> */
.L_x_311:
[----:B------:R-:W-:Y:S01]  /*d2f0*/  IMAD.MOV.U32 R0, RZ, RZ, R14 ;  /* 0x000000ffff007224 */ /* 0x000fe200078e000e */
[----:B------:R-:W-:Y:S01]  /*d300*/  MOV R3, R27 ;  /* 0x0000001b00037202 */ /* 0x000fe20000000f00 */
[----:B------:R-:W-:Y:S01]  /*d310*/  IMAD.MOV.U32 R2, RZ, RZ, R26 ;  /* 0x000000ffff027224 */ /* 0x000fe200078e001a */
[----:B------:R-:W-:-:S07]  /*d320*/  MOV R14, 0xd340 ;  /* 0x0000d340000e7802 */ /* 0x000fce0000000f00 */
[----:B------:R-:W-:Y:S05]  /*d330*/  CALL.REL.NOINC `($__internal_0_$__cuda_sm20_rem_u64) ;  /* 0x0000011400947944 */ /* 0x000fea0003c00000 */
[----:B------:R-:W-:Y:S02]  /*d340*/  IMAD.MOV.U32 R2, RZ, RZ, R0 ;  /* 0x000000ffff027224 */ /* 0x000fe400078e0000 */
[----:B------:R-:W-:-:S07]  /*d350*/  IMAD.MOV.U32 R3, RZ, RZ, R5 ;  /* 0x000000ffff037224 */ /* 0x000fce00078e0005 */
.L_x_312:
[----:B------:R-:W-:Y:S05]  /*d360*/  BSYNC.RECONVERGENT B4 ;  /* 0x0000000000047941 */ /* 0x000fea0003800200 */
.L_x_310:
        /* <DEDUP_REMOVED lines=25> */
.L_x_314:
[----:B------:R-:W-:Y:S01]  /*d500*/  IMAD.MOV.U32 R0, RZ, RZ, R14 ;  /* 0x000000ffff007224 */ /* 0x000fe200078e000e */
[----:B------:R-:W-:Y:S01]  /*d510*/  MOV R2, R26 ;  /* 0x0000001a00027202 */ /* 0x000fe20000000f00 */
[----:B------:R-:W-:Y:S01]  /*d520*/  IMAD.MOV.U32 R3, RZ, RZ, R27 ;  /* 0x000000ffff037224 */ /* 0x000fe200078e001b */
[----:B------:R-:W-:-:S07]  /*d530*/  MOV R14, 0xd550 ;  /* 0x0000d550000e7802 */ /* 0x000fce0000000f00 */
[----:B------:R-:W-:Y:S05]  /*d540*/  CALL.REL.NOINC `($__internal_0_$__cuda_sm20_rem_u64) ;  /* 0x0000011400107944 */ /* 0x000fea0003c00000 */
[----:B------:R-:W-:Y:S01]  /*d550*/  IMAD.MOV.U32 R2, RZ, RZ, R0 ;  /* 0x000000ffff027224 */ /* 0x000fe200078e0000 */
[----:B------:R-:W-:-:S07]  /*d560*/  MOV R3, R5 ;  /* 0x0000000500037202 */ /* 0x000fce0000000f00 */
.L_x_315:
[----:B------:R-:W-:Y:S05]  /*d570*/  BSYNC.RECONVERGENT B4 ;  /* 0x0000000000047941 */ /* 0x000fea0003800200 */
.L_x_313:
        /* <DEDUP_REMOVED lines=25> */
.L_x_317:
[----:B------:R-:W-:Y:S01]  /*d710*/  MOV R0, R14 ;  /* 0x0000000e00007202 */ /* 0x000fe20000000f00 */
[----:B------:R-:W-:Y:S01]  /*d720*/  IMAD.MOV.U32 R2, RZ, RZ, R26 ;  /* 0x000000ffff027224 */ /* 0x000fe200078e001a */
[----:B------:R-:W-:Y:S01]  /*d730*/  MOV R14, 0xd760 ;  /* 0x0000d760000e7802 */ /* 0x000fe20000000f00 */
[----:B------:R-:W-:-:S07]  /*d740*/  IMAD.MOV.U32 R3, RZ, RZ, R27 ;  /* 0x000000ffff037224 */ /* 0x000fce00078e001b */
[----:B------:R-:W-:Y:S05]  /*d750*/  CALL.REL.NOINC `($__internal_0_$__cuda_sm20_rem_u64) ;  /* 0x00000110008c7944 */ /* 0x000fea0003c00000 */
[----:B------:R-:W-:Y:S01]  /*d760*/  MOV R2, R0 ;  /* 0x0000000000027202 */ /* 0x000fe20000000f00 */
[----:B------:R-:W-:-:S07]  /*d770*/  IMAD.MOV.U32 R3, RZ, RZ, R5 ;  /* 0x000000ffff037224 */ /* 0x000fce00078e0005 */
.L_x_318:
[----:B------:R-:W-:Y:S05]  /*d780*/  BSYNC.RECONVERGENT B4 ;  /* 0x0000000000047941 */ /* 0x000fea0003800200 */
.L_x_316:
        /* <DEDUP_REMOVED lines=25> */
.L_x_320:
[----:B------:R-:W-:Y:S01]  /*d920*/  IMAD.MOV.U32 R0, RZ, RZ, R14 ;  /* 0x000000ffff007224 */ /* 0x000fe200078e000e */
[----:B------:R-:W-:Y:S01]  /*d930*/  MOV R3, R27 ;  /* 0x0000001b00037202 */ /* 0x000fe20000000f00 */
[----:B------:R-:W-:Y:S01]  /*d940*/  IMAD.MOV.U32 R2, RZ, RZ, R26 ;  /* 0x000000ffff027224 */ /* 0x000fe200078e001a */
[----:B------:R-:W-:-:S07]  /*d950*/  MOV R14, 0xd970 ;  /* 0x0000d970000e7802 */ /* 0x000fce0000000f00 */
[----:B------:R-:W-:Y:S05]  /*d960*/  CALL.REL.NOINC `($__internal_0_$__cuda_sm20_rem_u64) ;  /* 0x0000011000087944 */ /* 0x000fea0003c00000 */
[----:B------:R-:W-:Y:S02]  /*d970*/  IMAD.MOV.U32 R2, RZ, RZ, R0 ;  /* 0x000000ffff027224 */ /* 0x000fe400078e0000 */
[----:B------:R-:W-:-:S07]  /*d980*/  IMAD.MOV.U32 R3, RZ, RZ, R5 ;  /* 0x000000ffff037224 */ /* 0x000fce00078e0005 */
.L_x_321:
[----:B------:R-:W-:Y:S05]  /*d990*/  BSYNC.RECONVERGENT B4 ;  /* 0x0000000000047941 */ /* 0x000fea0003800200 */
.L_x_319:
        /* <DEDUP_REMOVED lines=25> */
.L_x_323:
[----:B------:R-:W-:Y:S01]  /*db30*/  IMAD.MOV.U32 R0, RZ, RZ, R14 ;  /* 0x000000ffff007224 */ /* 0x000fe200078e000e */
[----:B------:R-:W-:Y:S01]  /*db40*/  MOV R2, R26 ;  /* 0x0000001a00027202 */ /* 0x000fe20000000f00 */
[----:B------:R-:W-:Y:S01]  /*db50*/  IMAD.MOV.U32 R3, RZ, RZ, R27 ;  /* 0x000000ffff037224 */ /* 0x000fe200078e001b */
[----:B------:R-:W-:-:S07]  /*db60*/  MOV R14, 0xdb80 ;  /* 0x0000db80000e7802 */ /* 0x000fce0000000f00 */
[----:B------:R-:W-:Y:S05]  /*db70*/  CALL.REL.NOINC `($__internal_0_$__cuda_sm20_rem_u64) ;  /* 0x0000010c00847944 */ /* 0x000fea0003c00000 */
[----:B------:R-:W-:Y:S01]  /*db80*/  IMAD.MOV.U32 R2, RZ, RZ, R0 ;  /* 0x000000ffff027224 */ /* 0x000fe200078e0000 */
[----:B------:R-:W-:-:S07]  /*db90*/  MOV R3, R5 ;  /* 0x0000000500037202 */ /* 0x000fce0000000f00 */
.L_x_324:
[----:B------:R-:W-:Y:S05]  /*dba0*/  BSYNC.RECONVERGENT B4 ;  /* 0x0000000000047941 */ /* 0x000fea0003800200 */
.L_x_322:
        /* <DEDUP_REMOVED lines=25> */
.L_x_326:
[----:B------:R-:W-:Y:S01]  /*dd40*/  MOV R0, R14 ;  /* 0x0000000e00007202 */ /* 0x000fe20000000f00 */
[----:B------:R-:W-:Y:S01]  /*dd50*/  IMAD.MOV.U32 R2, RZ, RZ, R26 ;  /* 0x000000ffff027224 */ /* 0x000fe200078e001a */
[----:B------:R-:W-:Y:S01]  /*dd60*/  MOV R14, 0xdd90 ;  /* 0x0000dd90000e7802 */ /* 0x000fe20000000f00 */
[----:B------:R-:W-:-:S07]  /*dd70*/  IMAD.MOV.U32 R3, RZ, RZ, R27 ;  /* 0x000000ffff037224 */ /* 0x000fce00078e001b */
[----:B------:R-:W-:Y:S05]  /*dd80*/  CALL.REL.NOINC `($__internal_0_$__cuda_sm20_rem_u64) ;  /* 0x0000010c00007944 */ /* 0x000fea0003c00000 */
[----:B------:R-:W-:Y:S01]  /*dd90*/  MOV R2, R0 ;  /* 0x0000000000027202 */ /* 0x000fe20000000f00 */
[----:B------:R-:W-:-:S07]  /*dda0*/  IMAD.MOV.U32 R3, RZ, RZ, R5 ;  /* 0x000000ffff037224 */ /* 0x000fce00078e0005 */
.L_x_327:
[----:B------:R-:W-:Y:S05]  /*ddb0*/  BSYNC.RECONVERGENT B4 ;  /* 0x0000000000047941 */ /* 0x000fea0003800200 */
.L_x_325:
        /* <DEDUP_REMOVED lines=25> */
.L_x_329:
[----:B------:R-:W-:Y:S01]  /*df50*/  IMAD.MOV.U32 R0, RZ, RZ, R14 ;  /* 0x000000ffff007224 */ /* 0x000fe200078e000e */
[----:B------:R-:W-:Y:S01]  /*df60*/  MOV R3, R27 ;  /* 0x0000001b00037202 */ /* 0x000fe20000000f00 */
[----:B------:R-:W-:Y:S01]  /*df70*/  IMAD.MOV.U32 R2, RZ, RZ, R26 ;  /* 0x000000ffff027224 */ /* 0x000fe200078e001a */
[----:B------:R-:W-:-:S07]  /*df80*/  MOV R14, 0xdfa0 ;  /* 0x0000dfa0000e7802 */ /* 0x000fce0000000f00 */
[----:B------:R-:W-:Y:S05]  /*df90*/  CALL.REL.NOINC `($__internal_0_$__cuda_sm20_rem_u64) ;  /* 0x00000108007c7944 */ /* 0x000fea0003c00000 */
[----:B------:R-:W-:Y:S02]  /*dfa0*/  IMAD.MOV.U32 R2, RZ, RZ, R0 ;  /* 0x000000ffff027224 */ /* 0x000fe400078e0000 */
[----:B------:R-:W-:-:S07]  /*dfb0*/  IMAD.MOV.U32 R3, RZ, RZ, R5 ;  /* 0x000000ffff037224 */ /* 0x000fce00078e0005 */
.L_x_330:
[----:B------:R-:W-:Y:S05]  /*dfc0*/  BSYNC.RECONVERGENT B4 ;  /* 0x0000000000047941 */ /* 0x000fea0003800200 */
.L_x_328:
        /* <DEDUP_REMOVED lines=25> */
.L_x_332:
[----:B------:R-:W-:Y:S01]  /*e160*/  IMAD.MOV.U32 R0, RZ, RZ, R14 ;  /* 0x000000ffff007224 */ /* 0x000fe200078e000e */
[----:B------:R-:W-:Y:S01]  /*e170*/  MOV R2, R26 ;  /* 0x0000001a00027202 */ /* 0x000fe20000000f00 */
[----:B------:R-:W-:Y:S01]  /*e180*/  IMAD.MOV.U32 R3, RZ, RZ, R27 ;  /* 0x000000ffff037224 */ /* 0x000fe200078e001b */
[----:B------:R-:W-:-:S07]  /*e190*/  MOV R14, 0xe1b0 ;  /* 0x0000e1b0000e7802 */ /* 0x000fce0000000f00 */
[----:B------:R-:W-:Y:S05]  /*e1a0*/  CALL.REL.NOINC `($__internal_0_$__cuda_sm20_rem_u64) ;  /* 0x0000010400f87944 */ /* 0x000fea0003c00000 */
[----:B------:R-:W-:Y:S01]  /*e1b0*/  IMAD.MOV.U32 R2, RZ, RZ, R0 ;  /* 0x000000ffff027224 */ /* 0x000fe200078e0000 */
[----:B------:R-:W-:-:S07]  /*e1c0*/  MOV R3, R5 ;  /* 0x0000000500037202 */ /* 0x000fce0000000f00 */
.L_x_333:
[----:B------:R-:W-:Y:S05]  /*e1d0*/  BSYNC.RECONVERGENT B4 ;  /* 0x0000000000047941 */ /* 0x000fea0003800200 */
.L_x_331:
        /* <DEDUP_REMOVED lines=25> */
.L_x_335:
[----:B------:R-:W-:Y:S01]  /*e370*/  MOV R0, R14 ;  /* 0x0000000e00007202 */ /* 0x000fe20000000f00 */
[----:B------:R-:W-:Y:S01]  /*e380*/  IMAD.MOV.U32 R2, RZ, RZ, R26 ;  /* 0x000000ffff027224 */ /* 0x000fe200078e001a */
[----:B------:R-:W-:Y:S01]  /*e390*/  MOV R14, 0xe3c0 ;  /* 0x0000e3c0000e7802 */ /* 0x000fe20000000f00 */
[----:B------:R-:W-:-:S07]  /*e3a0*/  IMAD.MOV.U32 R3, RZ, RZ, R27 ;  /* 0x000000ffff037224 */ /* 0x000fce00078e001b */
[----:B------:R-:W-:Y:S05]  /*e3b0*/  CALL.REL.NOINC `($__internal_0_$__cuda_sm20_rem_u64) ;  /* 0x0000010400747944 */ /* 0x000fea0003c00000 */
[----:B------:R-:W-:Y:S01]  /*e3c0*/  MOV R2, R0 ;  /* 0x0000000000027202 */ /* 0x000fe20000000f00 */
[----:B------:R-:W-:-:S07]  /*e3d0*/  IMAD.MOV.U32 R3, RZ, RZ, R5 ;  /* 0x000000ffff037224 */ /* 0x000fce00078e0005 */
.L_x_336:
[----:B------:R-:W-:Y:S05]  /*e3e0*/  BSYNC.RECONVERGENT B4 ;  /* 0x0000000000047941 */ /* 0x000fea0003800200 */
.L_x_334:
        /* <DEDUP_REMOVED lines=25> */
.L_x_338:
[----:B------:R-:W-:Y:S01]  /*e580*/  IMAD.MOV.U32 R0, RZ, RZ, R14 ;  /* 0x000000ffff007224 */ /* 0x000fe200078e000e */
[----:B------:R-:W-:Y:S01]  /*e590*/  MOV R3, R27 ;  /* 0x0000001b00037202 */ /* 0x000fe20000000f00 */
[----:B------:R-:W-:Y:S01]  /*e5a0*/  IMAD.MOV.U32 R2, RZ, RZ, R26 ;  /* 0x000000ffff027224 */ /* 0x000fe200078e001a */
[----:B------:R-:W-:-:S07]  /*e5b0*/  MOV R14, 0xe5d0 ;  /* 0x0000e5d0000e7802 */ /* 0x000fce0000000f00 */
[----:B------:R-:W-:Y:S05]  /*e5c0*/  CALL.REL.NOINC `($__internal_0_$__cuda_sm20_rem_u64) ;  /* 0x0000010000f07944 */ /* 0x000fea0003c00000 */
[----:B------:R-:W-:Y:S02]  /*e5d0*/  IMAD.MOV.U32 R2, RZ, RZ, R0 ;  /* 0x000000ffff027224 */ /* 0x000fe400078e0000 */
[----:B------:R-:W-:-:S07]  /*e5e0*/  IMAD.MOV.U32 R3, RZ, RZ, R5 ;  /* 0x000000ffff037224 */ /* 0x000fce00078e0005 */
.L_x_339:
[----:B------:R-:W-:Y:S05]  /*e5f0*/  BSYNC.RECONVERGENT B4 ;  /* 0x0000000000047941 */ /* 0x000fea0003800200 */
.L_x_337:
        /* <DEDUP_REMOVED lines=25> */
.L_x_341:
[----:B------:R-:W-:Y:S01]  /*e790*/  IMAD.MOV.U32 R0, RZ, RZ, R14 ;  /* 0x000000ffff007224 */ /* 0x000fe200078e000e */
[----:B------:R-:W-:Y:S01]  /*e7a0*/  MOV R2, R26 ;  /* 0x0000001a00027202 */ /* 0x000fe20000000f00 */
[----:B------:R-:W-:Y:S01]  /*e7b0*/  IMAD.MOV.U32 R3, RZ, RZ, R27 ;  /* 0x000000ffff037224 */ /* 0x000fe200078e001b */
[----:B------:R-:W-:-:S07]  /*e7c0*/  MOV R14, 0xe7e0 ;  /* 0x0000e7e0000e7802 */ /* 0x000fce0000000f00 */
[----:B------:R-:W-:Y:S05]  /*e7d0*/  CALL.REL.NOINC `($__internal_0_$__cuda_sm20_rem_u64) ;  /* 0x00000100006c7944 */ /* 0x000fea0003c00000 */
[----:B------:R-:W-:Y:S01]  /*e7e0*/  IMAD.MOV.U32 R2, RZ, RZ, R0 ;  /* 0x000000ffff027224 */ /* 0x000fe200078e0000 */
[----:B------:R-:W-:-:S07]  /*e7f0*/  MOV R3, R5 ;  /* 0x0000000500037202 */ /* 0x000fce0000000f00 */
.L_x_342:
[----:B------:R-:W-:Y:S05]  /*e800*/  BSYNC.RECONVERGENT B4 ;  /* 0x0000000000047941 */ /* 0x000fea0003800200 */
.L_x_340:
        /* <DEDUP_REMOVED lines=25> */
.L_x_344:
[----:B------:R-:W-:Y:S01]  /*e9a0*/  MOV R0, R14 ;  /* 0x0000000e00007202 */ /* 0x000fe20000000f00 */
[----:B------:R-:W-:Y:S01]  /*e9b0*/  IMAD.MOV.U32 R2, RZ, RZ, R26 ;  /* 0x000000ffff027224 */ /* 0x000fe200078e001a */
[----:B------:R-:W-:Y:S01]  /*e9c0*/  MOV R14, 0xe9f0 ;  /* 0x0000e9f0000e7802 */ /* 0x000fe20000000f00 */
[----:B------:R-:W-:-:S07]  /*e9d0*/  IMAD.MOV.U32 R3, RZ, RZ, R27 ;  /* 0x000000ffff037224 */ /* 0x000fce00078e001b */
[----:B------:R-:W-:Y:S05]  /*e9e0*/  CALL.REL.NOINC `($__internal_0_$__cuda_sm20_rem_u64) ;  /* 0x000000fc00e87944 */ /* 0x000fea0003c00000 */
[----:B------:R-:W-:Y:S01]  /*e9f0*/  MOV R2, R0 ;  /* 0x0000000000027202 */ /* 0x000fe20000000f00 */
[----:B------:R-:W-:-:S07]  /*ea00*/  IMAD.MOV.U32 R3, RZ, RZ, R5 ;  /* 0x000000ffff037224 */ /* 0x000fce00078e0005 */
.L_x_345:
[----:B------:R-:W-:Y:S05]  /*ea10*/  BSYNC.RECONVERGENT B4 ;  /* 0x0000000000047941 */ /* 0x000fea0003800200 */
.L_x_343:
        /* <DEDUP_REMOVED lines=25> */
.L_x_347:
[----:B------:R-:W-:Y:S01]  /*ebb0*/  IMAD.MOV.U32 R0, RZ, RZ, R14 ;  /* 0x000000ffff007224 */ /* 0x000fe200078e000e */
[----:B------:R-:W-:Y:S01]  /*ebc0*/  MOV R3, R27 ;  /* 0x0000001b00037202 */ /* 0x000fe20000000f00 */
[----:B------:R-:W-:Y:S01]  /*ebd0*/  IMAD.MOV.U32 R2, RZ, RZ, R26 ;  /* 0x000000ffff027224 */ /* 0x000fe200078e001a */
[----:B------:R-:W-:-:S07]  /*ebe0*/  MOV R14, 0xec00 ;  /* 0x0000ec00000e7802 */ /* 0x000fce0000000f00 */
[----:B------:R-:W-:Y:S05]  /*ebf0*/  CALL.REL.NOINC `($__internal_0_$__cuda_sm20_rem_u64) ;  /* 0x000000fc00647944 */ /* 0x000fea0003c00000 */
[----:B------:R-:W-:Y:S02]  /*ec00*/  IMAD.MOV.U32 R2, RZ, RZ, R0 ;  /* 0x000000ffff027224 */ /* 0x000fe400078e0000 */
[----:B------:R-:W-:-:S07]  /*ec10*/  IMAD.MOV.U32 R3, RZ, RZ, R5 ;  /* 0x000000ffff037224 */ /* 0x000fce00078e0005 */
.L_x_348:
[----:B------:R-:W-:Y:S05]  /*ec20*/  BSYNC.RECONVERGENT B4 ;  /* 0x0000000000047941 */ /* 0x000fea0003800200 */
.L_x_346:
        /* <DEDUP_REMOVED lines=25> */
.L_x_350:
[----:B------:R-:W-:Y:S01]  /*edc0*/  IMAD.MOV.U32 R0, RZ, RZ, R14 ;  /* 0x000000ffff007224 */ /* 0x000fe200078e000e */
[----:B------:R-:W-:Y:S01]  /*edd0*/  MOV R2, R26 ;  /* 0x0000001a00027202 */ /* 0x000fe20000000f00 */
[----:B------:R-:W-:Y:S01]  /*ede0*/  IMAD.MOV.U32 R3, RZ, RZ, R27 ;  /* 0x000000ffff037224 */ /* 0x000fe200078e001b */
[----:B------:R-:W-:-:S07]  /*edf0*/  MOV R14, 0xee10 ;  /* 0x0000ee10000e7802 */ /* 0x000fce0000000f00 */
[----:B------:R-:W-:Y:S05]  /*ee00*/  CALL.REL.NOINC `($__internal_0_$__cuda_sm20_rem_u64) ;  /* 0x000000f800e07944 */ /* 0x000fea0003c00000 */
[----:B------:R-:W-:Y:S01]  /*ee10*/  IMAD.MOV.U32 R2, RZ, RZ, R0 ;  /* 0x000000ffff027224 */ /* 0x000fe200078e0000 */
[----:B------:R-:W-:-:S07]  /*ee20*/  MOV R3, R5 ;  /* 0x0000000500037202 */ /* 0x000fce0000000f00 */
.L_x_351:
[----:B------:R-:W-:Y:S05]  /*ee30*/  BSYNC.RECONVERGENT B4 ;  /* 0x0000000000047941 */ /* 0x000fea0003800200 */
.L_x_349:
        /* <DEDUP_REMOVED lines=25> */
.L_x_353:
[----:B------:R-:W-:Y:S01]  /*efd0*/  MOV R0, R14 ;  /* 0x0000000e00007202 */ /* 0x000fe20000000f00 */
[----:B------:R-:W-:Y:S01]  /*efe0*/  IMAD.MOV.U32 R2, RZ, RZ, R26 ;  /* 0x000000ffff027224 */ /* 0x000fe200078e001a */
[----:B------:R-:W-:Y:S01]  /*eff0*/  MOV R14, 0xf020 ;  /* 0x0000f020000e7802 */ /* 0x000fe20000000f00 */
[----:B------:R-:W-:-:S07]  /*f000*/  IMAD.MOV.U32 R3, RZ, RZ, R27 ;  /* 0x000000ffff037224 */ /* 0x000fce00078e001b */
[----:B------:R-:W-:Y:S05]  /*f010*/  CALL.REL.NOINC `($__internal_0_$__cuda_sm20_rem_u64) ;  /* 0x000000f8005c7944 */ /* 0x000fea0003c00000 */
[----:B------:R-:W-:Y:S01]  /*f020*/  MOV R2, R0 ;  /* 0x0000000000027202 */ /* 0x000fe20000000f00 */
[----:B------:R-:W-:-:S07]  /*f030*/  IMAD.MOV.U32 R3, RZ, RZ, R5 ;  /* 0x000000ffff037224 */ /* 0x000fce00078e0005 */
.L_x_354:
[----:B------:R-:W-:Y:S05]  /*f040*/  BSYNC.RECONVERGENT B4 ;  /* 0x0000000000047941 */ /* 0x000fea0003800200 */
.L_x_352:
        /* <DEDUP_REMOVED lines=25> */
.L_x_356:
[----:B------:R-:W-:Y:S01]  /*f1e0*/  IMAD.MOV.U32 R0, RZ, RZ, R14 ;  /* 0x000000ffff007224 */ /* 0x000fe200078e000e */
[----:B------:R-:W-:Y:S01]  /*f1f0*/  MOV R3, R27 ;  /* 0x0000001b00037202 */ /* 0x000fe20000000f00 */
[----:B------:R-:W-:Y:S01]  /*f200*/  IMAD.MOV.U32 R2, RZ, RZ, R26 ;  /* 0x000000ffff027224 */ /* 0x000fe200078e001a */
[----:B------:R-:W-:-:S07]  /*f210*/  MOV R14, 0xf230 ;  /* 0x0000f230000e7802 */ /* 0x000fce0000000f00 */
[----:B------:R-:W-:Y:S05]  /*f220*/  CALL.REL.NOINC `($__internal_0_$__cuda_sm20_rem_u64) ;  /* 0x000000f400d87944 */ /* 0x000fea0003c00000 */
[----:B------:R-:W-:Y:S02]  /*f230*/  IMAD.MOV.U32 R2, RZ, RZ, R0 ;  /* 0x000000ffff027224 */ /* 0x000fe400078e0000 */
[----:B------:R-:W-:-:S07]  /*f240*/  IMAD.MOV.U32 R3, RZ, RZ, R5 ;  /* 0x000000ffff037224 */ /* 0x000fce00078e0005 */
.L_x_357:
[----:B------:R-:W-:Y:S05]  /*f250*/  BSYNC.RECONVERGENT B4 ;  /* 0x0000000000047941 */ /* 0x000fea0003800200 */
.L_x_355:
        /* <DEDUP_REMOVED lines=25> */
.L_x_359:
[----:B------:R-:W-:Y:S01]  /*f3f0*/  IMAD.MOV.U32 R0, RZ, RZ, R14 ;  /* 0x000000ffff007224 */ /* 0x000fe200078e000e */
[----:B------:R-:W-:Y:S01]  /*f400*/  MOV R2, R26 ;  /* 0x0000001a00027202 */ /* 0x000fe20000000f00 */
[----:B------:R-:W-:Y:S01]  /*f410*/  IMAD.MOV.U32 R3, RZ, RZ, R27 ;  /* 0x000000ffff037224 */ /* 0x000fe200078e001b */
[----:B------:R-:W-:-:S07]  /*f420*/  MOV R14, 0xf440 ;  /* 0x0000f440000e7802 */ /* 0x000fce0000000f00 */
[----:B------:R-:W-:Y:S05]  /*f430*/  CALL.REL.NOINC `($__internal_0_$__cuda_sm20_rem_u64) ;  /* 0x000000f400547944 */ /* 0x000fea0003c00000 */
[----:B------:R-:W-:Y:S01]  /*f440*/  IMAD.MOV.U32 R2, RZ, RZ, R0 ;  /* 0x000000ffff027224 */ /* 0x000fe200078e0000 */
[----:B------:R-:W-:-:S07]  /*f450*/  MOV R3, R5 ;  /* 0x0000000500037202 */ /* 0x000fce0000000f00 */
.L_x_360:
[----:B------:R-:W-:Y:S05]  /*f460*/  BSYNC.RECONVERGENT B4 ;  /* 0x0000000000047941 */ /* 0x000fea0003800200 */
.L_x_358:
        /* <DEDUP_REMOVED lines=25> */
.L_x_362:
[----:B------:R-:W-:Y:S01]  /*f600*/  MOV R0, R14 ;  /* 0x0000000e00007202 */ /* 0x000fe20000000f00 */
[----:B------:R-:W-:Y:S01]  /*f610*/  IMAD.MOV.U32 R2, RZ, RZ, R26 ;  /* 0x000000ffff027224 */ /* 0x000fe200078e001a */
[----:B------:R-:W-:Y:S01]  /*f620*/  MOV R14, 0xf650 ;  /* 0x0000f650000e7802 */ /* 0x000fe20000000f00 */
[----:B------:R-:W-:-:S07]  /*f630*/  IMAD.MOV.U32 R3, RZ, RZ, R27 ;  /* 0x000000ffff037224 */ /* 0x000fce00078e001b */
[----:B------:R-:W-:Y:S05]  /*f640*/  CALL.REL.NOINC `($__internal_0_$__cuda_sm20_rem_u64) ;  /* 0x000000f000d07944 */ /* 0x000fea0003c00000 */
[----:B------:R-:W-:Y:S01]  /*f650*/  MOV R2, R0 ;  /* 0x0000000000027202 */ /* 0x000fe20000000f00 */
[----:B------:R-:W-:-:S07]  /*f660*/  IMAD.MOV.U32 R3, RZ, RZ, R5 ;  /* 0x000000ffff037224 */ /* 0x000fce00078e0005 */
.L_x_363:
[----:B------:R-:W-:Y:S05]  /*f670*/  BSYNC.RECONVERGENT B4 ;  /* 0x0000000000047941 */ /* 0x000fea0003800200 */
.L_x_361:
        /* <DEDUP_REMOVED lines=25> */
.L_x_365:
[----:B------:R-:W-:Y:S01]  /*f810*/  IMAD.MOV.U32 R0, RZ, RZ, R14 ;  /* 0x000000ffff007224 */ /* 0x000fe200078e000e */
[----:B------:R-:W-:Y:S01]  /*f820*/  MOV R3, R27 ;  /* 0x0000001b00037202 */ /* 0x000fe20000000f00 */
[----:B------:R-:W-:Y:S01]  /*f830*/  IMAD.MOV.U32 R2, RZ, RZ, R26 ;  /* 0x000000ffff027224 */ /* 0x000fe200078e001a */
[----:B------:R-:W-:-:S07]  /*f840*/  MOV R14, 0xf860 ;  /* 0x0000f860000e7802 */ /* 0x000fce0000000f00 */
[----:B------:R-:W-:Y:S05]  /*f850*/  CALL.REL.NOINC `($__internal_0_$__cuda_sm20_rem_u64) ;  /* 0x000000f0004c7944 */ /* 0x000fea0003c00000 */
[----:B------:R-:W-:Y:S02]  /*f860*/  IMAD.MOV.U32 R2, RZ, RZ, R0 ;  /* 0x000000ffff027224 */ /* 0x000fe400078e0000 */
[----:B------:R-:W-:-:S07]  /*f870*/  IMAD.MOV.U32 R3, RZ, RZ, R5 ;  /* 0x000000ffff037224 */ /* 0x000fce00078e0005 */
.L_x_366:
[----:B------:R-:W-:Y:S05]  /*f880*/  BSYNC.RECONVERGENT B4 ;  /* 0x0000000000047941 */ /* 0x000fea0003800200 */
.L_x_364:
        /* <DEDUP_REMOVED lines=25> */
.L_x_368:
[----:B------:R-:W-:Y:S01]  /*fa20*/  IMAD.MOV.U32 R0, RZ, RZ, R14 ;  /* 0x000000ffff007224 */ /* 0x000fe200078e000e */
[----:B------:R-:W-:Y:S01]  /*fa30*/  MOV R2, R26 ;  /* 0x0000001a00027202 */ /* 0x000fe20000000f00 */
[----:B------:R-:W-:Y:S01]  /*fa40*/  IMAD.MOV.U32 R3, RZ, RZ, R27 ;  /* 0x000000ffff037224 */ /* 0x000fe200078e001b */
[----:B------:R-:W-:-:S07]  /*fa50*/  MOV R14, 0xfa70 ;  /* 0x0000fa70000e7802 */ /* 0x000fce0000000f00 */
[----:B------:R-:W-:Y:S05]  /*fa60*/  CALL.REL.NOINC `($__internal_0_$__cuda_sm20_rem_u64) ;  /* 0x000000ec00c87944 */ /* 0x000fea0003c00000 */
[----:B------:R-:W-:Y:S01]  /*fa70*/  IMAD.MOV.U32 R2, RZ, RZ, R0 ;  /* 0x000000ffff027224 */ /* 0x000fe200078e0000 */
[----:B------:R-:W-:-:S07]  /*fa80*/  MOV R3, R5 ;  /* 0x0000000500037202 */ /* 0x000fce0000000f00 */
.L_x_369:
[----:B------:R-:W-:Y:S05]  /*fa90*/  BSYNC.RECONVERGENT B4 ;  /* 0x0000000000047941 */ /* 0x000fea0003800200 */
.L_x_367:
        /* <DEDUP_REMOVED lines=25> */
.L_x_371:
[----:B------:R-:W-:Y:S01]  /*fc30*/  MOV R0, R14 ;  /* 0x0000000e00007202 */ /* 0x000fe20000000f00 */
[----:B------:R-:W-:Y:S01]  /*fc40*/  IMAD.MOV.U32 R2, RZ, RZ, R26 ;  /* 0x000000ffff027224 */ /* 0x000fe200078e001a */
[----:B------:R-:W-:Y:S01]  /*fc50*/  MOV R14, 0xfc80 ;  /* 0x0000fc80000e7802 */ /* 0x000fe20000000f00 */
[----:B------:R-:W-:-:S07]  /*fc60*/  IMAD.MOV.U32 R3, RZ, RZ, R27 ;  /* 0x000000ffff037224 */ /* 0x000fce00078e001b */
[----:B------:R-:W-:Y:S05]  /*fc70*/  CALL.REL.NOINC `($__internal_0_$__cuda_sm20_rem_u64) ;  /* 0x000000ec00447944 */ /* 0x000fea0003c00000 */
[----:B------:R-:W-:Y:S01]  /*fc80*/  MOV R2, R0 ;  /* 0x0000000000027202 */ /* 0x000fe20000000f00 */
[----:B------:R-:W-:-:S07]  /*fc90*/  IMAD.MOV.U32 R3, RZ, RZ, R5 ;  /* 0x000000ffff037224 */ /* 0x000fce00078e0005 */
.L_x_372:
[----:B------:R-:W-:Y:S05]  /*fca0*/  BSYNC.RECONVERGENT B4 ;  /* 0x0000000000047941 */ /* 0x000fea0003800200 */
.L_x_370:
        /* <DEDUP_REMOVED lines=25> */
.L_x_374:
[----:B------:R-:W-:Y:S01]  /*fe40*/  IMAD.MOV.U32 R0, RZ, RZ, R14 ;  /* 0x000000ffff007224 */ /* 0x000fe200078e000e */
[----:B------:R-:W-:Y:S01]  /*fe50*/  MOV R3, R27 ;  /* 0x0000001b00037202 */ /* 0x000fe20000000f00 */
[----:B------:R-:W-:Y:S01]  /*fe60*/  IMAD.MOV.U32 R2, RZ, RZ, R26 ;  /* 0x000000ffff027224 */ /* 0x000fe200078e001a */
[----:B------:R-:W-:-:S07]  /*fe70*/  MOV R14, 0xfe90 ;  /* 0x0000fe90000e7802 */ /* 0x000fce0000000f00 */
[----:B------:R-:W-:Y:S05]  /*fe80*/  CALL.REL.NOINC `($__internal_0_$__cuda_sm20_rem_u64) ;  /* 0x000000e800c07944 */ /* 0x000fea0003c00000 */
[----:B------:R-:W-:Y:S02]  /*fe90*/  IMAD.MOV.U32 R2, RZ, RZ, R0 ;  /* 0x000000ffff027224 */ /* 0x000fe400078e0000 */
[----:B------:R-:W-:-:S07]  /*fea0*/  IMAD.MOV.U32 R3, RZ, RZ, R5 ;  /* 0x000000ffff037224 */ /* 0x000fce00078e0005 */
.L_x_375:
[----:B------:R-:W-:Y:S05]  /*feb0*/  BSYNC.RECONVERGENT B4 ;  /* 0x0000000000047941 */ /* 0x000fea0003800200 */
.L_x_373:
        /* <DEDUP_REMOVED lines=25> */
.L_x_377:
[----:B------:R-:W-:Y:S01]  /*10050*/  IMAD.MOV.U32 R0, RZ, RZ, R14 ;  /* 0x000000ffff007224 */ /* 0x000fe200078e000e */
[----:B------:R-:W-:Y:S01]  /*10060*/  MOV R2, R26 ;  /* 0x0000001a00027202 */ /* 0x000fe20000000f00 */
[----:B------:R-:W-:Y:S01]  /*10070*/  IMAD.MOV.U32 R3, RZ, RZ, R27 ;  /* 0x000000ffff037224 */ /* 0x000fe200078e001b */
[----:B------:R-:W-:-:S07]  /*10080*/  MOV R14, 0x100a0 ;  /* 0x000100a0000e7802 */ /* 0x000fce0000000f00 */
[----:B------:R-:W-:Y:S05]  /*10090*/  CALL.REL.NOINC `($__internal_0_$__cuda_sm20_rem_u64) ;  /* 0x000000e8003c7944 */ /* 0x000fea0003c00000 */
[----:B------:R-:W-:Y:S01]  /*100a0*/  IMAD.MOV.U32 R2, RZ, RZ, R0 ;  /* 0x000000ffff027224 */ /* 0x000fe200078e0000 */
[----:B------:R-:W-:-:S07]  /*100b0*/  MOV R3, R5 ;  /* 0x0000000500037202 */ /* 0x000fce0000000f00 */
.L_x_378:
[----:B------:R-:W-:Y:S05]  /*100c0*/  BSYNC.RECONVERGENT B4 ;  /* 0x0000000000047941 */ /* 0x000fea0003800200 */
.L_x_376:
        /* <DEDUP_REMOVED lines=25> */
.L_x_380:
[----:B------:R-:W-:Y:S01]  /*10260*/  MOV R0, R14 ;  /* 0x0000000e00007202 */ /* 0x000fe20000000f00 */
[----:B------:R-:W-:Y:S01]  /*10270*/  IMAD.MOV.U32 R2, RZ, RZ, R26 ;  /* 0x000000ffff027224 */ /* 0x000fe200078e001a */
[----:B------:R-:W-:Y:S01]  /*10280*/  MOV R14, 0x102b0 ;  /* 0x000102b0000e7802 */ /* 0x000fe20000000f00 */
[----:B------:R-:W-:-:S07]  /*10290*/  IMAD.MOV.U32 R3, RZ, RZ, R27 ;  /* 0x000000ffff037224 */ /* 0x000fce00078e001b */
[----:B------:R-:W-:Y:S05]  /*102a0*/  CALL.REL.NOINC `($__internal_0_$__cuda_sm20_rem_u64) ;  /* 0x000000e400b87944 */ /* 0x000fea0003c00000 */
[----:B------:R-:W-:Y:S01]  /*102b0*/  MOV R2, R0 ;  /* 0x0000000000027202 */ /* 0x000fe20000000f00 */
[----:B------:R-:W-:-:S07]  /*102c0*/  IMAD.MOV.U32 R3, RZ, RZ, R5 ;  /* 0x000000ffff037224 */ /* 0x000fce00078e0005 */
.L_x_381:
[----:B------:R-:W-:Y:S05]  /*102d0*/  BSYNC.RECONVERGENT B4 ;  /* 0x0000000000047941 */ /* 0x000fea0003800200 */
.L_x_379:
        /* <DEDUP_REMOVED lines=25> */
.L_x_383:
[----:B------:R-:W-:Y:S01]  /*10470*/  IMAD.MOV.U32 R0, RZ, RZ, R14 ;  /* 0x000000ffff007224 */ /* 0x000fe200078e000e */
[----:B------:R-:W-:Y:S01]  /*10480*/  MOV R3, R27 ;  /* 0x0000001b00037202 */ /* 0x000fe20000000f00 */
[----:B------:R-:W-:Y:S01]  /*10490*/  IMAD.MOV.U32 R2, RZ, RZ, R26 ;  /* 0x000000ffff027224 */ /* 0x000fe200078e001a */
[----:B------:R-:W-:-:S07]  /*104a0*/  MOV R14, 0x104c0 ;  /* 0x000104c0000e7802 */ /* 0x000fce0000000f00 */
[----:B------:R-:W-:Y:S05]  /*104b0*/  CALL.REL.NOINC `($__internal_0_$__cuda_sm20_rem_u64) ;  /* 0x000000e400347944 */ /* 0x000fea0003c00000 */
[----:B------:R-:W-:Y:S02]  /*104c0*/  IMAD.MOV.U32 R2, RZ, RZ, R0 ;  /* 0x000000ffff027224 */ /* 0x000fe400078e0000 */
[----:B------:R-:W-:-:S07]  /*104d0*/  IMAD.MOV.U32 R3, RZ, RZ, R5 ;  /* 0x000000ffff037224 */ /* 0x000fce00078e0005 */
.L_x_384:
[----:B------:R-:W-:Y:S05]  /*104e0*/  BSYNC.RECONVERGENT B4 ;  /* 0x0000000000047941 */ /* 0x000fea0003800200 */
.L_x_382:
        /* <DEDUP_REMOVED lines=25> */
.L_x_386:
[----:B------:R-:W-:Y:S01]  /*10680*/  IMAD.MOV.U32 R0, RZ, RZ, R14 ;  /* 0x000000ffff007224 */ /* 0x000fe200078e000e */
[----:B------:R-:W-:Y:S01]  /*10690*/  MOV R2, R26 ;  /* 0x0000001a00027202 */ /* 0x000fe20000000f00 */
[----:B------:R-:W-:Y:S01]  /*106a0*/  IMAD.MOV.U32 R3, RZ, RZ, R27 ;  /* 0x000000ffff037224 */ /* 0x000fe200078e001b */
[----:B------:R-:W-:-:S07]  /*106b0*/  MOV R14, 0x106d0 ;  /* 0x000106d0000e7802 */ /* 0x000fce0000000f00 */
[----:B------:R-:W-:Y:S05]  /*106c0*/  CALL.REL.NOINC `($__internal_0_$__cuda_sm20_rem_u64) ;  /* 0x000000e000b07944 */ /* 0x000fea0003c00000 */
[----:B------:R-:W-:Y:S01]  /*106d0*/  IMAD.MOV.U32 R2, RZ, RZ, R0 ;  /* 0x000000ffff027224 */ /* 0x000fe200078e0000 */
[----:B------:R-:W-:-:S07]  /*106e0*/  MOV R3, R5 ;  /* 0x0000000500037202 */ /* 0x000fce0000000f00 */
.L_x_387:
[----:B------:R-:W-:Y:S05]  /*106f0*/  BSYNC.RECONVERGENT B4 ;  /* 0x0000000000047941 */ /* 0x000fea0003800200 */
.L_x_385:
        /* <DEDUP_REMOVED lines=25> */
.L_x_389:
[----:B------:R-:W-:Y:S01]  /*10890*/  MOV R0, R14 ;  /* 0x0000000e00007202 */ /* 0x000fe20000000f00 */
[----:B------:R-:W-:Y:S01]  /*108a0*/  IMAD.MOV.U32 R2, RZ, RZ, R26 ;  /* 0x000000ffff027224 */ /* 0x000fe200078e001a */
[----:B------:R-:W-:Y:S01]  /*108b0*/  MOV R14, 0x108e0 ;  /* 0x000108e0000e7802 */ /* 0x000fe20000000f00 */
[----:B------:R-:W-:-:S07]  /*108c0*/  IMAD.MOV.U32 R3, RZ, RZ, R27 ;  /* 0x000000ffff037224 */ /* 0x000fce00078e001b */
[----:B------:R-:W-:Y:S05]  /*108d0*/  CALL.REL.NOINC `($__internal_0_$__cuda_sm20_rem_u64) ;  /* 0x000000e0002c7944 */ /* 0x000fea0003c00000 */
[----:B------:R-:W-:Y:S01]  /*108e0*/  MOV R2, R0 ;  /* 0x0000000000027202 */ /* 0x000fe20000000f00 */
[----:B------:R-:W-:-:S07]  /*108f0*/  IMAD.MOV.U32 R3, RZ, RZ, R5 ;  /* 0x000000ffff037224 */ /* 0x000fce00078e0005 */
.L_x_390:
[----:B------:R-:W-:Y:S05]  /*10900*/  BSYNC.RECONVERGENT B4 ;  /* 0x0000000000047941 */ /* 0x000fea0003800200 */
.L_x_388:
        /* <DEDUP_REMOVED lines=25> */
.L_x_392:
[----:B------:R-:W-:Y:S01]  /*10aa0*/  IMAD.MOV.U32 R0, RZ, RZ, R14 ;  /* 0x000000ffff007224 */ /* 0x000fe200078e000e */
[----:B------:R-:W-:Y:S01]  /*10ab0*/  MOV R3, R27 ;  /* 0x0000001b00037202 */ /* 0x000fe20000000f00 */
[----:B------:R-:W-:Y:S01]  /*10ac0*/  IMAD.MOV.U32 R2, RZ, RZ, R26 ;  /* 0x000000ffff027224 */ /* 0x000fe200078e001a */
[----:B------:R-:W-:-:S07]  /*10ad0*/  MOV R14, 0x10af0 ;  /* 0x00010af0000e7802 */ /* 0x000fce0000000f00 */
[----:B------:R-:W-:Y:S05]  /*10ae0*/  CALL.REL.NOINC `($__internal_0_$__cuda_sm20_rem_u64) ;  /* 0x000000dc00a87944 */ /* 0x000fea0003c00000 */
[----:B------:R-:W-:Y:S02]  /*10af0*/  IMAD.MOV.U32 R2, RZ, RZ, R0 ;  /* 0x000000ffff027224 */ /* 0x000fe400078e0000 */
[----:B------:R-:W-:-:S07]  /*10b00*/  IMAD.MOV.U32 R3, RZ, RZ, R5 ;  /* 0x000000ffff037224 */ /* 0x000fce00078e0005 */
.L_x_393:
[----:B------:R-:W-:Y:S05]  /*10b10*/  BSYNC.RECONVERGENT B4 ;  /* 0x0000000000047941 */ /* 0x000fea0003800200 */
.L_x_391:
        /* <DEDUP_REMOVED lines=25> */
.L_x_395:
[----:B------:R-:W-:Y:S01]  /*10cb0*/  IMAD.MOV.U32 R0, RZ, RZ, R14 ;  /* 0x000000ffff007224 */ /* 0x000fe200078e000e */
[----:B------:R-:W-:Y:S01]  /*10cc0*/  MOV R2, R26 ;  /* 0x0000001a00027202 */ /* 0x000fe20000000f00 */
[----:B------:R-:W-:Y:S01]  /*10cd0*/  IMAD.MOV.U32 R3, RZ, RZ, R27 ;  /* 0x000000ffff037224 */ /* 0x000fe200078e001b */
[----:B------:R-:W-:-:S07]  /*10ce0*/  MOV R14, 0x10d00 ;  /* 0x00010d00000e7802 */ /* 0x000fce0000000f00 */
[----:B------:R-:W-:Y:S05]  /*10cf0*/  CALL.REL.NOINC `($__internal_0_$__cuda_sm20_rem_u64) ;  /* 0x000000dc00247944 */ /* 0x000fea0003c00000 */
[----:B------:R-:W-:Y:S01]  /*10d00*/  IMAD.MOV.U32 R2, RZ, RZ, R0 ;  /* 0x000000ffff027224 */ /* 0x000fe200078e0000 */
[----:B------:R-:W-:-:S07]  /*10d10*/  MOV R3, R5 ;  /* 0x0000000500037202 */ /* 0x000fce0000000f00 */
.L_x_396:
[----:B------:R-:W-:Y:S05]  /*10d20*/  BSYNC.RECONVERGENT B4 ;  /* 0x0000000000047941 */ /* 0x000fea0003800200 */
.L_x_394:
        /* <DEDUP_REMOVED lines=25> */
.L_x_398:
[----:B------:R-:W-:Y:S01]  /*10ec0*/  MOV R0, R14 ;  /* 0x0000000e00007202 */ /* 0x000fe20000000f00 */
[----:B------:R-:W-:Y:S01]  /*10ed0*/  IMAD.MOV.U32 R2, RZ, RZ, R26 ;  /* 0x000000ffff027224 */ /* 0x000fe200078e001a */
[----:B------:R-:W-:Y:S01]  /*10ee0*/  MOV R14, 0x10f10 ;  /* 0x00010f10000e7802 */ /* 0x000fe20000000f00 */
[----:B------:R-:W-:-:S07]  /*10ef0*/  IMAD.MOV.U32 R3, RZ, RZ, R27 ;  /* 0x000000ffff037224 */ /* 0x000fce00078e001b */
[----:B------:R-:W-:Y:S05]  /*10f00*/  CALL.REL.NOINC `($__internal_0_$__cuda_sm20_rem_u64) ;  /* 0x000000d800a07944 */ /* 0x000fea0003c00000 */
[----:B------:R-:W-:Y:S01]  /*10f10*/  MOV R2, R0 ;  /* 0x0000000000027202 */ /* 0x000fe20000000f00 */
[----:B------:R-:W-:-:S07]  /*10f20*/  IMAD.MOV.U32 R3, RZ, RZ, R5 ;  /* 0x000000ffff037224 */ /* 0x000fce00078e0005 */
.L_x_399:
[----:B------:R-:W-:Y:S05]  /*10f30*/  BSYNC.RECONVERGENT B4 ;  /* 0x0000000000047941 */ /* 0x000fea0003800200 */
.L_x_397:
        /* <DEDUP_REMOVED lines=25> */
.L_x_401:
[----:B------:R-:W-:Y:S01]  /*110d0*/  IMAD.MOV.U32 R0, RZ, RZ, R14 ;  /* 0x000000ffff007224 */ /* 0x000fe200078e000e */
[----:B------:R-:W-:Y:S01]  /*110e0*/  MOV R3, R27 ;  /* 0x0000001b00037202 */ /* 0x000fe20000000f00 */
[----:B------:R-:W-:Y:S01]  /*110f0*/  IMAD.MOV.U32 R2, RZ, RZ, R26 ;  /* 0x000000ffff027224 */ /* 0x000fe200078e001a */
[----:B------:R-:W-:-:S07]  /*11100*/  MOV R14, 0x11120 ;  /* 0x00011120000e7802 */ /* 0x000fce0000000f00 */
[----:B------:R-:W-:Y:S05]  /*11110*/  CALL.REL.NOINC `($__internal_0_$__cuda_sm20_rem_u64) ;  /* 0x000000d8001c7944 */ /* 0x000fea0003c00000 */
[----:B------:R-:W-:Y:S02]  /*11120*/  IMAD.MOV.U32 R2, RZ, RZ, R0 ;  /* 0x000000ffff027224 */ /* 0x000fe400078e0000 */
[----:B------:R-:W-:-:S07]  /*11130*/  IMAD.MOV.U32 R3, RZ, RZ, R5 ;  /* 0x000000ffff037224 */ /* 0x000fce00078e0005 */
.L_x_402:
[----:B------:R-:W-:Y:S05]  /*11140*/  BSYNC.RECONVERGENT B4 ;  /* 0x0000000000047941 */ /* 0x000fea0003800200 */
.L_x_400:
        /* <DEDUP_REMOVED lines=25> */
.L_x_404:
[----:B------:R-:W-:Y:S01]  /*112e0*/  IMAD.MOV.U32 R0, RZ, RZ, R14 ;  /* 0x000000ffff007224 */ /* 0x000fe200078e000e */
[----:B------:R-:W-:Y:S01]  /*112f0*/  MOV R2, R26 ;  /* 0x0000001a00027202 */ /* 0x000fe20000000f00 */
[----:B------:R-:W-:Y:S01]  /*11300*/  IMAD.MOV.U32 R3, RZ, RZ, R27 ;  /* 0x000000ffff037224 */ /* 0x000fe200078e001b */
[----:B------:R-:W-:-:S07]  /*11310*/  MOV R14, 0x11330 ;  /* 0x00011330000e7802 */ /* 0x000fce0000000f00 */
[----:B------:R-:W-:Y:S05]  /*11320*/  CALL.REL.NOINC `($__internal_0_$__cuda_sm20_rem_u64) ;  /* 0x000000d400987944 */ /* 0x000fea0003c00000 */
[----:B------:R-:W-:Y:S01]  /*11330*/  IMAD.MOV.U32 R2, RZ, RZ, R0 ;  /* 0x000000ffff027224 */ /* 0x000fe200078e0000 */
[----:B------:R-:W-:-:S07]  /*11340*/  MOV R3, R5 ;  /* 0x0000000500037202 */ /* 0x000fce0000000f00 */
.L_x_405:
[----:B------:R-:W-:Y:S05]  /*11350*/  BSYNC.RECONVERGENT B4 ;  /* 0x0000000000047941 */ /* 0x000fea0003800200 */
.L_x_403:
        /* <DEDUP_REMOVED lines=25> */
.L_x_407:
[----:B------:R-:W-:Y:S01]  /*114f0*/  MOV R0, R14 ;  /* 0x0000000e00007202 */ /* 0x000fe20000000f00 */
[----:B------:R-:W-:Y:S01]  /*11500*/  IMAD.MOV.U32 R2, RZ, RZ, R26 ;  /* 0x000000ffff027224 */ /* 0x000fe200078e001a */
[----:B------:R-:W-:Y:S01]  /*11510*/  MOV R14, 0x11540 ;  /* 0x00011540000e7802 */ /* 0x000fe20000000f00 */
[----:B------:R-:W-:-:S07]  /*11520*/  IMAD.MOV.U32 R3, RZ, RZ, R27 ;  /* 0x000000ffff037224 */ /* 0x000fce00078e001b */
[----:B------:R-:W-:Y:S05]  /*11530*/  CALL.REL.NOINC `($__internal_0_$__cuda_sm20_rem_u64) ;  /* 0x000000d400147944 */ /* 0x000fea0003c00000 */
[----:B------:R-:W-:Y:S01]  /*11540*/  MOV R2, R0 ;  /* 0x0000000000027202 */ /* 0x000fe20000000f00 */
[----:B------:R-:W-:-:S07]  /*11550*/  IMAD.MOV.U32 R3, RZ, RZ, R5 ;  /* 0x000000ffff037224 */ /* 0x000fce00078e0005 */
.L_x_408:
[----:B------:R-:W-:Y:S05]  /*11560*/  BSYNC.RECONVERGENT B4 ;  /* 0x0000000000047941 */ /* 0x000fea0003800200 */
.L_x_406:
        /* <DEDUP_REMOVED lines=25> */
.L_x_410:
[----:B------:R-:W-:Y:S01]  /*11700*/  IMAD.MOV.U32 R0, RZ, RZ, R14 ;  /* 0x000000ffff007224 */ /* 0x000fe200078e000e */
[----:B------:R-:W-:Y:S01]  /*11710*/  MOV R3, R27 ;  /* 0x0000001b00037202 */ /* 0x000fe20000000f00 */
[----:B------:R-:W-:Y:S01]  /*11720*/  IMAD.MOV.U32 R2, RZ, RZ, R26 ;  /* 0x000000ffff027224 */ /* 0x000fe200078e001a */
[----:B------:R-:W-:-:S07]  /*11730*/  MOV R14, 0x11750 ;  /* 0x00011750000e7802 */ /* 0x000fce0000000f00 */
[----:B------:R-:W-:Y:S05]  /*11740*/  CALL.REL.NOINC `($__internal_0_$__cuda_sm20_rem_u64) ;  /* 0x000000d000907944 */ /* 0x000fea0003c00000 */
[----:B------:R-:W-:Y:S02]  /*11750*/  IMAD.MOV.U32 R2, RZ, RZ, R0 ;  /* 0x000000ffff027224 */ /* 0x000fe400078e0000 */
[----:B------:R-:W-:-:S07]  /*11760*/  IMAD.MOV.U32 R3, RZ, RZ, R5 ;  /* 0x000000ffff037224 */ /* 0x000fce00078e0005 */
.L_x_411:
[----:B------:R-:W-:Y:S05]  /*11770*/  BSYNC.RECONVERGENT B4 ;  /* 0x0000000000047941 */ /* 0x000fea0003800200 */
.L_x_409:
        /* <DEDUP_REMOVED lines=25> */
.L_x_413:
[----:B------:R-:W-:Y:S01]  /*11910*/  IMAD.MOV.U32 R0, RZ, RZ, R14 ;  /* 0x000000ffff007224 */ /* 0x000fe200078e000e */
[----:B------:R-:W-:Y:S01]  /*11920*/  MOV R2, R26 ;  /* 0x0000001a00027202 */ /* 0x000fe20000000f00 */
[----:B------:R-:W-:Y:S01]  /*11930*/  IMAD.MOV.U32 R3, RZ, RZ, R27 ;  /* 0x000000ffff037224 */ /* 0x000fe200078e001b */
[----:B------:R-:W-:-:S07]  /*11940*/  MOV R14, 0x11960 ;  /* 0x00011960000e7802 */ /* 0x000fce0000000f00 */
[----:B------:R-:W-:Y:S05]  /*11950*/  CALL.REL.NOINC `($__internal_0_$__cuda_sm20_rem_u64) ;  /* 0x000000d0000c7944 */ /* 0x000fea0003c00000 */
[----:B------:R-:W-:Y:S01]  /*11960*/  IMAD.MOV.U32 R2, RZ, RZ, R0 ;  /* 0x000000ffff027224 */ /* 0x000fe200078e0000 */
[----:B------:R-:W-:-:S07]  /*11970*/  MOV R3, R5 ;  /* 0x0000000500037202 */ /* 0x000fce0000000f00 */
.L_x_414:
[----:B------:R-:W-:Y:S05]  /*11980*/  BSYNC.RECONVERGENT B4 ;  /* 0x0000000000047941 */ /* 0x000fea0003800200 */
.L_x_412:
        /* <DEDUP_REMOVED lines=25> */
.L_x_416:
[----:B------:R-:W-:Y:S01]  /*11b20*/  MOV R0, R14 ;  /* 0x0000000e00007202 */ /* 0x000fe20000000f00 */
[----:B------:R-:W-:Y:S01]  /*11b30*/  IMAD.MOV.U32 R2, RZ, RZ, R26 ;  /* 0x000000ffff027224 */ /* 0x000fe200078e001a */
[----:B------:R-:W-:Y:S01]  /*11b40*/  MOV R14, 0x11b70 ;  /* 0x00011b70000e7802 */ /* 0x000fe20000000f00 */
[----:B------:R-:W-:-:S07]  /*11b50*/  IMAD.MOV.U32 R3, RZ, RZ, R27 ;  /* 0x000000ffff037224 */ /* 0x000fce00078e001b */
[----:B------:R-:W-:Y:S05]  /*11b60*/  CALL.REL.NOINC `($__internal_0_$__cuda_sm20_rem_u64) ;  /* 0x000000cc00887944 */ /* 0x000fea0003c00000 */
[----:B------:R-:W-:Y:S01]  /*11b70*/  MOV R2, R0 ;  /* 0x0000000000027202 */ /* 0x000fe20000000f00 */
[----:B------:R-:W-:-:S07]  /*11b80*/  IMAD.MOV.U32 R3, RZ, RZ, R5 ;  /* 0x000000ffff037224 */ /* 0x000fce00078e0005 */
.L_x_417:
[----:B------:R-:W-:Y:S05]  /*11b90*/  BSYNC.RECONVERGENT B4 ;  /* 0x0000000000047941 */ /* 0x000fea0003800200 */
.L_x_415:
        /* <DEDUP_REMOVED lines=25> */
.L_x_419:
[----:B------:R-:W-:Y:S01]  /*11d30*/  IMAD.MOV.U32 R0, RZ, RZ, R14 ;  /* 0x000000ffff007224 */ /* 0x000fe200078e000e */
[----:B------:R-:W-:Y:S01]  /*11d40*/  MOV R3, R27 ;  /* 0x0000001b00037202 */ /* 0x000fe20000000f00 */
[----:B------:R-:W-:Y:S01]  /*11d50*/  IMAD.MOV.U32 R2, RZ, RZ, R26 ;  /* 0x000000ffff027224 */ /* 0x000fe200078e001a */
[----:B------:R-:W-:-:S07]  /*11d60*/  MOV R14, 0x11d80 ;  /* 0x00011d80000e7802 */ /* 0x000fce0000000f00 */
[----:B------:R-:W-:Y:S05]  /*11d70*/  CALL.REL.NOINC `($__internal_0_$__cuda_sm20_rem_u64) ;  /* 0x000000cc00047944 */ /* 0x000fea0003c00000 */
[----:B------:R-:W-:Y:S02]  /*11d80*/  IMAD.MOV.U32 R2, RZ, RZ, R0 ;  /* 0x000000ffff027224 */ /* 0x000fe400078e0000 */
[----:B------:R-:W-:-:S07]  /*11d90*/  IMAD.MOV.U32 R3, RZ, RZ, R5 ;  /* 0x000000ffff037224 */ /* 0x000fce00078e0005 */
.L_x_420:
[----:B------:R-:W-:Y:S05]  /*11da0*/  BSYNC.RECONVERGENT B4 ;  /* 0x0000000000047941 */ /* 0x000fea0003800200 */
.L_x_418:
        /* <DEDUP_REMOVED lines=25> */
.L_x_422:
[----:B------:R-:W-:Y:S01]  /*11f40*/  IMAD.MOV.U32 R0, RZ, RZ, R14 ;  /* 0x000000ffff007224 */ /* 0x000fe200078e000e */
[----:B------:R-:W-:Y:S01]  /*11f50*/  MOV R2, R26 ;  /* 0x0000001a00027202 */ /* 0x000fe20000000f00 */
[----:B------:R-:W-:Y:S01]  /*11f60*/  IMAD.MOV.U32 R3, RZ, RZ, R27 ;  /* 0x000000ffff037224 */ /* 0x000fe200078e001b */
[----:B------:R-:W-:-:S07]  /*11f70*/  MOV R14, 0x11f90 ;  /* 0x00011f90000e7802 */ /* 0x000fce0000000f00 */
[----:B------:R-:W-:Y:S05]  /*11f80*/  CALL.REL.NOINC `($__internal_0_$__cuda_sm20_rem_u64) ;  /* 0x000000c800807944 */ /* 0x000fea0003c00000 */
[----:B------:R-:W-:Y:S01]  /*11f90*/  IMAD.MOV.U32 R2, RZ, RZ, R0 ;  /* 0x000000ffff027224 */ /* 0x000fe200078e0000 */
[----:B------:R-:W-:-:S07]  /*11fa0*/  MOV R3, R5 ;  /* 0x0000000500037202 */ /* 0x000fce0000000f00 */
.L_x_423:
[----:B------:R-:W-:Y:S05]  /*11fb0*/  BSYNC.RECONVERGENT B4 ;  /* 0x0000000000047941 */ /* 0x000fea0003800200 */
.L_x_421:
        /* <DEDUP_REMOVED lines=25> */
.L_x_425:
[----:B------:R-:W-:Y:S01]  /*12150*/  MOV R0, R14 ;  /* 0x0000000e00007202 */ /* 0x000fe20000000f00 */
[----:B------:R-:W-:Y:S01]  /*12160*/  IMAD.MOV.U32 R2, RZ, RZ, R26 ;  /* 0x000000ffff027224 */ /* 0x000fe200078e001a */
[----:B------:R-:W-:Y:S01]  /*12170*/  MOV R14, 0x121a0 ;  /* 0x000121a0000e7802 */ /* 0x000fe20000000f00 */
[----:B------:R-:W-:-:S07]  /*12180*/  IMAD.MOV.U32 R3, RZ, RZ, R27 ;  /* 0x000000ffff037224 */ /* 0x000fce00078e001b */
[----:B------:R-:W-:Y:S05]  /*12190*/  CALL.REL.NOINC `($__internal_0_$__cuda_sm20_rem_u64) ;  /* 0x000000c400fc7944 */ /* 0x000fea0003c00000 */
[----:B------:R-:W-:Y:S01]  /*121a0*/  MOV R2, R0 ;  /* 0x0000000000027202 */ /* 0x000fe20000000f00 */
[----:B------:R-:W-:-:S07]  /*121b0*/  IMAD.MOV.U32 R3, RZ, RZ, R5 ;  /* 0x000000ffff037224 */ /* 0x000fce00078e0005 */
.L_x_426:
[----:B------:R-:W-:Y:S05]  /*121c0*/  BSYNC.RECONVERGENT B4 ;  /* 0x0000000000047941 */ /* 0x000fea0003800200 */
.L_x_424:
        /* <DEDUP_REMOVED lines=25> */
.L_x_428:
[----:B------:R-:W-:Y:S01]  /*12360*/  IMAD.MOV.U32 R0, RZ, RZ, R14 ;  /* 0x000000ffff007224 */ /* 0x000fe200078e000e */
[----:B------:R-:W-:Y:S01]  /*12370*/  MOV R3, R27 ;  /* 0x0000001b00037202 */ /* 0x000fe20000000f00 */
[----:B------:R-:W-:Y:S01]  /*12380*/  IMAD.MOV.U32 R2, RZ, RZ, R26 ;  /* 0x000000ffff027224 */ /* 0x000fe200078e001a */
[----:B------:R-:W-:-:S07]  /*12390*/  MOV R14, 0x123b0 ;  /* 0x000123b0000e7802 */ /* 0x000fce0000000f00 */
[----:B------:R-:W-:Y:S05]  /*123a0*/  CALL.REL.NOINC `($__internal_0_$__cuda_sm20_rem_u64) ;  /* 0x000000c400787944 */ /* 0x000fea0003c00000 */
[----:B------:R-:W-:Y:S02]  /*123b0*/  IMAD.MOV.U32 R2, RZ, RZ, R0 ;  /* 0x000000ffff027224 */ /* 0x000fe400078e0000 */
[----:B------:R-:W-:-:S07]  /*123c0*/  IMAD.MOV.U32 R3, RZ, RZ, R5 ;  /* 0x000000ffff037224 */ /* 0x000fce00078e0005 */
.L_x_429:
[----:B------:R-:W-:Y:S05]  /*123d0*/  BSYNC.RECONVERGENT B4 ;  /* 0x0000000000047941 */ /* 0x000fea0003800200 */
.L_x_427:
        /* <DEDUP_REMOVED lines=25> */
.L_x_431:
[----:B------:R-:W-:Y:S01]  /*12570*/  IMAD.MOV.U32 R0, RZ, RZ, R14 ;  /* 0x000000ffff007224 */ /* 0x000fe200078e000e */
[----:B------:R-:W-:Y:S01]  /*12580*/  MOV R2, R26 ;  /* 0x0000001a00027202 */ /* 0x000fe20000000f00 */
[----:B------:R-:W-:Y:S01]  /*12590*/  IMAD.MOV.U32 R3, RZ, RZ, R27 ;  /* 0x000000ffff037224 */ /* 0x000fe200078e001b */
[----:B------:R-:W-:-:S07]  /*125a0*/  MOV R14, 0x125c0 ;  /* 0x000125c0000e7802 */ /* 0x000fce0000000f00 */
[----:B------:R-:W-:Y:S05]  /*125b0*/  CALL.REL.NOINC `($__internal_0_$__cuda_sm20_rem_u64) ;  /* 0x000000c000f47944 */ /* 0x000fea0003c00000 */
[----:B------:R-:W-:Y:S01]  /*125c0*/  IMAD.MOV.U32 R2, RZ, RZ, R0 ;  /* 0x000000ffff027224 */ /* 0x000fe200078e0000 */
[----:B------:R-:W-:-:S07]  /*125d0*/  MOV R3, R5 ;  /* 0x0000000500037202 */ /* 0x000fce0000000f00 */
.L_x_432:
[----:B------:R-:W-:Y:S05]  /*125e0*/  BSYNC.RECONVERGENT B4 ;  /* 0x0000000000047941 */ /* 0x000fea0003800200 */
.L_x_430:
        /* <DEDUP_REMOVED lines=25> */
.L_x_434:
[----:B------:R-:W-:Y:S01]  /*12780*/  MOV R0, R14 ;  /* 0x0000000e00007202 */ /* 0x000fe20000000f00 */
[----:B------:R-:W-:Y:S01]  /*12790*/  IMAD.MOV.U32 R2, RZ, RZ, R26 ;  /* 0x000000ffff027224 */ /* 0x000fe200078e001a */
[----:B------:R-:W-:Y:S01]  /*127a0*/  MOV R14, 0x127d0 ;  /* 0x000127d0000e7802 */ /* 0x000fe20000000f00 */
[----:B------:R-:W-:-:S07]  /*127b0*/  IMAD.MOV.U32 R3, RZ, RZ, R27 ;  /* 0x000000ffff037224 */ /* 0x000fce00078e001b */
[----:B------:R-:W-:Y:S05]  /*127c0*/  CALL.REL.NOINC `($__internal_0_$__cuda_sm20_rem_u64) ;  /* 0x000000c000707944 */ /* 0x000fea0003c00000 */
[----:B------:R-:W-:Y:S01]  /*127d0*/  MOV R2, R0 ;  /* 0x0000000000027202 */ /* 0x000fe20000000f00 */
[----:B------:R-:W-:-:S07]  /*127e0*/  IMAD.MOV.U32 R3, RZ, RZ, R5 ;  /* 0x000000ffff037224 */ /* 0x000fce00078e0005 */
.L_x_435:
[----:B------:R-:W-:Y:S05]  /*127f0*/  BSYNC.RECONVERGENT B4 ;  /* 0x0000000000047941 */ /* 0x000fea0003800200 */
.L_x_433:
        /* <DEDUP_REMOVED lines=25> */
.L_x_437:
[----:B------:R-:W-:Y:S01]  /*12990*/  IMAD.MOV.U32 R0, RZ, RZ, R14 ;  /* 0x000000ffff007224 */ /* 0x000fe200078e000e */
[----:B------:R-:W-:Y:S01]  /*129a0*/  MOV R3, R27 ;  /* 0x0000001b00037202 */ /* 0x000fe20000000f00 */
[----:B------:R-:W-:Y:S01]  /*129b0*/  IMAD.MOV.U32 R2, RZ, RZ, R26 ;  /* 0x000000ffff027224 */ /* 0x000fe200078e001a */
[----:B------:R-:W-:-:S07]  /*129c0*/  MOV R14, 0x129e0 ;  /* 0x000129e0000e7802 */ /* 0x000fce0000000f00 */
[----:B------:R-:W-:Y:S05]  /*129d0*/  CALL.REL.NOINC `($__internal_0_$__cuda_sm20_rem_u64) ;  /* 0x000000bc00ec7944 */ /* 0x000fea0003c00000 */
[----:B------:R-:W-:Y:S02]  /*129e0*/  IMAD.MOV.U32 R2, RZ, RZ, R0 ;  /* 0x000000ffff027224 */ /* 0x000fe400078e0000 */
[----:B------:R-:W-:-:S07]  /*129f0*/  IMAD.MOV.U32 R3, RZ, RZ, R5 ;  /* 0x000000ffff037224 */ /* 0x000fce00078e0005 */
.L_x_438:
[----:B------:R-:W-:Y:S05]  /*12a00*/  BSYNC.RECONVERGENT B4 ;  /* 0x0000000000047941 */ /* 0x000fea0003800200 */
.L_x_436:
        /* <DEDUP_REMOVED lines=25> */
.L_x_440:
[----:B------:R-:W-:Y:S01]  /*12ba0*/  IMAD.MOV.U32 R0, RZ, RZ, R14 ;  /* 0x000000ffff007224 */ /* 0x000fe200078e000e */
[----:B------:R-:W-:Y:S01]  /*12bb0*/  MOV R2, R26 ;  /* 0x0000001a00027202 */ /* 0x000fe20000000f00 */
[----:B------:R-:W-:Y:S01]  /*12bc0*/  IMAD.MOV.U32 R3, RZ, RZ, R27 ;  /* 0x000000ffff037224 */ /* 0x000fe200078e001b */
[----:B------:R-:W-:-:S07]  /*12bd0*/  MOV R14, 0x12bf0 ;  /* 0x00012bf0000e7802 */ /* 0x000fce0000000f00 */
[----:B------:R-:W-:Y:S05]  /*12be0*/  CALL.REL.NOINC `($__internal_0_$__cuda_sm20_rem_u64) ;  /* 0x000000bc00687944 */ /* 0x000fea0003c00000 */
[----:B------:R-:W-:Y:S01]  /*12bf0*/  IMAD.MOV.U32 R2, RZ, RZ, R0 ;  /* 0x000000ffff027224 */ /* 0x000fe200078e0000 */
[----:B------:R-:W-:-:S07]  /*12c00*/  MOV R3, R5 ;  /* 0x0000000500037202 */ /* 0x000fce0000000f00 */
.L_x_441:
[----:B------:R-:W-:Y:S05]  /*12c10*/  BSYNC.RECONVERGENT B4 ;  /* 0x0000000000047941 */ /* 0x000fea0003800200 */
.L_x_439:
        /* <DEDUP_REMOVED lines=25> */
.L_x_443:
[----:B------:R-:W-:Y:S01]  /*12db0*/  MOV R0, R14 ;  /* 0x0000000e00007202 */ /* 0x000fe20000000f00 */
[----:B------:R-:W-:Y:S01]  /*12dc0*/  IMAD.MOV.U32 R2, RZ, RZ, R26 ;  /* 0x000000ffff027224 */ /* 0x000fe200078e001a */
[----:B------:R-:W-:Y:S01]  /*12dd0*/  MOV R14, 0x12e00 ;  /* 0x00012e00000e7802 */ /* 0x000fe20000000f00 */
[----:B------:R-:W-:-:S07]  /*12de0*/  IMAD.MOV.U32 R3, RZ, RZ, R27 ;  /* 0x000000ffff037224 */ /* 0x000fce00078e001b */
[----:B------:R-:W-:Y:S05]  /*12df0*/  CALL.REL.NOINC `($__internal_0_$__cuda_sm20_rem_u64) ;  /* 0x000000b800e47944 */ /* 0x000fea0003c00000 */
[----:B------:R-:W-:Y:S01]  /*12e00*/  MOV R2, R0 ;  /* 0x0000000000027202 */ /* 0x000fe20000000f00 */
[----:B------:R-:W-:-:S07]  /*12e10*/  IMAD.MOV.U32 R3, RZ, RZ, R5 ;  /* 0x000000ffff037224 */ /* 0x000fce00078e0005 */
.L_x_444:
[----:B------:R-:W-:Y:S05]  /*12e20*/  BSYNC.RECONVERGENT B4 ;  /* 0x0000000000047941 */ /* 0x000fea0003800200 */
.L_x_442:
        /* <DEDUP_REMOVED lines=25> */
.L_x_446:
[----:B------:R-:W-:Y:S01]  /*12fc0*/  IMAD.MOV.U32 R0, RZ, RZ, R14 ;  /* 0x000000ffff007224 */ /* 0x000fe200078e000e */
[----:B------:R-:W-:Y:S01]  /*12fd0*/  MOV R3, R27 ;  /* 0x0000001b00037202 */ /* 0x000fe20000000f00 */
[----:B------:R-:W-:Y:S01]  /*12fe0*/  IMAD.MOV.U32 R2, RZ, RZ, R26 ;  /* 0x000000ffff027224 */ /* 0x000fe200078e001a */
[----:B------:R-:W-:-:S07]  /*12ff0*/  MOV R14, 0x13010 ;  /* 0x00013010000e7802 */ /* 0x000fce0000000f00 */
[----:B------:R-:W-:Y:S05]  /*13000*/  CALL.REL.NOINC `($__internal_0_$__cuda_sm20_rem_u64) ;  /* 0x000000b800607944 */ /* 0x000fea0003c00000 */
[----:B------:R-:W-:Y:S02]  /*13010*/  IMAD.MOV.U32 R2, RZ, RZ, R0 ;  /* 0x000000ffff027224 */ /* 0x000fe400078e0000 */
[----:B------:R-:W-:-:S07]  /*13020*/  IMAD.MOV.U32 R3, RZ, RZ, R5 ;  /* 0x000000ffff037224 */ /* 0x000fce00078e0005 */
.L_x_447:
[----:B------:R-:W-:Y:S05]  /*13030*/  BSYNC.RECONVERGENT B4 ;  /* 0x0000000000047941 */ /* 0x000fea0003800200 */
.L_x_445:
        /* <DEDUP_REMOVED lines=25> */
.L_x_449:
[----:B------:R-:W-:Y:S01]  /*131d0*/  IMAD.MOV.U32 R0, RZ, RZ, R14 ;  /* 0x000000ffff007224 */ /* 0x000fe200078e000e */
[----:B------:R-:W-:Y:S01]  /*131e0*/  MOV R2, R26 ;  /* 0x0000001a00027202 */ /* 0x000fe20000000f00 */
[----:B------:R-:W-:Y:S01]  /*131f0*/  IMAD.MOV.U32 R3, RZ, RZ, R27 ;  /* 0x000000ffff037224 */ /* 0x000fe200078e001b */
[----:B------:R-:W-:-:S07]  /*13200*/  MOV R14, 0x13220 ;  /* 0x00013220000e7802 */ /* 0x000fce0000000f00 */
[----:B------:R-:W-:Y:S05]  /*13210*/  CALL.REL.NOINC `($__internal_0_$__cuda_sm20_rem_u64) ;  /* 0x000000b400dc7944 */ /* 0x000fea0003c00000 */
[----:B------:R-:W-:Y:S01]  /*13220*/  IMAD.MOV.U32 R2, RZ, RZ, R0 ;  /* 0x000000ffff027224 */ /* 0x000fe200078e0000 */
[----:B------:R-:W-:-:S07]  /*13230*/  MOV R3, R5 ;  /* 0x0000000500037202 */ /* 0x000fce0000000f00 */
.L_x_450:
[----:B------:R-:W-:Y:S05]  /*13240*/  BSYNC.RECONVERGENT B4 ;  /* 0x0000000000047941 */ /* 0x000fea0003800200 */
.L_x_448:
        /* <DEDUP_REMOVED lines=25> */
.L_x_452:
[----:B------:R-:W-:Y:S01]  /*133e0*/  MOV R0, R14 ;  /* 0x0000000e00007202 */ /* 0x000fe20000000f00 */
[----:B------:R-:W-:Y:S01]  /*133f0*/  IMAD.MOV.U32 R2, RZ, RZ, R26 ;  /* 0x000000ffff027224 */ /* 0x000fe200078e001a */
[----:B------:R-:W-:Y:S01]  /*13400*/  MOV R14, 0x13430 ;  /* 0x00013430000e7802 */ /* 0x000fe20000000f00 */
[----:B------:R-:W-:-:S07]  /*13410*/  IMAD.MOV.U32 R3, RZ, RZ, R27 ;  /* 0x000000ffff037224 */ /* 0x000fce00078e001b */
[----:B------:R-:W-:Y:S05]  /*13420*/  CALL.REL.NOINC `($__internal_0_$__cuda_sm20_rem_u64) ;  /* 0x000000b400587944 */ /* 0x000fea0003c00000 */
[----:B------:R-:W-:Y:S01]  /*13430*/  MOV R2, R0 ;  /* 0x0000000000027202 */ /* 0x000fe20000000f00 */
[----:B------:R-:W-:-:S07]  /*13440*/  IMAD.MOV.U32 R3, RZ, RZ, R5 ;  /* 0x000000ffff037224 */ /* 0x000fce00078e0005 */
.L_x_453:
[----:B------:R-:W-:Y:S05]  /*13450*/  BSYNC.RECONVERGENT B4 ;  /* 0x0000000000047941 */ /* 0x000fea0003800200 */
.L_x_451:
        /* <DEDUP_REMOVED lines=25> */
.L_x_455:
[----:B------:R-:W-:Y:S01]  /*135f0*/  IMAD.MOV.U32 R0, RZ, RZ, R14 ;  /* 0x000000ffff007224 */ /* 0x000fe200078e000e */
[----:B------:R-:W-:Y:S01]  /*13600*/  MOV R3, R27 ;  /* 0x0000001b00037202 */ /* 0x000fe20000000f00 */
[----:B------:R-:W-:Y:S01]  /*13610*/  IMAD.MOV.U32 R2, RZ, RZ, R26 ;  /* 0x000000ffff027224 */ /* 0x000fe200078e001a */
[----:B------:R-:W-:-:S07]  /*13620*/  MOV R14, 0x13640 ;  /* 0x00013640000e7802 */ /* 0x000fce0000000f00 */
[----:B------:R-:W-:Y:S05]  /*13630*/  CALL.REL.NOINC `($__internal_0_$__cuda_sm20_rem_u64) ;  /* 0x000000b000d47944 */ /* 0x000fea0003c00000 */
[----:B------:R-:W-:Y:S02]  /*13640*/  IMAD.MOV.U32 R2, RZ, RZ, R0 ;  /* 0x000000ffff027224 */ /* 0x000fe400078e0000 */
[----:B------:R-:W-:-:S07]  /*13650*/  IMAD.MOV.U32 R3, RZ, RZ, R5 ;  /* 0x000000ffff037224 */ /* 0x000fce00078e0005 */
.L_x_456:
[----:B------:R-:W-:Y:S05]  /*13660*/  BSYNC.RECONVERGENT B4 ;  /* 0x0000000000047941 */ /* 0x000fea0003800200 */
.L_x_454:
[----:B------:R-:W-:-:S04]  /*13670*/  IADD3 R5, P0, PT, R32, R2, RZ ;  /* 0x0000000220057210 */ /* 0x000fc80007f1e0ff */
[----:B------:R-:W-:-:S09]  /*13680*/  IADD3.X R3, PT, PT, R33, R3, RZ, P0, !PT ;  /* 0x0000000321037210 */ /* 0x000fd200007fe4ff */
.L_x_258:
[----:B------:R-:W-:Y:S05]  /*13690*/  BSYNC.RECONVERGENT B3 ;  /* 0x0000000000037941 */ /* 0x000fea0003800200 */
.L_x_257:
        /* <DEDUP_REMOVED lines=11> */
[----:B0-----:R-:W-:Y:S02]  /*13750*/  HFMA2 R2, -RZ, RZ, 0, 0 ;  /* 0x00000000ff027431 */ /* 0x001fe400000001ff */
        /* <DEDUP_REMOVED lines=11> */
.L_x_458:
        /* <DEDUP_REMOVED lines=8> */
.L_x_459:
[----:B------:R-:W-:Y:S05]  /*13890*/  BSYNC.RECONVERGENT B3 ;  /* 0x0000000000037941 */ /* 0x000fea0003800200 */
.L_x_457:
[C---:B------:R-:W-:Y:S02]  /*138a0*/  ISETP.GT.U32.AND P0, PT, R20.reuse, 0x1, PT ;  /* 0x000000011400780c */ /* 0x040fe40003f04070 */
[--C-:B------:R-:W-:Y:S02]  /*138b0*/  SHF.R.U64 R20, R20, 0x1, R21.reuse ;  /* 0x0000000114147819 */ /* 0x100fe40000001215 */
[----:B------:R-:W-:Y:S02]  /*138c0*/  ISETP.GT.U32.AND.EX P0, PT, R21, RZ, PT, P0 ;  /* 0x000000ff1500720c */ /* 0x000fe40003f04100 */
[----:B------:R-:W-:-:S11]  /*138d0*/  SHF.R.U32.HI R21, RZ, 0x1, R21 ;  /* 0x00000001ff157819 */ /* 0x000fd60000011615 */
[----:B------:R-:W-:Y:S05]  /*138e0*/  @P0 BRA `(.L_x_460) ;  /* 0xfffffee800640947 */ /* 0x000fea000383ffff */
[----:B------:R-:W-:Y:S05]  /*138f0*/  BSYNC.RECONVERGENT B2 ;  /* 0x0000000000027941 */ /* 0x000fea0003800200 */
.L_x_53:
[C---:B------:R-:W-:Y:S02]  /*13900*/  ISETP.NE.U32.AND P0, PT, R34.reuse, R19, PT ;  /* 0x000000132200720c */ /* 0x040fe40003f05070 */
[----:B------:R-:W-:Y:S02]  /*13910*/  ISETP.EQ.U32.AND P1, PT, R34, 0x1, PT ;  /* 0x000000012200780c */ /* 0x000fe40003f22070 */
[----:B------:R-:W-:-:S04]  /*13920*/  ISETP.NE.AND.EX P0, PT, R35, R18, PT, P0 ;  /* 0x000000122300720c */ /* 0x000fc80003f05300 */
[----:B------:R-:W-:-:S13]  /*13930*/  ISETP.EQ.OR.EX P0, PT, R35, RZ, !P0, P1 ;  /* 0x000000ff2300720c */ /* 0x000fda0004702710 */
[----:B------:R-:W-:Y:S05]  /*13940*/  @P0 BRA `(.L_x_52) ;  /* 0x0000008800ec0947 */ /* 0x000fea0003800000 */
[----:B------:R-:W-:-:S13]  /*13950*/  ISETP.NE.AND P0, PT, R15, RZ, PT ;  /* 0x000000ff0f00720c */ /* 0x000fda0003f05270 */
[----:B------:R-:W-:Y:S05]  /*13960*/  @!P0 BREAK.RELIABLE B1 ;  /* 0x0000000000018942 */ /* 0x000fea0003800100 */
[----:B------:R-:W-:Y:S05]  /*13970*/  @!P0 BRA `(.L_x_4) ;  /* 0x000000ac009c8947 */ /* 0x000fea0003800000 */
[----:B------:R-:W-:-:S07]  /*13980*/  IMAD.MOV.U32 R32, RZ, RZ, RZ ;  /* 0x000000ffff207224 */ /* 0x000fce00078e00ff */
.L_x_664:
        /* <DEDUP_REMOVED lines=35> */
.L_x_464:
        /* <DEDUP_REMOVED lines=8> */
.L_x_465:
[----:B------:R-:W-:Y:S05]  /*13c40*/  BSYNC.RECONVERGENT B3 ;  /* 0x0000000000037941 */ /* 0x000fea0003800200 */
.L_x_463:
        /* <DEDUP_REMOVED lines=23> */
.L_x_467:
        /* <DEDUP_REMOVED lines=8> */
.L_x_468:
[----:B------:R-:W-:Y:S05]  /*13e40*/  BSYNC.RECONVERGENT B3 ;  /* 0x0000000000037941 */ /* 0x000fea0003800200 */
.L_x_466:
        /* <DEDUP_REMOVED lines=25> */
.L_x_470:
[----:B------:R-:W-:Y:S01]  /*13fe0*/  IMAD.MOV.U32 R0, RZ, RZ, R14 ;  /* 0x000000ffff007224 */ /* 0x000fe200078e000e */
[----:B------:R-:W-:Y:S01]  /*13ff0*/  MOV R3, R27 ;  /* 0x0000001b00037202 */ /* 0x000fe20000000f00 */
[----:B------:R-:W-:Y:S01]  /*14000*/  IMAD.MOV.U32 R2, RZ, RZ, R26 ;  /* 0x000000ffff027224 */ /* 0x000fe200078e001a */
[----:B------:R-:W-:-:S07]  /*14010*/  MOV R14, 0x14030 ;  /* 0x00014030000e7802 */ /* 0x000fce0000000f00 */
[----:B------:R-:W-:Y:S05]  /*14020*/  CALL.REL.NOINC `($__internal_0_$__cuda_sm20_rem_u64) ;  /* 0x000000a800587944 */ /* 0x000fea0003c00000 */
[----:B------:R-:W-:Y:S02]  /*14030*/  IMAD.MOV.U32 R2, RZ, RZ, R0 ;  /* 0x000000ffff027224 */ /* 0x000fe400078e0000 */
[----:B------:R-:W-:-:S07]  /*14040*/  IMAD.MOV.U32 R3, RZ, RZ, R5 ;  /* 0x000000ffff037224 */ /* 0x000fce00078e0005 */
.L_x_471:
[----:B------:R-:W-:Y:S05]  /*14050*/  BSYNC.RECONVERGENT B3 ;  /* 0x0000000000037941 */ /* 0x000fea0003800200 */
.L_x_469:
        /* <DEDUP_REMOVED lines=25> */
.L_x_473:
[----:B------:R-:W-:Y:S01]  /*141f0*/  IMAD.MOV.U32 R0, RZ, RZ, R14 ;  /* 0x000000ffff007224 */ /* 0x000fe200078e000e */
[----:B------:R-:W-:Y:S01]  /*14200*/  MOV R2, R26 ;  /* 0x0000001a00027202 */ /* 0x000fe20000000f00 */
[----:B------:R-:W-:Y:S01]  /*14210*/  IMAD.MOV.U32 R3, RZ, RZ, R27 ;  /* 0x000000ffff037224 */ /* 0x000fe200078e001b */
[----:B------:R-:W-:-:S07]  /*14220*/  MOV R14, 0x14240 ;  /* 0x00014240000e7802 */ /* 0x000fce0000000f00 */
[----:B------:R-:W-:Y:S05]  /*14230*/  CALL.REL.NOINC `($__internal_0_$__cuda_sm20_rem_u64) ;  /* 0x000000a400d47944 */ /* 0x000fea0003c00000 */
[----:B------:R-:W-:Y:S01]  /*14240*/  IMAD.MOV.U32 R2, RZ, RZ, R0 ;  /* 0x000000ffff027224 */ /* 0x000fe200078e0000 */
[----:B------:R-:W-:-:S07]  /*14250*/  MOV R3, R5 ;  /* 0x0000000500037202 */ /* 0x000fce0000000f00 */
.L_x_474:
[----:B------:R-:W-:Y:S05]  /*14260*/  BSYNC.RECONVERGENT B3 ;  /* 0x0000000000037941 */ /* 0x000fea0003800200 */
.L_x_472:
        /* <DEDUP_REMOVED lines=25> */
.L_x_476:
[----:B------:R-:W-:Y:S01]  /*14400*/  MOV R0, R14 ;  /* 0x0000000e00007202 */ /* 0x000fe20000000f00 */
[----:B------:R-:W-:Y:S01]  /*14410*/  IMAD.MOV.U32 R2, RZ, RZ, R26 ;  /* 0x000000ffff027224 */ /* 0x000fe200078e001a */
[----:B------:R-:W-:Y:S01]  /*14420*/  MOV R14, 0x14450 ;  /* 0x00014450000e7802 */ /* 0x000fe20000000f00 */
[----:B------:R-:W-:-:S07]  /*14430*/  IMAD.MOV.U32 R3, RZ, RZ, R27 ;  /* 0x000000ffff037224 */ /* 0x000fce00078e001b */
[----:B------:R-:W-:Y:S05]  /*14440*/  CALL.REL.NOINC `($__internal_0_$__cuda_sm20_rem_u64) ;  /* 0x000000a400507944 */ /* 0x000fea0003c00000 */
[----:B------:R-:W-:Y:S01]  /*14450*/  MOV R2, R0 ;  /* 0x0000000000027202 */ /* 0x000fe20000000f00 */
[----:B------:R-:W-:-:S07]  /*14460*/  IMAD.MOV.U32 R3, RZ, RZ, R5 ;  /* 0x000000ffff037224 */ /* 0x000fce00078e0005 */
.L_x_477:
[----:B------:R-:W-:Y:S05]  /*14470*/  BSYNC.RECONVERGENT B3 ;  /* 0x0000000000037941 */ /* 0x000fea0003800200 */
.L_x_475:
        /* <DEDUP_REMOVED lines=25> */
.L_x_479:
[----:B------:R-:W-:Y:S01]  /*14610*/  IMAD.MOV.U32 R0, RZ, RZ, R14 ;  /* 0x000000ffff007224 */ /* 0x000fe200078e000e */
[----:B------:R-:W-:Y:S01]  /*14620*/  MOV R3, R27 ;  /* 0x0000001b00037202 */ /* 0x000fe20000000f00 */
[----:B------:R-:W-:Y:S01]  /*14630*/  IMAD.MOV.U32 R2, RZ, RZ, R26 ;  /* 0x000000ffff027224 */ /* 0x000fe200078e001a */
[----:B------:R-:W-:-:S07]  /*14640*/  MOV R14, 0x14660 ;  /* 0x00014660000e7802 */ /* 0x000fce0000000f00 */
[----:B------:R-:W-:Y:S05]  /*14650*/  CALL.REL.NOINC `($__internal_0_$__cuda_sm20_rem_u64) ;  /* 0x000000a000cc7944 */ /* 0x000fea0003c00000 */
[----:B------:R-:W-:Y:S02]  /*14660*/  IMAD.MOV.U32 R2, RZ, RZ, R0 ;  /* 0x000000ffff027224 */ /* 0x000fe400078e0000 */
[----:B------:R-:W-:-:S07]  /*14670*/  IMAD.MOV.U32 R3, RZ, RZ, R5 ;  /* 0x000000ffff037224 */ /* 0x000fce00078e0005 */
.L_x_480:
[----:B------:R-:W-:Y:S05]  /*14680*/  BSYNC.RECONVERGENT B3 ;  /* 0x0000000000037941 */ /* 0x000fea0003800200 */
.L_x_478:
        /* <DEDUP_REMOVED lines=25> */
.L_x_482:
[----:B------:R-:W-:Y:S01]  /*14820*/  IMAD.MOV.U32 R0, RZ, RZ, R14 ;  /* 0x000000ffff007224 */ /* 0x000fe200078e000e */
[----:B------:R-:W-:Y:S01]  /*14830*/  MOV R2, R26 ;  /* 0x0000001a00027202 */ /* 0x000fe20000000f00 */
[----:B------:R-:W-:Y:S01]  /*14840*/  IMAD.MOV.U32 R3, RZ, RZ, R27 ;  /* 0x000000ffff037224 */ /* 0x000fe200078e001b */
[----:B------:R-:W-:-:S07]  /*14850*/  MOV R14, 0x14870 ;  /* 0x00014870000e7802 */ /* 0x000fce0000000f00 */
[----:B------:R-:W-:Y:S05]  /*14860*/  CALL.REL.NOINC `($__internal_0_$__cuda_sm20_rem_u64) ;  /* 0x000000a000487944 */ /* 0x000fea0003c00000 */
[----:B------:R-:W-:Y:S01]  /*14870*/  IMAD.MOV.U32 R2, RZ, RZ, R0 ;  /* 0x000000ffff027224 */ /* 0x000fe200078e0000 */
[----:B------:R-:W-:-:S07]  /*14880*/  MOV R3, R5 ;  /* 0x0000000500037202 */ /* 0x000fce0000000f00 */
.L_x_483:
[----:B------:R-:W-:Y:S05]  /*14890*/  BSYNC.RECONVERGENT B3 ;  /* 0x0000000000037941 */ /* 0x000fea0003800200 */
.L_x_481:
        /* <DEDUP_REMOVED lines=25> */
.L_x_485:
[----:B------:R-:W-:Y:S01]  /*14a30*/  MOV R0, R14 ;  /* 0x0000000e00007202 */ /* 0x000fe20000000f00 */
[----:B------:R-:W-:Y:S01]  /*14a40*/  IMAD.MOV.U32 R2, RZ, RZ, R26 ;  /* 0x000000ffff027224 */ /* 0x000fe200078e001a */
[----:B------:R-:W-:Y:S01]  /*14a50*/  MOV R14, 0x14a80 ;  /* 0x00014a80000e7802 */ /* 0x000fe20000000f00 */
[----:B------:R-:W-:-:S07]  /*14a60*/  IMAD.MOV.U32 R3, RZ, RZ, R27 ;  /* 0x000000ffff037224 */ /* 0x000fce00078e001b */
[----:B------:R-:W-:Y:S05]  /*14a70*/  CALL.REL.NOINC `($__internal_0_$__cuda_sm20_rem_u64) ;  /* 0x0000009c00c47944 */ /* 0x000fea0003c00000 */
[----:B------:R-:W-:Y:S01]  /*14a80*/  MOV R2, R0 ;  /* 0x0000000000027202 */ /* 0x000fe20000000f00 */
[----:B------:R-:W-:-:S07]  /*14a90*/  IMAD.MOV.U32 R3, RZ, RZ, R5 ;  /* 0x000000ffff037224 */ /* 0x000fce00078e0005 */
.L_x_486:
[----:B------:R-:W-:Y:S05]  /*14aa0*/  BSYNC.RECONVERGENT B3 ;  /* 0x0000000000037941 */ /* 0x000fea0003800200 */
.L_x_484:
        /* <DEDUP_REMOVED lines=25> */
.L_x_488:
[----:B------:R-:W-:Y:S01]  /*14c40*/  IMAD.MOV.U32 R0, RZ, RZ, R14 ;  /* 0x000000ffff007224 */ /* 0x000fe200078e000e */
[----:B------:R-:W-:Y:S01]  /*14c50*/  MOV R3, R27 ;  /* 0x0000001b00037202 */ /* 0x000fe20000000f00 */
[----:B------:R-:W-:Y:S01]  /*14c60*/  IMAD.MOV.U32 R2, RZ, RZ, R26 ;  /* 0x000000ffff027224 */ /* 0x000fe200078e001a */
[----:B------:R-:W-:-:S07]  /*14c70*/  MOV R14, 0x14c90 ;  /* 0x00014c90000e7802 */ /* 0x000fce0000000f00 */
[----:B------:R-:W-:Y:S05]  /*14c80*/  CALL.REL.NOINC `($__internal_0_$__cuda_sm20_rem_u64) ;  /* 0x0000009c00407944 */ /* 0x000fea0003c00000 */
[----:B------:R-:W-:Y:S02]  /*14c90*/  IMAD.MOV.U32 R2, RZ, RZ, R0 ;  /* 0x000000ffff027224 */ /* 0x000fe400078e0000 */
[----:B------:R-:W-:-:S07]  /*14ca0*/  IMAD.MOV.U32 R3, RZ, RZ, R5 ;  /* 0x000000ffff037224 */ /* 0x000fce00078e0005 */
.L_x_489:
[----:B------:R-:W-:Y:S05]  /*14cb0*/  BSYNC.RECONVERGENT B3 ;  /* 0x0000000000037941 */ /* 0x000fea0003800200 */
.L_x_487:
        /* <DEDUP_REMOVED lines=25> */
.L_x_491:
[----:B------:R-:W-:Y:S01]  /*14e50*/  IMAD.MOV.U32 R0, RZ, RZ, R14 ;  /* 0x000000ffff007224 */ /* 0x000fe200078e000e */
[----:B------:R-:W-:Y:S01]  /*14e60*/  MOV R2, R26 ;  /* 0x0000001a00027202 */ /* 0x000fe20000000f00 */
[----:B------:R-:W-:Y:S01]  /*14e70*/  IMAD.MOV.U32 R3, RZ, RZ, R27 ;  /* 0x000000ffff037224 */ /* 0x000fe200078e001b */
[----:B------:R-:W-:-:S07]  /*14e80*/  MOV R14, 0x14ea0 ;  /* 0x00014ea0000e7802 */ /* 0x000fce0000000f00 */
[----:B------:R-:W-:Y:S05]  /*14e90*/  CALL.REL.NOINC `($__internal_0_$__cuda_sm20_rem_u64) ;  /* 0x0000009800bc7944 */ /* 0x000fea0003c00000 */
[----:B------:R-:W-:Y:S01]  /*14ea0*/  IMAD.MOV.U32 R2, RZ, RZ, R0 ;  /* 0x000000ffff027224 */ /* 0x000fe200078e0000 */
[----:B------:R-:W-:-:S07]  /*14eb0*/  MOV R3, R5 ;  /* 0x0000000500037202 */ /* 0x000fce0000000f00 */
.L_x_492:
[----:B------:R-:W-:Y:S05]  /*14ec0*/  BSYNC.RECONVERGENT B3 ;  /* 0x0000000000037941 */ /* 0x000fea0003800200 */
.L_x_490:
        /* <DEDUP_REMOVED lines=25> */
.L_x_494:
[----:B------:R-:W-:Y:S01]  /*15060*/  MOV R0, R14 ;  /* 0x0000000e00007202 */ /* 0x000fe20000000f00 */
[----:B------:R-:W-:Y:S01]  /*15070*/  IMAD.MOV.U32 R2, RZ, RZ, R26 ;  /* 0x000000ffff027224 */ /* 0x000fe200078e001a */
[----:B------:R-:W-:Y:S01]  /*15080*/  MOV R14, 0x150b0 ;  /* 0x000150b0000e7802 */ /* 0x000fe20000000f00 */
[----:B------:R-:W-:-:S07]  /*15090*/  IMAD.MOV.U32 R3, RZ, RZ, R27 ;  /* 0x000000ffff037224 */ /* 0x000fce00078e001b */
[----:B------:R-:W-:Y:S05]  /*150a0*/  CALL.REL.NOINC `($__internal_0_$__cuda_sm20_rem_u64) ;  /* 0x0000009800387944 */ /* 0x000fea0003c00000 */
[----:B------:R-:W-:Y:S01]  /*150b0*/  MOV R2, R0 ;  /* 0x0000000000027202 */ /* 0x000fe20000000f00 */
[----:B------:R-:W-:-:S07]  /*150c0*/  IMAD.MOV.U32 R3, RZ, RZ, R5 ;  /* 0x000000ffff037224 */ /* 0x000fce00078e0005 */
.L_x_495:
[----:B------:R-:W-:Y:S05]  /*150d0*/  BSYNC.RECONVERGENT B3 ;  /* 0x0000000000037941 */ /* 0x000fea0003800200 */
.L_x_493:
        /* <DEDUP_REMOVED lines=25> */
.L_x_497:
[----:B------:R-:W-:Y:S01]  /*15270*/  IMAD.MOV.U32 R0, RZ, RZ, R14 ;  /* 0x000000ffff007224 */ /* 0x000fe200078e000e */
[----:B------:R-:W-:Y:S01]  /*15280*/  MOV R3, R27 ;  /* 0x0000001b00037202 */ /* 0x000fe20000000f00 */
[----:B------:R-:W-:Y:S01]  /*15290*/  IMAD.MOV.U32 R2, RZ, RZ, R26 ;  /* 0x000000ffff027224 */ /* 0x000fe200078e001a */
[----:B------:R-:W-:-:S07]  /*152a0*/  MOV R14, 0x152c0 ;  /* 0x000152c0000e7802 */ /* 0x000fce0000000f00 */
[----:B------:R-:W-:Y:S05]  /*152b0*/  CALL.REL.NOINC `($__internal_0_$__cuda_sm20_rem_u64) ;  /* 0x0000009400b47944 */ /* 0x000fea0003c00000 */
[----:B------:R-:W-:Y:S02]  /*152c0*/  IMAD.MOV.U32 R2, RZ, RZ, R0 ;  /* 0x000000ffff027224 */ /* 0x000fe400078e0000 */
[----:B------:R-:W-:-:S07]  /*152d0*/  IMAD.MOV.U32 R3, RZ, RZ, R5 ;  /* 0x000000ffff037224 */ /* 0x000fce00078e0005 */
.L_x_498:
[----:B------:R-:W-:Y:S05]  /*152e0*/  BSYNC.RECONVERGENT B3 ;  /* 0x0000000000037941 */ /* 0x000fea0003800200 */
.L_x_496:
        /* <DEDUP_REMOVED lines=25> */
.L_x_500:
[----:B------:R-:W-:Y:S01]  /*15480*/  IMAD.MOV.U32 R0, RZ, RZ, R14 ;  /* 0x000000ffff007224 */ /* 0x000fe200078e000e */
[----:B------:R-:W-:Y:S01]  /*15490*/  MOV R2, R26 ;  /* 0x0000001a00027202 */ /* 0x000fe20000000f00 */
[----:B------:R-:W-:Y:S01]  /*154a0*/  IMAD.MOV.U32 R3, RZ, RZ, R27 ;  /* 0x000000ffff037224 */ /* 0x000fe200078e001b */
[----:B------:R-:W-:-:S07]  /*154b0*/  MOV R14, 0x154d0 ;  /* 0x000154d0000e7802 */ /* 0x000fce0000000f00 */
[----:B------:R-:W-:Y:S05]  /*154c0*/  CALL.REL.NOINC `($__internal_0_$__cuda_sm20_rem_u64) ;  /* 0x0000009400307944 */ /* 0x000fea0003c00000 */
[----:B------:R-:W-:Y:S01]  /*154d0*/  IMAD.MOV.U32 R2, RZ, RZ, R0 ;  /* 0x000000ffff027224 */ /* 0x000fe200078e0000 */
[----:B------:R-:W-:-:S07]  /*154e0*/  MOV R3, R5 ;  /* 0x0000000500037202 */ /* 0x000fce0000000f00 */
.L_x_501:
[----:B------:R-:W-:Y:S05]  /*154f0*/  BSYNC.RECONVERGENT B3 ;  /* 0x0000000000037941 */ /* 0x000fea0003800200 */
.L_x_499:
        /* <DEDUP_REMOVED lines=25> */
.L_x_503:
[----:B------:R-:W-:Y:S01]  /*15690*/  MOV R0, R14 ;  /* 0x0000000e00007202 */ /* 0x000fe20000000f00 */
[----:B------:R-:W-:Y:S01]  /*156a0*/  IMAD.MOV.U32 R2, RZ, RZ, R26 ;  /* 0x000000ffff027224 */ /* 0x000fe200078e001a */
[----:B------:R-:W-:Y:S01]  /*156b0*/  MOV R14, 0x156e0 ;  /* 0x000156e0000e7802 */ /* 0x000fe20000000f00 */
[----:B------:R-:W-:-:S07]  /*156c0*/  IMAD.MOV.U32 R3, RZ, RZ, R27 ;  /* 0x000000ffff037224 */ /* 0x000fce00078e001b */
[----:B------:R-:W-:Y:S05]  /*156d0*/  CALL.REL.NOINC `($__internal_0_$__cuda_sm20_rem_u64) ;  /* 0x0000009000ac7944 */ /* 0x000fea0003c00000 */
[----:B------:R-:W-:Y:S01]  /*156e0*/  MOV R2, R0 ;  /* 0x0000000000027202 */ /* 0x000fe20000000f00 */
[----:B------:R-:W-:-:S07]  /*156f0*/  IMAD.MOV.U32 R3, RZ, RZ, R5 ;  /* 0x000000ffff037224 */ /* 0x000fce00078e0005 */
.L_x_504:
[----:B------:R-:W-:Y:S05]  /*15700*/  BSYNC.RECONVERGENT B3 ;  /* 0x0000000000037941 */ /* 0x000fea0003800200 */
.L_x_502:
        /* <DEDUP_REMOVED lines=25> */
.L_x_506:
[----:B------:R-:W-:Y:S01]  /*158a0*/  IMAD.MOV.U32 R0, RZ, RZ, R14 ;  /* 0x000000ffff007224 */ /* 0x000fe200078e000e */
[----:B------:R-:W-:Y:S01]  /*158b0*/  MOV R3, R27 ;  /* 0x0000001b00037202 */ /* 0x000fe20000000f00 */
[----:B------:R-:W-:Y:S01]  /*158c0*/  IMAD.MOV.U32 R2, RZ, RZ, R26 ;  /* 0x000000ffff027224 */ /* 0x000fe200078e001a */
[----:B------:R-:W-:-:S07]  /*158d0*/  MOV R14, 0x158f0 ;  /* 0x000158f0000e7802 */ /* 0x000fce0000000f00 */
[----:B------:R-:W-:Y:S05]  /*158e0*/  CALL.REL.NOINC `($__internal_0_$__cuda_sm20_rem_u64) ;  /* 0x0000009000287944 */ /* 0x000fea0003c00000 */
[----:B------:R-:W-:Y:S02]  /*158f0*/  IMAD.MOV.U32 R2, RZ, RZ, R0 ;  /* 0x000000ffff027224 */ /* 0x000fe400078e0000 */
[----:B------:R-:W-:-:S07]  /*15900*/  IMAD.MOV.U32 R3, RZ, RZ, R5 ;  /* 0x000000ffff037224 */ /* 0x000fce00078e0005 */
.L_x_507:
[----:B------:R-:W-:Y:S05]  /*15910*/  BSYNC.RECONVERGENT B3 ;  /* 0x0000000000037941 */ /* 0x000fea0003800200 */
.L_x_505:
        /* <DEDUP_REMOVED lines=25> */
.L_x_509:
[----:B------:R-:W-:Y:S01]  /*15ab0*/  IMAD.MOV.U32 R0, RZ, RZ, R14 ;  /* 0x000000ffff007224 */ /* 0x000fe200078e000e */
[----:B------:R-:W-:Y:S01]  /*15ac0*/  MOV R2, R26 ;  /* 0x0000001a00027202 */ /* 0x000fe20000000f00 */
[----:B------:R-:W-:Y:S01]  /*15ad0*/  IMAD.MOV.U32 R3, RZ, RZ, R27 ;  /* 0x000000ffff037224 */ /* 0x000fe200078e001b */
[----:B------:R-:W-:-:S07]  /*15ae0*/  MOV R14, 0x15b00 ;  /* 0x00015b00000e7802 */ /* 0x000fce0000000f00 */
[----:B------:R-:W-:Y:S05]  /*15af0*/  CALL.REL.NOINC `($__internal_0_$__cuda_sm20_rem_u64) ;  /* 0x0000008c00a47944 */ /* 0x000fea0003c00000 */
[----:B------:R-:W-:Y:S01]  /*15b00*/  IMAD.MOV.U32 R2, RZ, RZ, R0 ;  /* 0x000000ffff027224 */ /* 0x000fe200078e0000 */
[----:B------:R-:W-:-:S07]  /*15b10*/  MOV R3, R5 ;  /* 0x0000000500037202 */ /* 0x000fce0000000f00 */
.L_x_510:
[----:B------:R-:W-:Y:S05]  /*15b20*/  BSYNC.RECONVERGENT B3 ;  /* 0x0000000000037941 */ /* 0x000fea0003800200 */
.L_x_508:
        /* <DEDUP_REMOVED lines=25> */
.L_x_512:
[----:B------:R-:W-:Y:S01]  /*15cc0*/  MOV R0, R14 ;  /* 0x0000000e00007202 */ /* 0x000fe20000000f00 */
[----:B------:R-:W-:Y:S01]  /*15cd0*/  IMAD.MOV.U32 R2, RZ, RZ, R26 ;  /* 0x000000ffff027224 */ /* 0x000fe200078e001a */
[----:B------:R-:W-:Y:S01]  /*15ce0*/  MOV R14, 0x15d10 ;  /* 0x00015d10000e7802 */ /* 0x000fe20000000f00 */
[----:B------:R-:W-:-:S07]  /*15cf0*/  IMAD.MOV.U32 R3, RZ, RZ, R27 ;  /* 0x000000ffff037224 */ /* 0x000fce00078e001b */
[----:B------:R-:W-:Y:S05]  /*15d00*/  CALL.REL.NOINC `($__internal_0_$__cuda_sm20_rem_u64) ;  /* 0x0000008c00207944 */ /* 0x000fea0003c00000 */
[----:B------:R-:W-:Y:S01]  /*15d10*/  MOV R2, R0 ;  /* 0x0000000000027202 */ /* 0x000fe20000000f00 */
[----:B------:R-:W-:-:S07]  /*15d20*/  IMAD.MOV.U32 R3, RZ, RZ, R5 ;  /* 0x000000ffff037224 */ /* 0x000fce00078e0005 */
.L_x_513:
[----:B------:R-:W-:Y:S05]  /*15d30*/  BSYNC.RECONVERGENT B3 ;  /* 0x0000000000037941 */ /* 0x000fea0003800200 */
.L_x_511:
        /* <DEDUP_REMOVED lines=25> */
.L_x_515:
[----:B------:R-:W-:Y:S01]  /*15ed0*/  IMAD.MOV.U32 R0, RZ, RZ, R14 ;  /* 0x000000ffff007224 */ /* 0x000fe200078e000e */
[----:B------:R-:W-:Y:S01]  /*15ee0*/  MOV R3, R27 ;  /* 0x0000001b00037202 */ /* 0x000fe20000000f00 */
[----:B------:R-:W-:Y:S01]  /*15ef0*/  IMAD.MOV.U32 R2, RZ, RZ, R26 ;  /* 0x000000ffff027224 */ /* 0x000fe200078e001a */
[----:B------:R-:W-:-:S07]  /*15f00*/  MOV R14, 0x15f20 ;  /* 0x00015f20000e7802 */ /* 0x000fce0000000f00 */
[----:B------:R-:W-:Y:S05]  /*15f10*/  CALL.REL.NOINC `($__internal_0_$__cuda_sm20_rem_u64) ;  /* 0x00000088009c7944 */ /* 0x000fea0003c00000 */
[----:B------:R-:W-:Y:S02]  /*15f20*/  IMAD.MOV.U32 R2, RZ, RZ, R0 ;  /* 0x000000ffff027224 */ /* 0x000fe400078e0000 */
[----:B------:R-:W-:-:S07]  /*15f30*/  IMAD.MOV.U32 R3, RZ, RZ, R5 ;  /* 0x000000ffff037224 */ /* 0x000fce00078e0005 */
.L_x_516:
[----:B------:R-:W-:Y:S05]  /*15f40*/  BSYNC.RECONVERGENT B3 ;  /* 0x0000000000037941 */ /* 0x000fea0003800200 */
.L_x_514:
        /* <DEDUP_REMOVED lines=25> */
.L_x_518:
[----:B------:R-:W-:Y:S01]  /*160e0*/  IMAD.MOV.U32 R0, RZ, RZ, R14 ;  /* 0x000000ffff007224 */ /* 0x000fe200078e000e */
[----:B------:R-:W-:Y:S01]  /*160f0*/  MOV R2, R26 ;  /* 0x0000001a00027202 */ /* 0x000fe20000000f00 */
[----:B------:R-:W-:Y:S01]  /*16100*/  IMAD.MOV.U32 R3, RZ, RZ, R27 ;  /* 0x000000ffff037224 */ /* 0x000fe200078e001b */
[----:B------:R-:W-:-:S07]  /*16110*/  MOV R14, 0x16130 ;  /* 0x00016130000e7802 */ /* 0x000fce0000000f00 */
[----:B------:R-:W-:Y:S05]  /*16120*/  CALL.REL.NOINC `($__internal_0_$__cuda_sm20_rem_u64) ;  /* 0x0000008800187944 */ /* 0x000fea0003c00000 */
[----:B------:R-:W-:Y:S01]  /*16130*/  IMAD.MOV.U32 R2, RZ, RZ, R0 ;  /* 0x000000ffff027224 */ /* 0x000fe200078e0000 */
[----:B------:R-:W-:-:S07]  /*16140*/  MOV R3, R5 ;  /* 0x0000000500037202 */ /* 0x000fce0000000f00 */
.L_x_519:
[----:B------:R-:W-:Y:S05]  /*16150*/  BSYNC.RECONVERGENT B3 ;  /* 0x0000000000037941 */ /* 0x000fea0003800200 */
.L_x_517:
        /* <DEDUP_REMOVED lines=25> */
.L_x_521:
[----:B------:R-:W-:Y:S01]  /*162f0*/  MOV R0, R14 ;  /* 0x0000000e00007202 */ /* 0x000fe20000000f00 */
[----:B------:R-:W-:Y:S01]  /*16300*/  IMAD.MOV.U32 R2, RZ, RZ, R26 ;  /* 0x000000ffff027224 */ /* 0x000fe200078e001a */
[----:B------:R-:W-:Y:S01]  /*16310*/  MOV R14, 0x16340 ;  /* 0x00016340000e7802 */ /* 0x000fe20000000f00 */
[----:B------:R-:W-:-:S07]  /*16320*/  IMAD.MOV.U32 R3, RZ, RZ, R27 ;  /* 0x000000ffff037224 */ /* 0x000fce00078e001b */
[----:B------:R-:W-:Y:S05]  /*16330*/  CALL.REL.NOINC `($__internal_0_$__cuda_sm20_rem_u64) ;  /* 0x0000008400947944 */ /* 0x000fea0003c00000 */
[----:B------:R-:W-:Y:S01]  /*16340*/  MOV R2, R0 ;  /* 0x0000000000027202 */ /* 0x000fe20000000f00 */
[----:B------:R-:W-:-:S07]  /*16350*/  IMAD.MOV.U32 R3, RZ, RZ, R5 ;  /* 0x000000ffff037224 */ /* 0x000fce00078e0005 */
.L_x_522:
[----:B------:R-:W-:Y:S05]  /*16360*/  BSYNC.RECONVERGENT B3 ;  /* 0x0000000000037941 */ /* 0x000fea0003800200 */
.L_x_520:
        /* <DEDUP_REMOVED lines=25> */
.L_x_524:
[----:B------:R-:W-:Y:S01]  /*16500*/  IMAD.MOV.U32 R0, RZ, RZ, R14 ;  /* 0x000000ffff007224 */ /* 0x000fe200078e000e */
[----:B------:R-:W-:Y:S01]  /*16510*/  MOV R3, R27 ;  /* 0x0000001b00037202 */ /* 0x000fe20000000f00 */
[----:B------:R-:W-:Y:S01]  /*16520*/  IMAD.MOV.U32 R2, RZ, RZ, R26 ;  /* 0x000000ffff027224 */ /* 0x000fe200078e001a */
[----:B------:R-:W-:-:S07]  /*16530*/  MOV R14, 0x16550 ;  /* 0x00016550000e7802 */ /* 0x000fce0000000f00 */
[----:B------:R-:W-:Y:S05]  /*16540*/  CALL.REL.NOINC `($__internal_0_$__cuda_sm20_rem_u64) ;  /* 0x0000008400107944 */ /* 0x000fea0003c00000 */
[----:B------:R-:W-:Y:S02]  /*16550*/  IMAD.MOV.U32 R2, RZ, RZ, R0 ;  /* 0x000000ffff027224 */ /* 0x000fe400078e0000 */
[----:B------:R-:W-:-:S07]  /*16560*/  IMAD.MOV.U32 R3, RZ, RZ, R5 ;  /* 0x000000ffff037224 */ /* 0x000fce00078e0005 */
.L_x_525:
[----:B------:R-:W-:Y:S05]  /*16570*/  BSYNC.RECONVERGENT B3 ;  /* 0x0000000000037941 */ /* 0x000fea0003800200 */
.L_x_523:
        /* <DEDUP_REMOVED lines=25> */
.L_x_527:
[----:B------:R-:W-:Y:S01]  /*16710*/  IMAD.MOV.U32 R0, RZ, RZ, R14 ;  /* 0x000000ffff007224 */ /* 0x000fe200078e000e */
[----:B------:R-:W-:Y:S01]  /*16720*/  MOV R2, R26 ;  /* 0x0000001a00027202 */ /* 0x000fe20000000f00 */
[----:B------:R-:W-:Y:S01]  /*16730*/  IMAD.MOV.U32 R3, RZ, RZ, R27 ;  /* 0x000000ffff037224 */ /* 0x000fe200078e001b */
[----:B------:R-:W-:-:S07]  /*16740*/  MOV R14, 0x16760 ;  /* 0x00016760000e7802 */ /* 0x000fce0000000f00 */
[----:B------:R-:W-:Y:S05]  /*16750*/  CALL.REL.NOINC `($__internal_0_$__cuda_sm20_rem_u64) ;  /* 0x00000080008c7944 */ /* 0x000fea0003c00000 */
[----:B------:R-:W-:Y:S01]  /*16760*/  IMAD.MOV.U32 R2, RZ, RZ, R0 ;  /* 0x000000ffff027224 */ /* 0x000fe200078e0000 */
[----:B------:R-:W-:-:S07]  /*16770*/  MOV R3, R5 ;  /* 0x0000000500037202 */ /* 0x000fce0000000f00 */
.L_x_528:
[----:B------:R-:W-:Y:S05]  /*16780*/  BSYNC.RECONVERGENT B3 ;  /* 0x0000000000037941 */ /* 0x000fea0003800200 */
.L_x_526:
        /* <DEDUP_REMOVED lines=25> */
.L_x_530:
[----:B------:R-:W-:Y:S01]  /*16920*/  MOV R0, R14 ;  /* 0x0000000e00007202 */ /* 0x000fe20000000f00 */
[----:B------:R-:W-:Y:S01]  /*16930*/  IMAD.MOV.U32 R2, RZ, RZ, R26 ;  /* 0x000000ffff027224 */ /* 0x000fe200078e001a */
[----:B------:R-:W-:Y:S01]  /*16940*/  MOV R14, 0x16970 ;  /* 0x00016970000e7802 */ /* 0x000fe20000000f00 */
[----:B------:R-:W-:-:S07]  /*16950*/  IMAD.MOV.U32 R3, RZ, RZ, R27 ;  /* 0x000000ffff037224 */ /* 0x000fce00078e001b */
[----:B------:R-:W-:Y:S05]  /*16960*/  CALL.REL.NOINC `($__internal_0_$__cuda_sm20_rem_u64) ;  /* 0x0000008000087944 */ /* 0x000fea0003c00000 */
[----:B------:R-:W-:Y:S01]  /*16970*/  MOV R2, R0 ;  /* 0x0000000000027202 */ /* 0x000fe20000000f00 */
[----:B------:R-:W-:-:S07]  /*16980*/  IMAD.MOV.U32 R3, RZ, RZ, R5 ;  /* 0x000000ffff037224 */ /* 0x000fce00078e0005 */
.L_x_531:
[----:B------:R-:W-:Y:S05]  /*16990*/  BSYNC.RECONVERGENT B3 ;  /* 0x0000000000037941 */ /* 0x000fea0003800200 */
.L_x_529:
        /* <DEDUP_REMOVED lines=25> */
.L_x_533:
[----:B------:R-:W-:Y:S01]  /*16b30*/  IMAD.MOV.U32 R0, RZ, RZ, R14 ;  /* 0x000000ffff007224 */ /* 0x000fe200078e000e */
[----:B------:R-:W-:Y:S01]  /*16b40*/  MOV R3, R27 ;  /* 0x0000001b00037202 */ /* 0x000fe20000000f00 */
[----:B------:R-:W-:Y:S01]  /*16b50*/  IMAD.MOV.U32 R2, RZ, RZ, R26 ;  /* 0x000000ffff027224 */ /* 0x000fe200078e001a */
[----:B------:R-:W-:-:S07]  /*16b60*/  MOV R14, 0x16b80 ;  /* 0x00016b80000e7802 */ /* 0x000fce0000000f00 */
[----:B------:R-:W-:Y:S05]  /*16b70*/  CALL.REL.NOINC `($__internal_0_$__cuda_sm20_rem_u64) ;  /* 0x0000007c00847944 */ /* 0x000fea0003c00000 */
[----:B------:R-:W-:Y:S02]  /*16b80*/  IMAD.MOV.U32 R2, RZ, RZ, R0 ;  /* 0x000000ffff027224 */ /* 0x000fe400078e0000 */
[----:B------:R-:W-:-:S07]  /*16b90*/  IMAD.MOV.U32 R3, RZ, RZ, R5 ;  /* 0x000000ffff037224 */ /* 0x000fce00078e0005 */
.L_x_534:
[----:B------:R-:W-:Y:S05]  /*16ba0*/  BSYNC.RECONVERGENT B3 ;  /* 0x0000000000037941 */ /* 0x000fea0003800200 */
.L_x_532:
        /* <DEDUP_REMOVED lines=25> */
.L_x_536:
[----:B------:R-:W-:Y:S01]  /*16d40*/  IMAD.MOV.U32 R0, RZ, RZ, R14 ;  /* 0x000000ffff007224 */ /* 0x000fe200078e000e */
[----:B------:R-:W-:Y:S01]  /*16d50*/  MOV R2, R26 ;  /* 0x0000001a00027202 */ /* 0x000fe20000000f00 */
[----:B------:R-:W-:Y:S01]  /*16d60*/  IMAD.MOV.U32 R3, RZ, RZ, R27 ;  /* 0x000000ffff037224 */ /* 0x000fe200078e001b */
[----:B------:R-:W-:-:S07]  /*16d70*/  MOV R14, 0x16d90 ;  /* 0x00016d90000e7802 */ /* 0x000fce0000000f00 */
[----:B------:R-:W-:Y:S05]  /*16d80*/  CALL.REL.NOINC `($__internal_0_$__cuda_sm20_rem_u64) ;  /* 0x0000007c00007944 */ /* 0x000fea0003c00000 */
[----:B------:R-:W-:Y:S01]  /*16d90*/  IMAD.MOV.U32 R2, RZ, RZ, R0 ;  /* 0x000000ffff027224 */ /* 0x000fe200078e0000 */
[----:B------:R-:W-:-:S07]  /*16da0*/  MOV R3, R5 ;  /* 0x0000000500037202 */ /* 0x000fce0000000f00 */
.L_x_537:
[----:B------:R-:W-:Y:S05]  /*16db0*/  BSYNC.RECONVERGENT B3 ;  /* 0x0000000000037941 */ /* 0x000fea0003800200 */
.L_x_535:
        /* <DEDUP_REMOVED lines=25> */
.L_x_539:
[----:B------:R-:W-:Y:S01]  /*16f50*/  MOV R0, R14 ;  /* 0x0000000e00007202 */ /* 0x000fe20000000f00 */
[----:B------:R-:W-:Y:S01]  /*16f60*/  IMAD.MOV.U32 R2, RZ, RZ, R26 ;  /* 0x000000ffff027224 */ /* 0x000fe200078e001a */
[----:B------:R-:W-:Y:S01]  /*16f70*/  MOV R14, 0x16fa0 ;  /* 0x00016fa0000e7802 */ /* 0x000fe20000000f00 */
[----:B------:R-:W-:-:S07]  /*16f80*/  IMAD.MOV.U32 R3, RZ, RZ, R27 ;  /* 0x000000ffff037224 */ /* 0x000fce00078e001b */
[----:B------:R-:W-:Y:S05]  /*16f90*/  CALL.REL.NOINC `($__internal_0_$__cuda_sm20_rem_u64) ;  /* 0x00000078007c7944 */ /* 0x000fea0003c00000 */
[----:B------:R-:W-:Y:S01]  /*16fa0*/  MOV R2, R0 ;  /* 0x0000000000027202 */ /* 0x000fe20000000f00 */
[----:B------:R-:W-:-:S07]  /*16fb0*/  IMAD.MOV.U32 R3, RZ, RZ, R5 ;  /* 0x000000ffff037224 */ /* 0x000fce00078e0005 */
.L_x_540:
[----:B------:R-:W-:Y:S05]  /*16fc0*/  BSYNC.RECONVERGENT B3 ;  /* 0x0000000000037941 */ /* 0x000fea0003800200 */
.L_x_538:
        /* <DEDUP_REMOVED lines=25> */
.L_x_542:
[----:B------:R-:W-:Y:S01]  /*17160*/  IMAD.MOV.U32 R0, RZ, RZ, R14 ;  /* 0x000000ffff007224 */ /* 0x000fe200078e000e */
[----:B------:R-:W-:Y:S01]  /*17170*/  MOV R3, R27 ;  /* 0x0000001b00037202 */ /* 0x000fe20000000f00 */
[----:B------:R-:W-:Y:S01]  /*17180*/  IMAD.MOV.U32 R2, RZ, RZ, R26 ;  /* 0x000000ffff027224 */ /* 0x000fe200078e001a */
[----:B------:R-:W-:-:S07]  /*17190*/  MOV R14, 0x171b0 ;  /* 0x000171b0000e7802 */ /* 0x000fce0000000f00 */
[----:B------:R-:W-:Y:S05]  /*171a0*/  CALL.REL.NOINC `($__internal_0_$__cuda_sm20_rem_u64) ;  /* 0x0000007400f87944 */ /* 0x000fea0003c00000 */
[----:B------:R-:W-:Y:S02]  /*171b0*/  IMAD.MOV.U32 R2, RZ, RZ, R0 ;  /* 0x000000ffff027224 */ /* 0x000fe400078e0000 */
[----:B------:R-:W-:-:S07]  /*171c0*/  IMAD.MOV.U32 R3, RZ, RZ, R5 ;  /* 0x000000ffff037224 */ /* 0x000fce00078e0005 */
.L_x_543:
[----:B------:R-:W-:Y:S05]  /*171d0*/  BSYNC.RECONVERGENT B3 ;  /* 0x0000000000037941 */ /* 0x000fea0003800200 */
.L_x_541:
        /* <DEDUP_REMOVED lines=25> */
.L_x_545:
[----:B------:R-:W-:Y:S01]  /*17370*/  IMAD.MOV.U32 R0, RZ, RZ, R14 ;  /* 0x000000ffff007224 */ /* 0x000fe200078e000e */
[----:B------:R-:W-:Y:S01]  /*17380*/  MOV R2, R26 ;  /* 0x0000001a00027202 */ /* 0x000fe20000000f00 */
[----:B------:R-:W-:Y:S01]  /*17390*/  IMAD.MOV.U32 R3, RZ, RZ, R27 ;  /* 0x000000ffff037224 */ /* 0x000fe200078e001b */
[----:B------:R-:W-:-:S07]  /*173a0*/  MOV R14, 0x173c0 ;  /* 0x000173c0000e7802 */ /* 0x000fce0000000f00 */
[----:B------:R-:W-:Y:S05]  /*173b0*/  CALL.REL.NOINC `($__internal_0_$__cuda_sm20_rem_u64) ;  /* 0x0000007400747944 */ /* 0x000fea0003c00000 */
[----:B------:R-:W-:Y:S01]  /*173c0*/  IMAD.MOV.U32 R2, RZ, RZ, R0 ;  /* 0x000000ffff027224 */ /* 0x000fe200078e0000 */
[----:B------:R-:W-:-:S07]  /*173d0*/  MOV R3, R5 ;  /* 0x0000000500037202 */ /* 0x000fce0000000f00 */
.L_x_546:
[----:B------:R-:W-:Y:S05]  /*173e0*/  BSYNC.RECONVERGENT B3 ;  /* 0x0000000000037941 */ /* 0x000fea0003800200 */
.L_x_544:
        /* <DEDUP_REMOVED lines=25> */
.L_x_548:
[----:B------:R-:W-:Y:S01]  /*17580*/  MOV R0, R14 ;  /* 0x0000000e00007202 */ /* 0x000fe20000000f00 */
[----:B------:R-:W-:Y:S01]  /*17590*/  IMAD.MOV.U32 R2, RZ, RZ, R26 ;  /* 0x000000ffff027224 */ /* 0x000fe200078e001a */
[----:B------:R-:W-:Y:S01]  /*175a0*/  MOV R14, 0x175d0 ;  /* 0x000175d0000e7802 */ /* 0x000fe20000000f00 */
[----:B------:R-:W-:-:S07]  /*175b0*/  IMAD.MOV.U32 R3, RZ, RZ, R27 ;  /* 0x000000ffff037224 */ /* 0x000fce00078e001b */
[----:B------:R-:W-:Y:S05]  /*175c0*/  CALL.REL.NOINC `($__internal_0_$__cuda_sm20_rem_u64) ;  /* 0x0000007000f07944 */ /* 0x000fea0003c00000 */
[----:B------:R-:W-:Y:S01]  /*175d0*/  MOV R2, R0 ;  /* 0x0000000000027202 */ /* 0x000fe20000000f00 */
[----:B------:R-:W-:-:S07]  /*175e0*/  IMAD.MOV.U32 R3, RZ, RZ, R5 ;  /* 0x000000ffff037224 */ /* 0x000fce00078e0005 */
.L_x_549:
[----:B------:R-:W-:Y:S05]  /*175f0*/  BSYNC.RECONVERGENT B3 ;  /* 0x0000000000037941 */ /* 0x000fea0003800200 */
.L_x_547:
        /* <DEDUP_REMOVED lines=25> */
.L_x_551:
[----:B------:R-:W-:Y:S01]  /*17790*/  IMAD.MOV.U32 R0, RZ, RZ, R14 ;  /* 0x000000ffff007224 */ /* 0x000fe200078e000e */
[----:B------:R-:W-:Y:S01]  /*177a0*/  MOV R3, R27 ;  /* 0x0000001b00037202 */ /* 0x000fe20000000f00 */
[----:B------:R-:W-:Y:S01]  /*177b0*/  IMAD.MOV.U32 R2, RZ, RZ, R26 ;  /* 0x000000ffff027224 */ /* 0x000fe200078e001a */
[----:B------:R-:W-:-:S07]  /*177c0*/  MOV R14, 0x177e0 ;  /* 0x000177e0000e7802 */ /* 0x000fce0000000f00 */
[----:B------:R-:W-:Y:S05]  /*177d0*/  CALL.REL.NOINC `($__internal_0_$__cuda_sm20_rem_u64) ;  /* 0x00000070006c7944 */ /* 0x000fea0003c00000 */
[----:B------:R-:W-:Y:S02]  /*177e0*/  IMAD.MOV.U32 R2, RZ, RZ, R0 ;  /* 0x000000ffff027224 */ /* 0x000fe400078e0000 */
[----:B------:R-:W-:-:S07]  /*177f0*/  IMAD.MOV.U32 R3, RZ, RZ, R5 ;  /* 0x000000ffff037224 */ /* 0x000fce00078e0005 */
.L_x_552:
[----:B------:R-:W-:Y:S05]  /*17800*/  BSYNC.RECONVERGENT B3 ;  /* 0x0000000000037941 */ /* 0x000fea0003800200 */
.L_x_550:
        /* <DEDUP_REMOVED lines=25> */
.L_x_554:
[----:B------:R-:W-:Y:S01]  /*179a0*/  IMAD.MOV.U32 R0, RZ, RZ, R14 ;  /* 0x000000ffff007224 */ /* 0x000fe200078e000e */
[----:B------:R-:W-:Y:S01]  /*179b0*/  MOV R2, R26 ;  /* 0x0000001a00027202 */ /* 0x000fe20000000f00 */
[----:B------:R-:W-:Y:S01]  /*179c0*/  IMAD.MOV.U32 R3, RZ, RZ, R27 ;  /* 0x000000ffff037224 */ /* 0x000fe200078e001b */
[----:B------:R-:W-:-:S07]  /*179d0*/  MOV R14, 0x179f0 ;  /* 0x000179f0000e7802 */ /* 0x000fce0000000f00 */
[----:B------:R-:W-:Y:S05]  /*179e0*/  CALL.REL.NOINC `($__internal_0_$__cuda_sm20_rem_u64) ;  /* 0x0000006c00e87944 */ /* 0x000fea0003c00000 */
[----:B------:R-:W-:Y:S01]  /*179f0*/  IMAD.MOV.U32 R2, RZ, RZ, R0 ;  /* 0x000000ffff027224 */ /* 0x000fe200078e0000 */
[----:B------:R-:W-:-:S07]  /*17a00*/  MOV R3, R5 ;  /* 0x0000000500037202 */ /* 0x000fce0000000f00 */
.L_x_555:
[----:B------:R-:W-:Y:S05]  /*17a10*/  BSYNC.RECONVERGENT B3 ;  /* 0x0000000000037941 */ /* 0x000fea0003800200 */
.L_x_553:
        /* <DEDUP_REMOVED lines=25> */
.L_x_557:
[----:B------:R-:W-:Y:S01]  /*17bb0*/  MOV R0, R14 ;  /* 0x0000000e00007202 */ /* 0x000fe20000000f00 */
[----:B------:R-:W-:Y:S01]  /*17bc0*/  IMAD.MOV.U32 R2, RZ, RZ, R26 ;  /* 0x000000ffff027224 */ /* 0x000fe200078e001a */
[----:B------:R-:W-:Y:S01]  /*17bd0*/  MOV R14, 0x17c00 ;  /* 0x00017c00000e7802 */ /* 0x000fe20000000f00 */
[----:B------:R-:W-:-:S07]  /*17be0*/  IMAD.MOV.U32 R3, RZ, RZ, R27 ;  /* 0x000000ffff037224 */ /* 0x000fce00078e001b */
[----:B------:R-:W-:Y:S05]  /*17bf0*/  CALL.REL.NOINC `($__internal_0_$__cuda_sm20_rem_u64) ;  /* 0x0000006c00647944 */ /* 0x000fea0003c00000 */
[----:B------:R-:W-:Y:S01]  /*17c00*/  MOV R2, R0 ;  /* 0x0000000000027202 */ /* 0x000fe20000000f00 */
[----:B------:R-:W-:-:S07]  /*17c10*/  IMAD.MOV.U32 R3, RZ, RZ, R5 ;  /* 0x000000ffff037224 */ /* 0x000fce00078e0005 */
.L_x_558:
[----:B------:R-:W-:Y:S05]  /*17c20*/  BSYNC.RECONVERGENT B3 ;  /* 0x0000000000037941 */ /* 0x000fea0003800200 */
.L_x_556:
        /* <DEDUP_REMOVED lines=25> */
.L_x_560:
[----:B------:R-:W-:Y:S01]  /*17dc0*/  IMAD.MOV.U32 R0, RZ, RZ, R14 ;  /* 0x000000ffff007224 */ /* 0x000fe200078e000e */
[----:B------:R-:W-:Y:S01]  /*17dd0*/  MOV R3, R27 ;  /* 0x0000001b00037202 */ /* 0x000fe20000000f00 */
[----:B------:R-:W-:Y:S01]  /*17de0*/  IMAD.MOV.U32 R2, RZ, RZ, R26 ;  /* 0x000000ffff027224 */ /* 0x000fe200078e001a */
[----:B------:R-:W-:-:S07]  /*17df0*/  MOV R14, 0x17e10 ;  /* 0x00017e10000e7802 */ /* 0x000fce0000000f00 */
[----:B------:R-:W-:Y:S05]  /*17e00*/  CALL.REL.NOINC `($__internal_0_$__cuda_sm20_rem_u64) ;  /* 0x0000006800e07944 */ /* 0x000fea0003c00000 */
[----:B------:R-:W-:Y:S02]  /*17e10*/  IMAD.MOV.U32 R2, RZ, RZ, R0 ;  /* 0x000000ffff027224 */ /* 0x000fe400078e0000 */
[----:B------:R-:W-:-:S07]  /*17e20*/  IMAD.MOV.U32 R3, RZ, RZ, R5 ;  /* 0x000000ffff037224 */ /* 0x000fce00078e0005 */
.L_x_561:
[----:B------:R-:W-:Y:S05]  /*17e30*/  BSYNC.RECONVERGENT B3 ;  /* 0x0000000000037941 */ /* 0x000fea0003800200 */
.L_x_559:
        /* <DEDUP_REMOVED lines=25> */
.L_x_563:
[----:B------:R-:W-:Y:S01]  /*17fd0*/  IMAD.MOV.U32 R0, RZ, RZ, R14 ;  /* 0x000000ffff007224 */ /* 0x000fe200078e000e */
[----:B------:R-:W-:Y:S01]  /*17fe0*/  MOV R2, R26 ;  /* 0x0000001a00027202 */ /* 0x000fe20000000f00 */
[----:B------:R-:W-:Y:S01]  /*17ff0*/  IMAD.MOV.U32 R3, RZ, RZ, R27 ;  /* 0x000000ffff037224 */ /* 0x000fe200078e001b */
[----:B------:R-:W-:-:S07]  /*18000*/  MOV R14, 0x18020 ;  /* 0x00018020000e7802 */ /* 0x000fce0000000f00 */
[----:B------:R-:W-:Y:S05]  /*18010*/  CALL.REL.NOINC `($__internal_0_$__cuda_sm20_rem_u64) ;  /* 0x00000068005c7944 */ /* 0x000fea0003c00000 */
[----:B------:R-:W-:Y:S01]  /*18020*/  IMAD.MOV.U32 R2, RZ, RZ, R0 ;  /* 0x000000ffff027224 */ /* 0x000fe200078e0000 */
[----:B------:R-:W-:-:S07]  /*18030*/  MOV R3, R5 ;  /* 0x0000000500037202 */ /* 0x000fce0000000f00 */
.L_x_564:
[----:B------:R-:W-:Y:S05]  /*18040*/  BSYNC.RECONVERGENT B3 ;  /* 0x0000000000037941 */ /* 0x000fea0003800200 */
.L_x_562:
        /* <DEDUP_REMOVED lines=25> */
.L_x_566:
[----:B------:R-:W-:Y:S01]  /*181e0*/  MOV R0, R14 ;  /* 0x0000000e00007202 */ /* 0x000fe20000000f00 */
[----:B------:R-:W-:Y:S01]  /*181f0*/  IMAD.MOV.U32 R2, RZ, RZ, R26 ;  /* 0x000000ffff027224 */ /* 0x000fe200078e001a */
[----:B------:R-:W-:Y:S01]  /*18200*/  MOV R14, 0x18230 ;  /* 0x00018230000e7802 */ /* 0x000fe20000000f00 */
[----:B------:R-:W-:-:S07]  /*18210*/  IMAD.MOV.U32 R3, RZ, RZ, R27 ;  /* 0x000000ffff037224 */ /* 0x000fce00078e001b */
[----:B------:R-:W-:Y:S05]  /*18220*/  CALL.REL.NOINC `($__internal_0_$__cuda_sm20_rem_u64) ;  /* 0x0000006400d87944 */ /* 0x000fea0003c00000 */
[----:B------:R-:W-:Y:S01]  /*18230*/  MOV R2, R0 ;  /* 0x0000000000027202 */ /* 0x000fe20000000f00 */
[----:B------:R-:W-:-:S07]  /*18240*/  IMAD.MOV.U32 R3, RZ, RZ, R5 ;  /* 0x000000ffff037224 */ /* 0x000fce00078e0005 */
.L_x_567:
[----:B------:R-:W-:Y:S05]  /*18250*/  BSYNC.RECONVERGENT B3 ;  /* 0x0000000000037941 */ /* 0x000fea0003800200 */
.L_x_565:
        /* <DEDUP_REMOVED lines=25> */
.L_x_569:
[----:B------:R-:W-:Y:S01]  /*183f0*/  IMAD.MOV.U32 R0, RZ, RZ, R14 ;  /* 0x000000ffff007224 */ /* 0x000fe200078e000e */
[----:B------:R-:W-:Y:S01]  /*18400*/  MOV R3, R27 ;  /* 0x0000001b00037202 */ /* 0x000fe20000000f00 */
[----:B------:R-:W-:Y:S01]  /*18410*/  IMAD.MOV.U32 R2, RZ, RZ, R26 ;  /* 0x000000ffff027224 */ /* 0x000fe200078e001a */
[----:B------:R-:W-:-:S07]  /*18420*/  MOV R14, 0x18440 ;  /* 0x00018440000e7802 */ /* 0x000fce0000000f00 */
[----:B------:R-:W-:Y:S05]  /*18430*/  CALL.REL.NOINC `($__internal_0_$__cuda_sm20_rem_u64) ;  /* 0x0000006400547944 */ /* 0x000fea0003c00000 */
[----:B------:R-:W-:Y:S02]  /*18440*/  IMAD.MOV.U32 R2, RZ, RZ, R0 ;  /* 0x000000ffff027224 */ /* 0x000fe400078e0000 */
[----:B------:R-:W-:-:S07]  /*18450*/  IMAD.MOV.U32 R3, RZ, RZ, R5 ;  /* 0x000000ffff037224 */ /* 0x000fce00078e0005 */
.L_x_570:
[----:B------:R-:W-:Y:S05]  /*18460*/  BSYNC.RECONVERGENT B3 ;  /* 0x0000000000037941 */ /* 0x000fea0003800200 */
.L_x_568:
        /* <DEDUP_REMOVED lines=25> */
.L_x_572:
[----:B------:R-:W-:Y:S01]  /*18600*/  IMAD.MOV.U32 R0, RZ, RZ, R14 ;  /* 0x000000ffff007224 */ /* 0x000fe200078e000e */
[----:B------:R-:W-:Y:S01]  /*18610*/  MOV R2, R26 ;  /* 0x0000001a00027202 */ /* 0x000fe20000000f00 */
[----:B------:R-:W-:Y:S01]  /*18620*/  IMAD.MOV.U32 R3, RZ, RZ, R27 ;  /* 0x000000ffff037224 */ /* 0x000fe200078e001b */
[----:B------:R-:W-:-:S07]  /*18630*/  MOV R14, 0x18650 ;  /* 0x00018650000e7802 */ /* 0x000fce0000000f00 */
[----:B------:R-:W-:Y:S05]  /*18640*/  CALL.REL.NOINC `($__internal_0_$__cuda_sm20_rem_u64) ;  /* 0x0000006000d07944 */ /* 0x000fea0003c00000 */
[----:B------:R-:W-:Y:S01]  /*18650*/  IMAD.MOV.U32 R2, RZ, RZ, R0 ;  /* 0x000000ffff027224 */ /* 0x000fe200078e0000 */
[----:B------:R-:W-:-:S07]  /*18660*/  MOV R3, R5 ;  /* 0x0000000500037202 */ /* 0x000fce0000000f00 */
.L_x_573:
[----:B------:R-:W-:Y:S05]  /*18670*/  BSYNC.RECONVERGENT B3 ;  /* 0x0000000000037941 */ /* 0x000fea0003800200 */
.L_x_571:
        /* <DEDUP_REMOVED lines=25> */
.L_x_575:
[----:B------:R-:W-:Y:S01]  /*18810*/  MOV R0, R14 ;  /* 0x0000000e00007202 */ /* 0x000fe20000000f00 */
[----:B------:R-:W-:Y:S01]  /*18820*/  IMAD.MOV.U32 R2, RZ, RZ, R26 ;  /* 0x000000ffff027224 */ /* 0x000fe200078e001a */
[----:B------:R-:W-:Y:S01]  /*18830*/  MOV R14, 0x18860 ;  /* 0x00018860000e7802 */ /* 0x000fe20000000f00 */
[----:B------:R-:W-:-:S07]  /*18840*/  IMAD.MOV.U32 R3, RZ, RZ, R27 ;  /* 0x000000ffff037224 */ /* 0x000fce00078e001b */
[----:B------:R-:W-:Y:S05]  /*18850*/  CALL.REL.NOINC `($__internal_0_$__cuda_sm20_rem_u64) ;  /* 0x00000060004c7944 */ /* 0x000fea0003c00000 */
[----:B------:R-:W-:Y:S01]  /*18860*/  MOV R2, R0 ;  /* 0x0000000000027202 */ /* 0x000fe20000000f00 */
[----:B------:R-:W-:-:S07]  /*18870*/  IMAD.MOV.U32 R3, RZ, RZ, R5 ;  /* 0x000000ffff037224 */ /* 0x000fce00078e0005 */
.L_x_576:
[----:B------:R-:W-:Y:S05]  /*18880*/  BSYNC.RECONVERGENT B3 ;  /* 0x0000000000037941 */ /* 0x000fea0003800200 */
.L_x_574:
        /* <DEDUP_REMOVED lines=25> */
.L_x_578:
[----:B------:R-:W-:Y:S01]  /*18a20*/  IMAD.MOV.U32 R0, RZ, RZ, R14 ;  /* 0x000000ffff007224 */ /* 0x000fe200078e000e */
[----:B------:R-:W-:Y:S01]  /*18a30*/  MOV R3, R27 ;  /* 0x0000001b00037202 */ /* 0x000fe20000000f00 */
[----:B------:R-:W-:Y:S01]  /*18a40*/  IMAD.MOV.U32 R2, RZ, RZ, R26 ;  /* 0x000000ffff027224 */ /* 0x000fe200078e001a */
[----:B------:R-:W-:-:S07]  /*18a50*/  MOV R14, 0x18a70 ;  /* 0x00018a70000e7802 */ /* 0x000fce0000000f00 */
[----:B------:R-:W-:Y:S05]  /*18a60*/  CALL.REL.NOINC `($__internal_0_$__cuda_sm20_rem_u64) ;  /* 0x0000005c00c87944 */ /* 0x000fea0003c00000 */
[----:B------:R-:W-:Y:S02]  /*18a70*/  IMAD.MOV.U32 R2, RZ, RZ, R0 ;  /* 0x000000ffff027224 */ /* 0x000fe400078e0000 */
[----:B------:R-:W-:-:S07]  /*18a80*/  IMAD.MOV.U32 R3, RZ, RZ, R5 ;  /* 0x000000ffff037224 */ /* 0x000fce00078e0005 */
.L_x_579:
[----:B------:R-:W-:Y:S05]  /*18a90*/  BSYNC.RECONVERGENT B3 ;  /* 0x0000000000037941 */ /* 0x000fea0003800200 */
.L_x_577:
        /* <DEDUP_REMOVED lines=25> */
.L_x_581:
[----:B------:R-:W-:Y:S01]  /*18c30*/  IMAD.MOV.U32 R0, RZ, RZ, R14 ;  /* 0x000000ffff007224 */ /* 0x000fe200078e000e */
[----:B------:R-:W-:Y:S01]  /*18c40*/  MOV R2, R26 ;  /* 0x0000001a00027202 */ /* 0x000fe20000000f00 */
[----:B------:R-:W-:Y:S01]  /*18c50*/  IMAD.MOV.U32 R3, RZ, RZ, R27 ;  /* 0x000000ffff037224 */ /* 0x000fe200078e001b */
[----:B------:R-:W-:-:S07]  /*18c60*/  MOV R14, 0x18c80 ;  /* 0x00018c80000e7802 */ /* 0x000fce0000000f00 */
[----:B------:R-:W-:Y:S05]  /*18c70*/  CALL.REL.NOINC `($__internal_0_$__cuda_sm20_rem_u64) ;  /* 0x0000005c00447944 */ /* 0x000fea0003c00000 */
[----:B------:R-:W-:Y:S01]  /*18c80*/  IMAD.MOV.U32 R2, RZ, RZ, R0 ;  /* 0x000000ffff027224 */ /* 0x000fe200078e0000 */
[----:B------:R-:W-:-:S07]  /*18c90*/  MOV R3, R5 ;  /* 0x0000000500037202 */ /* 0x000fce0000000f00 */
.L_x_582:
[----:B------:R-:W-:Y:S05]  /*18ca0*/  BSYNC.RECONVERGENT B3 ;  /* 0x0000000000037941 */ /* 0x000fea0003800200 */
.L_x_580:
        /* <DEDUP_REMOVED lines=25> */
.L_x_584:
[----:B------:R-:W-:Y:S01]  /*18e40*/  MOV R0, R14 ;  /* 0x0000000e00007202 */ /* 0x000fe20000000f00 */
[----:B------:R-:W-:Y:S01]  /*18e50*/  IMAD.MOV.U32 R2, RZ, RZ, R26 ;  /* 0x000000ffff027224 */ /* 0x000fe200078e001a */
[----:B------:R-:W-:Y:S01]  /*18e60*/  MOV R14, 0x18e90 ;  /* 0x00018e90000e7802 */ /* 0x000fe20000000f00 */
[----:B------:R-:W-:-:S07]  /*18e70*/  IMAD.MOV.U32 R3, RZ, RZ, R27 ;  /* 0x000000ffff037224 */ /* 0x000fce00078e001b */
[----:B------:R-:W-:Y:S05]  /*18e80*/  CALL.REL.NOINC `($__internal_0_$__cuda_sm20_rem_u64) ;  /* 0x0000005800c07944 */ /* 0x000fea0003c00000 */
[----:B------:R-:W-:Y:S01]  /*18e90*/  MOV R2, R0 ;  /* 0x0000000000027202 */ /* 0x000fe20000000f00 */
[----:B------:R-:W-:-:S07]  /*18ea0*/  IMAD.MOV.U32 R3, RZ, RZ, R5 ;  /* 0x000000ffff037224 */ /* 0x000fce00078e0005 */
.L_x_585:
[----:B------:R-:W-:Y:S05]  /*18eb0*/  BSYNC.RECONVERGENT B3 ;  /* 0x0000000000037941 */ /* 0x000fea0003800200 */
.L_x_583:
        /* <DEDUP_REMOVED lines=25> */
.L_x_587:
[----:B------:R-:W-:Y:S01]  /*19050*/  IMAD.MOV.U32 R0, RZ, RZ, R14 ;  /* 0x000000ffff007224 */ /* 0x000fe200078e000e */
[----:B------:R-:W-:Y:S01]  /*19060*/  MOV R3, R27 ;  /* 0x0000001b00037202 */ /* 0x000fe20000000f00 */
[----:B------:R-:W-:Y:S01]  /*19070*/  IMAD.MOV.U32 R2, RZ, RZ, R26 ;  /* 0x000000ffff027224 */ /* 0x000fe200078e001a */
[----:B------:R-:W-:-:S07]  /*19080*/  MOV R14, 0x190a0 ;  /* 0x000190a0000e7802 */ /* 0x000fce0000000f00 */
[----:B------:R-:W-:Y:S05]  /*19090*/  CALL.REL.NOINC `($__internal_0_$__cuda_sm20_rem_u64) ;  /* 0x00000058003c7944 */ /* 0x000fea0003c00000 */
[----:B------:R-:W-:Y:S02]  /*190a0*/  IMAD.MOV.U32 R2, RZ, RZ, R0 ;  /* 0x000000ffff027224 */ /* 0x000fe400078e0000 */
[----:B------:R-:W-:-:S07]  /*190b0*/  IMAD.MOV.U32 R3, RZ, RZ, R5 ;  /* 0x000000ffff037224 */ /* 0x000fce00078e0005 */
.L_x_588:
[----:B------:R-:W-:Y:S05]  /*190c0*/  BSYNC.RECONVERGENT B3 ;  /* 0x0000000000037941 */ /* 0x000fea0003800200 */
.L_x_586:
        /* <DEDUP_REMOVED lines=25> */
.L_x_590:
[----:B------:R-:W-:Y:S01]  /*19260*/  IMAD.MOV.U32 R0, RZ, RZ, R14 ;  /* 0x000000ffff007224 */ /* 0x000fe200078e000e */
[----:B------:R-:W-:Y:S01]  /*19270*/  MOV R2, R26 ;  /* 0x0000001a00027202 */ /* 0x000fe20000000f00 */
[----:B------:R-:W-:Y:S01]  /*19280*/  IMAD.MOV.U32 R3, RZ, RZ, R27 ;  /* 0x000000ffff037224 */ /* 0x000fe200078e001b */
[----:B------:R-:W-:-:S07]  /*19290*/  MOV R14, 0x192b0 ;  /* 0x000192b0000e7802 */ /* 0x000fce0000000f00 */
[----:B------:R-:W-:Y:S05]  /*192a0*/  CALL.REL.NOINC `($__internal_0_$__cuda_sm20_rem_u64) ;  /* 0x0000005400b87944 */ /* 0x000fea0003c00000 */
[----:B------:R-:W-:Y:S01]  /*192b0*/  IMAD.MOV.U32 R2, RZ, RZ, R0 ;  /* 0x000000ffff027224 */ /* 0x000fe200078e0000 */
[----:B------:R-:W-:-:S07]  /*192c0*/  MOV R3, R5 ;  /* 0x0000000500037202 */ /* 0x000fce0000000f00 */
.L_x_591:
[----:B------:R-:W-:Y:S05]  /*192d0*/  BSYNC.RECONVERGENT B3 ;  /* 0x0000000000037941 */ /* 0x000fea0003800200 */
.L_x_589:
        /* <DEDUP_REMOVED lines=25> */
.L_x_593:
[----:B------:R-:W-:Y:S01]  /*19470*/  MOV R0, R14 ;  /* 0x0000000e00007202 */ /* 0x000fe20000000f00 */
[----:B------:R-:W-:Y:S01]  /*19480*/  IMAD.MOV.U32 R2, RZ, RZ, R26 ;  /* 0x000000ffff027224 */ /* 0x000fe200078e001a */
[----:B------:R-:W-:Y:S01]  /*19490*/  MOV R14, 0x194c0 ;  /* 0x000194c0000e7802 */ /* 0x000fe20000000f00 */
[----:B------:R-:W-:-:S07]  /*194a0*/  IMAD.MOV.U32 R3, RZ, RZ, R27 ;  /* 0x000000ffff037224 */ /* 0x000fce00078e001b */
[----:B------:R-:W-:Y:S05]  /*194b0*/  CALL.REL.NOINC `($__internal_0_$__cuda_sm20_rem_u64) ;  /* 0x0000005400347944 */ /* 0x000fea0003c00000 */
[----:B------:R-:W-:Y:S01]  /*194c0*/  MOV R2, R0 ;  /* 0x0000000000027202 */ /* 0x000fe20000000f00 */
[----:B------:R-:W-:-:S07]  /*194d0*/  IMAD.MOV.U32 R3, RZ, RZ, R5 ;  /* 0x000000ffff037224 */ /* 0x000fce00078e0005 */
.L_x_594:
[----:B------:R-:W-:Y:S05]  /*194e0*/  BSYNC.RECONVERGENT B3 ;  /* 0x0000000000037941 */ /* 0x000fea0003800200 */
.L_x_592:
        /* <DEDUP_REMOVED lines=25> */
.L_x_596:
[----:B------:R-:W-:Y:S01]  /*19680*/  IMAD.MOV.U32 R0, RZ, RZ, R14 ;  /* 0x000000ffff007224 */ /* 0x000fe200078e000e */
[----:B------:R-:W-:Y:S01]  /*19690*/  MOV R3, R27 ;  /* 0x0000001b00037202 */ /* 0x000fe20000000f00 */
[----:B------:R-:W-:Y:S01]  /*196a0*/  IMAD.MOV.U32 R2, RZ, RZ, R26 ;  /* 0x000000ffff027224 */ /* 0x000fe200078e001a */
[----:B------:R-:W-:-:S07]  /*196b0*/  MOV R14, 0x196d0 ;  /* 0x000196d0000e7802 */ /* 0x000fce0000000f00 */
[----:B------:R-:W-:Y:S05]  /*196c0*/  CALL.REL.NOINC `($__internal_0_$__cuda_sm20_rem_u64) ;  /* 0x0000005000b07944 */ /* 0x000fea0003c00000 */
[----:B------:R-:W-:Y:S02]  /*196d0*/  IMAD.MOV.U32 R2, RZ, RZ, R0 ;  /* 0x000000ffff027224 */ /* 0x000fe400078e0000 */
[----:B------:R-:W-:-:S07]  /*196e0*/  IMAD.MOV.U32 R3, RZ, RZ, R5 ;  /* 0x000000ffff037224 */ /* 0x000fce00078e0005 */
.L_x_597:
[----:B------:R-:W-:Y:S05]  /*196f0*/  BSYNC.RECONVERGENT B3 ;  /* 0x0000000000037941 */ /* 0x000fea0003800200 */
.L_x_595:
        /* <DEDUP_REMOVED lines=25> */
.L_x_599:
[----:B------:R-:W-:Y:S01]  /*19890*/  IMAD.MOV.U32 R0, RZ, RZ, R14 ;  /* 0x000000ffff007224 */ /* 0x000fe200078e000e */
[----:B------:R-:W-:Y:S01]  /*198a0*/  MOV R2, R26 ;  /* 0x0000001a00027202 */ /* 0x000fe20000000f00 */
[----:B------:R-:W-:Y:S01]  /*198b0*/  IMAD.MOV.U32 R3, RZ, RZ, R27 ;  /* 0x000000ffff037224 */ /* 0x000fe200078e001b */
[----:B------:R-:W-:-:S07]  /*198c0*/  MOV R14, 0x198e0 ;  /* 0x000198e0000e7802 */ /* 0x000fce0000000f00 */
[----:B------:R-:W-:Y:S05]  /*198d0*/  CALL.REL.NOINC `($__internal_0_$__cuda_sm20_rem_u64) ;  /* 0x00000050002c7944 */ /* 0x000fea0003c00000 */
[----:B------:R-:W-:Y:S01]  /*198e0*/  IMAD.MOV.U32 R2, RZ, RZ, R0 ;  /* 0x000000ffff027224 */ /* 0x000fe200078e0000 */
[----:B------:R-:W-:-:S07]  /*198f0*/  MOV R3, R5 ;  /* 0x0000000500037202 */ /* 0x000fce0000000f00 */
.L_x_600:
[----:B------:R-:W-:Y:S05]  /*19900*/  BSYNC.RECONVERGENT B3 ;  /* 0x0000000000037941 */ /* 0x000fea0003800200 */
.L_x_598:
        /* <DEDUP_REMOVED lines=25> */
.L_x_602:
[----:B------:R-:W-:Y:S01]  /*19aa0*/  MOV R0, R14 ;  /* 0x0000000e00007202 */ /* 0x000fe20000000f00 */
[----:B------:R-:W-:Y:S01]  /*19ab0*/  IMAD.MOV.U32 R2, RZ, RZ, R26 ;  /* 0x000000ffff027224 */ /* 0x000fe200078e001a */
[----:B------:R-:W-:Y:S01]  /*19ac0*/  MOV R14, 0x19af0 ;  /* 0x00019af0000e7802 */ /* 0x000fe20000000f00 */
[----:B------:R-:W-:-:S07]  /*19ad0*/  IMAD.MOV.U32 R3, RZ, RZ, R27 ;  /* 0x000000ffff037224 */ /* 0x000fce00078e001b */
[----:B------:R-:W-:Y:S05]  /*19ae0*/  CALL.REL.NOINC `($__internal_0_$__cuda_sm20_rem_u64) ;  /* 0x0000004c00a87944 */ /* 0x000fea0003c00000 */
[----:B------:R-:W-:Y:S01]  /*19af0*/  MOV R2, R0 ;  /* 0x0000000000027202 */ /* 0x000fe20000000f00 */
[----:B------:R-:W-:-:S07]  /*19b00*/  IMAD.MOV.U32 R3, RZ, RZ, R5 ;  /* 0x000000ffff037224 */ /* 0x000fce00078e0005 */
.L_x_603:
[----:B------:R-:W-:Y:S05]  /*19b10*/  BSYNC.RECONVERGENT B3 ;  /* 0x0000000000037941 */ /* 0x000fea0003800200 */
.L_x_601:
        /* <DEDUP_REMOVED lines=25> */
.L_x_605:
[----:B------:R-:W-:Y:S01]  /*19cb0*/  IMAD.MOV.U32 R0, RZ, RZ, R14 ;  /* 0x000000ffff007224 */ /* 0x000fe200078e000e */
[----:B------:R-:W-:Y:S01]  /*19cc0*/  MOV R3, R27 ;  /* 0x0000001b00037202 */ /* 0x000fe20000000f00 */
[----:B------:R-:W-:Y:S01]  /*19cd0*/  IMAD.MOV.U32 R2, RZ, RZ, R26 ;  /* 0x000000ffff027224 */ /* 0x000fe200078e001a */
[----:B------:R-:W-:-:S07]  /*19ce0*/  MOV R14, 0x19d00 ;  /* 0x00019d00000e7802 */ /* 0x000fce0000000f00 */
[----:B------:R-:W-:Y:S05]  /*19cf0*/  CALL.REL.NOINC `($__internal_0_$__cuda_sm20_rem_u64) ;  /* 0x0000004c00247944 */ /* 0x000fea0003c00000 */
[----:B------:R-:W-:Y:S02]  /*19d00*/  IMAD.MOV.U32 R2, RZ, RZ, R0 ;  /* 0x000000ffff027224 */ /* 0x000fe400078e0000 */
[----:B------:R-:W-:-:S07]  /*19d10*/  IMAD.MOV.U32 R3, RZ, RZ, R5 ;  /* 0x000000ffff037224 */ /* 0x000fce00078e0005 */
.L_x_606:
[----:B------:R-:W-:Y:S05]  /*19d20*/  BSYNC.RECONVERGENT B3 ;  /* 0x0000000000037941 */ /* 0x000fea0003800200 */
.L_x_604:
        /* <DEDUP_REMOVED lines=25> */
.L_x_608:
[----:B------:R-:W-:Y:S01]  /*19ec0*/  IMAD.MOV.U32 R0, RZ, RZ, R14 ;  /* 0x000000ffff007224 */ /* 0x000fe200078e000e */
[----:B------:R-:W-:Y:S01]  /*19ed0*/  MOV R2, R26 ;  /* 0x0000001a00027202 */ /* 0x000fe20000000f00 */
[----:B------:R-:W-:Y:S01]  /*19ee0*/  IMAD.MOV.U32 R3, RZ, RZ, R27 ;  /* 0x000000ffff037224 */ /* 0x000fe200078e001b */
[----:B------:R-:W-:-:S07]  /*19ef0*/  MOV R14, 0x19f10 ;  /* 0x00019f10000e7802 */ /* 0x000fce0000000f00 */
[----:B------:R-:W-:Y:S05]  /*19f00*/  CALL.REL.NOINC `($__internal_0_$__cuda_sm20_rem_u64) ;  /* 0x0000004800a07944 */ /* 0x000fea0003c00000 */
[----:B------:R-:W-:Y:S01]  /*19f10*/  IMAD.MOV.U32 R2, RZ, RZ, R0 ;  /* 0x000000ffff027224 */ /* 0x000fe200078e0000 */
[----:B------:R-:W-:-:S07]  /*19f20*/  MOV R3, R5 ;  /* 0x0000000500037202 */ /* 0x000fce0000000f00 */
.L_x_609:
[----:B------:R-:W-:Y:S05]  /*19f30*/  BSYNC.RECONVERGENT B3 ;  /* 0x0000000000037941 */ /* 0x000fea0003800200 */
.L_x_607:
        /* <DEDUP_REMOVED lines=25> */
.L_x_611:
[----:B------:R-:W-:Y:S01]  /*1a0d0*/  MOV R0, R14 ;  /* 0x0000000e00007202 */ /* 0x000fe20000000f00 */
[----:B------:R-:W-:Y:S01]  /*1a0e0*/  IMAD.MOV.U32 R2, RZ, RZ, R26 ;  /* 0x000000ffff027224 */ /* 0x000fe200078e001a */
[----:B------:R-:W-:Y:S01]  /*1a0f0*/  MOV R14, 0x1a120 ;  /* 0x0001a120000e7802 */ /* 0x000fe20000000f00 */
[----:B------:R-:W-:-:S07]  /*1a100*/  IMAD.MOV.U32 R3, RZ, RZ, R27 ;  /* 0x000000ffff037224 */ /* 0x000fce00078e001b */
[----:B------:R-:W-:Y:S05]  /*1a110*/  CALL.REL.NOINC `($__internal_0_$__cuda_sm20_rem_u64) ;  /* 0x00000048001c7944 */ /* 0x000fea0003c00000 */
[----:B------:R-:W-:Y:S01]  /*1a120*/  MOV R2, R0 ;  /* 0x0000000000027202 */ /* 0x000fe20000000f00 */
[----:B------:R-:W-:-:S07]  /*1a130*/  IMAD.MOV.U32 R3, RZ, RZ, R5 ;  /* 0x000000ffff037224 */ /* 0x000fce00078e0005 */
.L_x_612:
[----:B------:R-:W-:Y:S05]  /*1a140*/  BSYNC.RECONVERGENT B3 ;  /* 0x0000000000037941 */ /* 0x000fea0003800200 */
.L_x_610:
        /* <DEDUP_REMOVED lines=25> */
.L_x_614:
[----:B------:R-:W-:Y:S01]  /*1a2e0*/  IMAD.MOV.U32 R0, RZ, RZ, R14 ;  /* 0x000000ffff007224 */ /* 0x000fe200078e000e */
[----:B------:R-:W-:Y:S01]  /*1a2f0*/  MOV R3, R27 ;  /* 0x0000001b00037202 */ /* 0x000fe20000000f00 */
[----:B------:R-:W-:Y:S01]  /*1a300*/  IMAD.MOV.U32 R2, RZ, RZ, R26 ;  /* 0x000000ffff027224 */ /* 0x000fe200078e001a */
[----:B------:R-:W-:-:S07]  /*1a310*/  MOV R14, 0x1a330 ;  /* 0x0001a330000e7802 */ /* 0x000fce0000000f00 */
[----:B------:R-:W-:Y:S05]  /*1a320*/  CALL.REL.NOINC `($__internal_0_$__cuda_sm20_rem_u64) ;  /* 0x0000004400987944 */ /* 0x000fea0003c00000 */
[----:B------:R-:W-:Y:S02]  /*1a330*/  IMAD.MOV.U32 R2, RZ, RZ, R0 ;  /* 0x000000ffff027224 */ /* 0x000fe400078e0000 */
[----:B------:R-:W-:-:S07]  /*1a340*/  IMAD.MOV.U32 R3, RZ, RZ, R5 ;  /* 0x000000ffff037224 */ /* 0x000fce00078e0005 */
.L_x_615:
[----:B------:R-:W-:Y:S05]  /*1a350*/  BSYNC.RECONVERGENT B3 ;  /* 0x0000000000037941 */ /* 0x000fea0003800200 */
.L_x_613:
        /* <DEDUP_REMOVED lines=25> */
.L_x_617:
[----:B------:R-:W-:Y:S01]  /*1a4f0*/  IMAD.MOV.U32 R0, RZ, RZ, R14 ;  /* 0x000000ffff007224 */ /* 0x000fe200078e000e */
[----:B------:R-:W-:Y:S01]  /*1a500*/  MOV R2, R26 ;  /* 0x0000001a00027202 */ /* 0x000fe20000000f00 */
[----:B------:R-:W-:Y:S01]  /*1a510*/  IMAD.MOV.U32 R3, RZ, RZ, R27 ;  /* 0x000000ffff037224 */ /* 0x000fe200078e001b */
[----:B------:R-:W-:-:S07]  /*1a520*/  MOV R14, 0x1a540 ;  /* 0x0001a540000e7802 */ /* 0x000fce0000000f00 */
[----:B------:R-:W-:Y:S05]  /*1a530*/  CALL.REL.NOINC `($__internal_0_$__cuda_sm20_rem_u64) ;  /* 0x0000004400147944 */ /* 0x000fea0003c00000 */
[----:B------:R-:W-:Y:S01]  /*1a540*/  IMAD.MOV.U32 R2, RZ, RZ, R0 ;  /* 0x000000ffff027224 */ /* 0x000fe200078e0000 */
[----:B------:R-:W-:-:S07]  /*1a550*/  MOV R3, R5 ;  /* 0x0000000500037202 */ /* 0x000fce0000000f00 */
.L_x_618:
[----:B------:R-:W-:Y:S05]  /*1a560*/  BSYNC.RECONVERGENT B3 ;  /* 0x0000000000037941 */ /* 0x000fea0003800200 */
.L_x_616:
        /* <DEDUP_REMOVED lines=25> */
.L_x_620:
[----:B------:R-:W-:Y:S01]  /*1a700*/  MOV R0, R14 ;  /* 0x0000000e00007202 */ /* 0x000fe20000000f00 */
[----:B------:R-:W-:Y:S01]  /*1a710*/  IMAD.MOV.U32 R2, RZ, RZ, R26 ;  /* 0x000000ffff027224 */ /* 0x000fe200078e001a */
[----:B------:R-:W-:Y:S01]  /*1a720*/  MOV R14, 0x1a750 ;  /* 0x0001a750000e7802 */ /* 0x000fe20000000f00 */
[----:B------:R-:W-:-:S07]  /*1a730*/  IMAD.MOV.U32 R3, RZ, RZ, R27 ;  /* 0x000000ffff037224 */ /* 0x000fce00078e001b */
[----:B------:R-:W-:Y:S05]  /*1a740*/  CALL.REL.NOINC `($__internal_0_$__cuda_sm20_rem_u64) ;  /* 0x0000004000907944 */ /* 0x000fea0003c00000 */
[----:B------:R-:W-:Y:S01]  /*1a750*/  MOV R2, R0 ;  /* 0x0000000000027202 */ /* 0x000fe20000000f00 */
[----:B------:R-:W-:-:S07]  /*1a760*/  IMAD.MOV.U32 R3, RZ, RZ, R5 ;  /* 0x000000ffff037224 */ /* 0x000fce00078e0005 */
.L_x_621:
[----:B------:R-:W-:Y:S05]  /*1a770*/  BSYNC.RECONVERGENT B3 ;  /* 0x0000000000037941 */ /* 0x000fea0003800200 */
.L_x_619:
        /* <DEDUP_REMOVED lines=25> */
.L_x_623:
[----:B------:R-:W-:Y:S01]  /*1a910*/  IMAD.MOV.U32 R0, RZ, RZ, R14 ;  /* 0x000000ffff007224 */ /* 0x000fe200078e000e */
[----:B------:R-:W-:Y:S01]  /*1a920*/  MOV R3, R27 ;  /* 0x0000001b00037202 */ /* 0x000fe20000000f00 */
[----:B------:R-:W-:Y:S01]  /*1a930*/  IMAD.MOV.U32 R2, RZ, RZ, R26 ;  /* 0x000000ffff027224 */ /* 0x000fe200078e001a */
[----:B------:R-:W-:-:S07]  /*1a940*/  MOV R14, 0x1a960 ;  /* 0x0001a960000e7802 */ /* 0x000fce0000000f00 */
[----:B------:R-:W-:Y:S05]  /*1a950*/  CALL.REL.NOINC `($__internal_0_$__cuda_sm20_rem_u64) ;  /* 0x00000040000c7944 */ /* 0x000fea0003c00000 */
[----:B------:R-:W-:Y:S02]  /*1a960*/  IMAD.MOV.U32 R2, RZ, RZ, R0 ;  /* 0x000000ffff027224 */ /* 0x000fe400078e0000 */
[----:B------:R-:W-:-:S07]  /*1a970*/  IMAD.MOV.U32 R3, RZ, RZ, R5 ;  /* 0x000000ffff037224 */ /* 0x000fce00078e0005 */
.L_x_624:
[----:B------:R-:W-:Y:S05]  /*1a980*/  BSYNC.RECONVERGENT B3 ;  /* 0x0000000000037941 */ /* 0x000fea0003800200 */
.L_x_622:
        /* <DEDUP_REMOVED lines=25> */
.L_x_626:
[----:B------:R-:W-:Y:S01]  /*1ab20*/  IMAD.MOV.U32 R0, RZ, RZ, R14 ;  /* 0x000000ffff007224 */ /* 0x000fe200078e000e */
[----:B------:R-:W-:Y:S01]  /*1ab30*/  MOV R2, R26 ;  /* 0x0000001a00027202 */ /* 0x000fe20000000f00 */
[----:B------:R-:W-:Y:S01]  /*1ab40*/  IMAD.MOV.U32 R3, RZ, RZ, R27 ;  /* 0x000000ffff037224 */ /* 0x000fe200078e001b */
[----:B------:R-:W-:-:S07]  /*1ab50*/  MOV R14, 0x1ab70 ;  /* 0x0001ab70000e7802 */ /* 0x000fce0000000f00 */
[----:B------:R-:W-:Y:S05]  /*1ab60*/  CALL.REL.NOINC `($__internal_0_$__cuda_sm20_rem_u64) ;  /* 0x0000003c00887944 */ /* 0x000fea0003c00000 */
[----:B------:R-:W-:Y:S01]  /*1ab70*/  IMAD.MOV.U32 R2, RZ, RZ, R0 ;  /* 0x000000ffff027224 */ /* 0x000fe200078e0000 */
[----:B------:R-:W-:-:S07]  /*1ab80*/  MOV R3, R5 ;  /* 0x0000000500037202 */ /* 0x000fce0000000f00 */
.L_x_627:
[----:B------:R-:W-:Y:S05]  /*1ab90*/  BSYNC.RECONVERGENT B3 ;  /* 0x0000000000037941 */ /* 0x000fea0003800200 */
.L_x_625:
        /* <DEDUP_REMOVED lines=25> */
.L_x_629:
[----:B------:R-:W-:Y:S01]  /*1ad30*/  MOV R0, R14 ;  /* 0x0000000e00007202 */ /* 0x000fe20000000f00 */
[----:B------:R-:W-:Y:S01]  /*1ad40*/  IMAD.MOV.U32 R2, RZ, RZ, R26 ;  /* 0x000000ffff027224 */ /* 0x000fe200078e001a */
[----:B------:R-:W-:Y:S01]  /*1ad50*/  MOV R14, 0x1ad80 ;  /* 0x0001ad80000e7802 */ /* 0x000fe20000000f00 */
[----:B------:R-:W-:-:S07]  /*1ad60*/  IMAD.MOV.U32 R3, RZ, RZ, R27 ;  /* 0x000000ffff037224 */ /* 0x000fce00078e001b */
[----:B------:R-:W-:Y:S05]  /*1ad70*/  CALL.REL.NOINC `($__internal_0_$__cuda_sm20_rem_u64) ;  /* 0x0000003c00047944 */ /* 0x000fea0003c00000 */
[----:B------:R-:W-:Y:S01]  /*1ad80*/  MOV R2, R0 ;  /* 0x0000000000027202 */ /* 0x000fe20000000f00 */
[----:B------:R-:W-:-:S07]  /*1ad90*/  IMAD.MOV.U32 R3, RZ, RZ, R5 ;  /* 0x000000ffff037224 */ /* 0x000fce00078e0005 */
.L_x_630:
[----:B------:R-:W-:Y:S05]  /*1ada0*/  BSYNC.RECONVERGENT B3 ;  /* 0x0000000000037941 */ /* 0x000fea0003800200 */
.L_x_628:
        /* <DEDUP_REMOVED lines=25> */
.L_x_632:
[----:B------:R-:W-:Y:S01]  /*1af40*/  IMAD.MOV.U32 R0, RZ, RZ, R14 ;  /* 0x000000ffff007224 */ /* 0x000fe200078e000e */
[----:B------:R-:W-:Y:S01]  /*1af50*/  MOV R3, R27 ;  /* 0x0000001b00037202 */ /* 0x000fe20000000f00 */
[----:B------:R-:W-:Y:S01]  /*1af60*/  IMAD.MOV.U32 R2, RZ, RZ, R26 ;  /* 0x000000ffff027224 */ /* 0x000fe200078e001a */
[----:B------:R-:W-:-:S07]  /*1af70*/  MOV R14, 0x1af90 ;  /* 0x0001af90000e7802 */ /* 0x000fce0000000f00 */
[----:B------:R-:W-:Y:S05]  /*1af80*/  CALL.REL.NOINC `($__internal_0_$__cuda_sm20_rem_u64) ;  /* 0x0000003800807944 */ /* 0x000fea0003c00000 */
[----:B------:R-:W-:Y:S02]  /*1af90*/  IMAD.MOV.U32 R2, RZ, RZ, R0 ;  /* 0x000000ffff027224 */ /* 0x000fe400078e0000 */
[----:B------:R-:W-:-:S07]  /*1afa0*/  IMAD.MOV.U32 R3, RZ, RZ, R5 ;  /* 0x000000ffff037224 */ /* 0x000fce00078e0005 */
.L_x_633:
[----:B------:R-:W-:Y:S05]  /*1afb0*/  BSYNC.RECONVERGENT B3 ;  /* 0x0000000000037941 */ /* 0x000fea0003800200 */
.L_x_631:
        /* <DEDUP_REMOVED lines=25> */
.L_x_635:
[----:B------:R-:W-:Y:S01]  /*1b150*/  IMAD.MOV.U32 R0, RZ, RZ, R14 ;  /* 0x000000ffff007224 */ /* 0x000fe200078e000e */
[----:B------:R-:W-:Y:S01]  /*1b160*/  MOV R2, R26 ;  /* 0x0000001a00027202 */ /* 0x000fe20000000f00 */
[----:B------:R-:W-:Y:S01]  /*1b170*/  IMAD.MOV.U32 R3, RZ, RZ, R27 ;  /* 0x000000ffff037224 */ /* 0x000fe200078e001b */
[----:B------:R-:W-:-:S07]  /*1b180*/  MOV R14, 0x1b1a0 ;  /* 0x0001b1a0000e7802 */ /* 0x000fce0000000f00 */
[----:B------:R-:W-:Y:S05]  /*1b190*/  CALL.REL.NOINC `($__internal_0_$__cuda_sm20_rem_u64) ;  /* 0x0000003400fc7944 */ /* 0x000fea0003c00000 */
[----:B------:R-:W-:Y:S01]  /*1b1a0*/  IMAD.MOV.U32 R2, RZ, RZ, R0 ;  /* 0x000000ffff027224 */ /* 0x000fe200078e0000 */
[----:B------:R-:W-:-:S07]  /*1b1b0*/  MOV R3, R5 ;  /* 0x0000000500037202 */ /* 0x000fce0000000f00 */
.L_x_636:
[----:B------:R-:W-:Y:S05]  /*1b1c0*/  BSYNC.RECONVERGENT B3 ;  /* 0x0000000000037941 */ /* 0x000fea0003800200 */
.L_x_634:
        /* <DEDUP_REMOVED lines=25> */
.L_x_638:
[----:B------:R-:W-:Y:S01]  /*1b360*/  MOV R0, R14 ;  /* 0x0000000e00007202 */ /* 0x000fe20000000f00 */
[----:B------:R-:W-:Y:S01]  /*1b370*/  IMAD.MOV.U32 R2, RZ, RZ, R26 ;  /* 0x000000ffff027224 */ /* 0x000fe200078e001a */
[----:B------:R-:W-:Y:S01]  /*1b380*/  MOV R14, 0x1b3b0 ;  /* 0x0001b3b0000e7802 */ /* 0x000fe20000000f00 */
[----:B------:R-:W-:-:S07]  /*1b390*/  IMAD.MOV.U32 R3, RZ, RZ, R27 ;  /* 0x000000ffff037224 */ /* 0x000fce00078e001b */
[----:B------:R-:W-:Y:S05]  /*1b3a0*/  CALL.REL.NOINC `($__internal_0_$__cuda_sm20_rem_u64) ;  /* 0x0000003400787944 */ /* 0x000fea0003c00000 */
[----:B------:R-:W-:Y:S01]  /*1b3b0*/  MOV R2, R0 ;  /* 0x0000000000027202 */ /* 0x000fe20000000f00 */
[----:B------:R-:W-:-:S07]  /*1b3c0*/  IMAD.MOV.U32 R3, RZ, RZ, R5 ;  /* 0x000000ffff037224 */ /* 0x000fce00078e0005 */
.L_x_639:
[----:B------:R-:W-:Y:S05]  /*1b3d0*/  BSYNC.RECONVERGENT B3 ;  /* 0x0000000000037941 */ /* 0x000fea0003800200 */
.L_x_637:
        /* <DEDUP_REMOVED lines=25> */
.L_x_641:
[----:B------:R-:W-:Y:S01]  /*1b570*/  IMAD.MOV.U32 R0, RZ, RZ, R14 ;  /* 0x000000ffff007224 */ /* 0x000fe200078e000e */
[----:B------:R-:W-:Y:S01]  /*1b580*/  MOV R3, R27 ;  /* 0x0000001b00037202 */ /* 0x000fe20000000f00 */
[----:B------:R-:W-:Y:S01]  /*1b590*/  IMAD.MOV.U32 R2, RZ, RZ, R26 ;  /* 0x000000ffff027224 */ /* 0x000fe200078e001a */
[----:B------:R-:W-:-:S07]  /*1b5a0*/  MOV R14, 0x1b5c0 ;  /* 0x0001b5c0000e7802 */ /* 0x000fce0000000f00 */
[----:B------:R-:W-:Y:S05]  /*1b5b0*/  CALL.REL.NOINC `($__internal_0_$__cuda_sm20_rem_u64) ;  /* 0x0000003000f47944 */ /* 0x000fea0003c00000 */
[----:B------:R-:W-:Y:S02]  /*1b5c0*/  IMAD.MOV.U32 R2, RZ, RZ, R0 ;  /* 0x000000ffff027224 */ /* 0x000fe400078e0000 */
[----:B------:R-:W-:-:S07]  /*1b5d0*/  IMAD.MOV.U32 R3, RZ, RZ, R5 ;  /* 0x000000ffff037224 */ /* 0x000fce00078e0005 */
.L_x_642:
[----:B------:R-:W-:Y:S05]  /*1b5e0*/  BSYNC.RECONVERGENT B3 ;  /* 0x0000000000037941 */ /* 0x000fea0003800200 */
.L_x_640:
        /* <DEDUP_REMOVED lines=25> */
.L_x_644:
[----:B------:R-:W-:Y:S01]  /*1b780*/  IMAD.MOV.U32 R0, RZ, RZ, R14 ;  /* 0x000000ffff007224 */ /* 0x000fe200078e000e */
[----:B------:R-:W-:Y:S01]  /*1b790*/  MOV R2, R26 ;  /* 0x0000001a00027202 */ /* 0x000fe20000000f00 */
[----:B------:R-:W-:Y:S01]  /*1b7a0*/  IMAD.MOV.U32 R3, RZ, RZ, R27 ;  /* 0x000000ffff037224 */ /* 0x000fe200078e001b */
[----:B------:R-:W-:-:S07]  /*1b7b0*/  MOV R14, 0x1b7d0 ;  /* 0x0001b7d0000e7802 */ /* 0x000fce0000000f00 */
[----:B------:R-:W-:Y:S05]  /*1b7c0*/  CALL.REL.NOINC `($__internal_0_$__cuda_sm20_rem_u64) ;  /* 0x0000003000707944 */ /* 0x000fea0003c00000 */
[----:B------:R-:W-:Y:S01]  /*1b7d0*/  IMAD.MOV.U32 R2, RZ, RZ, R0 ;  /* 0x000000ffff027224 */ /* 0x000fe200078e0000 */
[----:B------:R-:W-:-:S07]  /*1b7e0*/  MOV R3, R5 ;  /* 0x0000000500037202 */ /* 0x000fce0000000f00 */
.L_x_645:
[----:B------:R-:W-:Y:S05]  /*1b7f0*/  BSYNC.RECONVERGENT B3 ;  /* 0x0000000000037941 */ /* 0x000fea0003800200 */
.L_x_643:
        /* <DEDUP_REMOVED lines=25> */
.L_x_647:
[----:B------:R-:W-:Y:S01]  /*1b990*/  MOV R0, R14 ;  /* 0x0000000e00007202 */ /* 0x000fe20000000f00 */
[----:B------:R-:W-:Y:S01]  /*1b9a0*/  IMAD.MOV.U32 R2, RZ, RZ, R26 ;  /* 0x000000ffff027224 */ /* 0x000fe200078e001a */
[----:B------:R-:W-:Y:S01]  /*1b9b0*/  MOV R14, 0x1b9e0 ;  /* 0x0001b9e0000e7802 */ /* 0x000fe20000000f00 */
[----:B------:R-:W-:-:S07]  /*1b9c0*/  IMAD.MOV.U32 R3, RZ, RZ, R27 ;  /* 0x000000ffff037224 */ /* 0x000fce00078e001b */
[----:B------:R-:W-:Y:S05]  /*1b9d0*/  CALL.REL.NOINC `($__internal_0_$__cuda_sm20_rem_u64) ;  /* 0x0000002c00ec7944 */ /* 0x000fea0003c00000 */
[----:B------:R-:W-:Y:S01]  /*1b9e0*/  MOV R2, R0 ;  /* 0x0000000000027202 */ /* 0x000fe20000000f00 */
[----:B------:R-:W-:-:S07]  /*1b9f0*/  IMAD.MOV.U32 R3, RZ, RZ, R5 ;  /* 0x000000ffff037224 */ /* 0x000fce00078e0005 */
.L_x_648:
[----:B------:R-:W-:Y:S05]  /*1ba00*/  BSYNC.RECONVERGENT B3 ;  /* 0x0000000000037941 */ /* 0x000fea0003800200 */
.L_x_646:
        /* <DEDUP_REMOVED lines=25> */
.L_x_650:
[----:B------:R-:W-:Y:S01]  /*1bba0*/  IMAD.MOV.U32 R0, RZ, RZ, R14 ;  /* 0x000000ffff007224 */ /* 0x000fe200078e000e */
[----:B------:R-:W-:Y:S01]  /*1bbb0*/  MOV R3, R27 ;  /* 0x0000001b00037202 */ /* 0x000fe20000000f00 */
[----:B------:R-:W-:Y:S01]  /*1bbc0*/  IMAD.MOV.U32 R2, RZ, RZ, R26 ;  /* 0x000000ffff027224 */ /* 0x000fe200078e001a */
[----:B------:R-:W-:-:S07]  /*1bbd0*/  MOV R14, 0x1bbf0 ;  /* 0x0001bbf0000e7802 */ /* 0x000fce0000000f00 */
[----:B------:R-:W-:Y:S05]  /*1bbe0*/  CALL.REL.NOINC `($__internal_0_$__cuda_sm20_rem_u64) ;  /* 0x0000002c00687944 */ /* 0x000fea0003c00000 */
[----:B------:R-:W-:Y:S02]  /*1bbf0*/  IMAD.MOV.U32 R2, RZ, RZ, R0 ;  /* 0x000000ffff027224 */ /* 0x000fe400078e0000 */
[----:B------:R-:W-:-:S07]  /*1bc00*/  IMAD.MOV.U32 R3, RZ, RZ, R5 ;  /* 0x000000ffff037224 */ /* 0x000fce00078e0005 */
.L_x_651:
[----:B------:R-:W-:Y:S05]  /*1bc10*/  BSYNC.RECONVERGENT B3 ;  /* 0x0000000000037941 */ /* 0x000fea0003800200 */
.L_x_649:
        /* <DEDUP_REMOVED lines=25> */
.L_x_653:
[----:B------:R-:W-:Y:S01]  /*1bdb0*/  IMAD.MOV.U32 R0, RZ, RZ, R14 ;  /* 0x000000ffff007224 */ /* 0x000fe200078e000e */
[----:B------:R-:W-:Y:S01]  /*1bdc0*/  MOV R2, R26 ;  /* 0x0000001a00027202 */ /* 0x000fe20000000f00 */
[----:B------:R-:W-:Y:S01]  /*1bdd0*/  IMAD.MOV.U32 R3, RZ, RZ, R27 ;  /* 0x000000ffff037224 */ /* 0x000fe200078e001b */
[----:B------:R-:W-:-:S07]  /*1bde0*/  MOV R14, 0x1be00 ;  /* 0x0001be00000e7802 */ /* 0x000fce0000000f00 */
[----:B------:R-:W-:Y:S05]  /*1bdf0*/  CALL.REL.NOINC `($__internal_0_$__cuda_sm20_rem_u64) ;  /* 0x0000002800e47944 */ /* 0x000fea0003c00000 */
[----:B------:R-:W-:Y:S01]  /*1be00*/  IMAD.MOV.U32 R2, RZ, RZ, R0 ;  /* 0x000000ffff027224 */ /* 0x000fe200078e0000 */
[----:B------:R-:W-:-:S07]  /*1be10*/  MOV R3, R5 ;  /* 0x0000000500037202 */ /* 0x000fce0000000f00 */
.L_x_654:
[----:B------:R-:W-:Y:S05]  /*1be20*/  BSYNC.RECONVERGENT B3 ;  /* 0x0000000000037941 */ /* 0x000fea0003800200 */
.L_x_652:
        /* <DEDUP_REMOVED lines=25> */
.L_x_656:
[----:B------:R-:W-:Y:S01]  /*1bfc0*/  MOV R0, R14 ;  /* 0x0000000e00007202 */ /* 0x000fe20000000f00 */
[----:B------:R-:W-:Y:S01]  /*1bfd0*/  IMAD.MOV.U32 R2, RZ, RZ, R26 ;  /* 0x000000ffff027224 */ /* 0x000fe200078e001a */
[----:B------:R-:W-:Y:S01]  /*1bfe0*/  MOV R14, 0x1c010 ;  /* 0x0001c010000e7802 */ /* 0x000fe20000000f00 */
[----:B------:R-:W-:-:S07]  /*1bff0*/  IMAD.MOV.U32 R3, RZ, RZ, R27 ;  /* 0x000000ffff037224 */ /* 0x000fce00078e001b */
[----:B------:R-:W-:Y:S05]  /*1c000*/  CALL.REL.NOINC `($__internal_0_$__cuda_sm20_rem_u64) ;  /* 0x0000002800607944 */ /* 0x000fea0003c00000 */
[----:B------:R-:W-:Y:S01]  /*1c010*/  MOV R2, R0 ;  /* 0x0000000000027202 */ /* 0x000fe20000000f00 */
[----:B------:R-:W-:-:S07]  /*1c020*/  IMAD.MOV.U32 R3, RZ, RZ, R5 ;  /* 0x000000ffff037224 */ /* 0x000fce00078e0005 */
.L_x_657:
[----:B------:R-:W-:Y:S05]  /*1c030*/  BSYNC.RECONVERGENT B3 ;  /* 0x0000000000037941 */ /* 0x000fea0003800200 */
.L_x_655:
        /* <DEDUP_REMOVED lines=25> */
.L_x_659:
[----:B------:R-:W-:Y:S01]  /*1c1d0*/  IMAD.MOV.U32 R0, RZ, RZ, R14 ;  /* 0x000000ffff007224 */ /* 0x000fe200078e000e */
[----:B------:R-:W-:Y:S01]  /*1c1e0*/  MOV R3, R27 ;  /* 0x0000001b00037202 */ /* 0x000fe20000000f00 */
[----:B------:R-:W-:Y:S01]  /*1c1f0*/  IMAD.MOV.U32 R2, RZ, RZ, R26 ;  /* 0x000000ffff027224 */ /* 0x000fe200078e001a */
[----:B------:R-:W-:-:S07]  /*1c200*/  MOV R14, 0x1c220 ;  /* 0x0001c220000e7802 */ /* 0x000fce0000000f00 */
[----:B------:R-:W-:Y:S05]  /*1c210*/  CALL.REL.NOINC `($__internal_0_$__cuda_sm20_rem_u64) ;  /* 0x0000002400dc7944 */ /* 0x000fea0003c00000 */
[----:B------:R-:W-:Y:S02]  /*1c220*/  IMAD.MOV.U32 R2, RZ, RZ, R0 ;  /* 0x000000ffff027224 */ /* 0x000fe400078e0000 */
[----:B------:R-:W-:-:S07]  /*1c230*/  IMAD.MOV.U32 R3, RZ, RZ, R5 ;  /* 0x000000ffff037224 */ /* 0x000fce00078e0005 */
.L_x_660:
[----:B------:R-:W-:Y:S05]  /*1c240*/  BSYNC.RECONVERGENT B3 ;  /* 0x0000000000037941 */ /* 0x000fea0003800200 */
.L_x_658:
[----:B------:R-:W-:-:S04]  /*1c250*/  IADD3 R5, P0, PT, R30, R2, RZ ;  /* 0x000000021e057210 */ /* 0x000fc80007f1e0ff */
[----:B------:R-:W-:-:S09]  /*1c260*/  IADD3.X R3, PT, PT, R31, R3, RZ, P0, !PT ;  /* 0x000000031f037210 */ /* 0x000fd200007fe4ff */
.L_x_462:
[----:B------:R-:W-:Y:S05]  /*1c270*/  BSYNC.RECONVERGENT B2 ;  /* 0x0000000000027941 */ /* 0x000fea0003800200 */
.L_x_461:
        /* <DEDUP_REMOVED lines=23> */
.L_x_662:
        /* <DEDUP_REMOVED lines=8> */
.L_x_663:
[----:B------:R-:W-:Y:S05]  /*1c470*/  BSYNC.RECONVERGENT B2 ;  /* 0x0000000000027941 */ /* 0x000fea0003800200 */
.L_x_661:
[----:B------:R-:W-:-:S04]  /*1c480*/  ISETP.NE.U32.AND P0, PT, R34, R19, PT ;  /* 0x000000132200720c */ /* 0x000fc80003f05070 */
[----:B------:R-:W-:-:S13]  /*1c490*/  ISETP.NE.AND.EX P0, PT, R35, R18, PT, P0 ;  /* 0x000000122300720c */ /* 0x000fda0003f05300 */
[----:B------:R-:W-:Y:S05]  /*1c4a0*/  @!P0 BRA `(.L_x_52) ;  /* 0x0000000000148947 */ /* 0x000fea0003800000 */
[----:B------:R-:W-:-:S05]  /*1c4b0*/  VIADD R32, R32, 0x1 ;  /* 0x0000000120207836 */ /* 0x000fca0000000000 */
[----:B------:R-:W-:-:S13]  /*1c4c0*/  ISETP.NE.AND P0, PT, R32, R15, PT ;  /* 0x0000000f2000720c */ /* 0x000fda0003f05270 */
[----:B------:R-:W-:Y:S05]  /*1c4d0*/  @!P0 BREAK.RELIABLE B1 ;  /* 0x0000000000018942 */ /* 0x000fea0003800100 */
[----:B------:R-:W-:Y:S05]  /*1c4e0*/  @!P0 BRA `(.L_x_4) ;  /* 0x0000002000c08947 */ /* 0x000fea0003800000 */
[----:B------:R-:W-:Y:S05]  /*1c4f0*/  BRA `(.L_x_664) ;  /* 0xffffff7400247947 */ /* 0x000fea000383ffff */
.L_x_52:
[----:B------:R-:W-:Y:S05]  /*1c500*/  BSYNC.RELIABLE B1 ;  /* 0x0000000000017941 */ /* 0x000fea0003800100 */
.L_x_51:
[----:B------:R-:W-:-:S04]  /*1c510*/  IADD3 R13, PT, PT, R13, 0x1, RZ ;  /* 0x000000010d0d7810 */ /* 0x000fc80007ffe0ff */
[----:B------:R-:W-:-:S13]  /*1c520*/  ISETP.NE.AND P0, PT, R13, 0xc, PT ;  /* 0x0000000c0d00780c */ /* 0x000fda0003f05270 */
[----:B------:R-:W-:Y:S05]  /*1c530*/  @!P0 BRA `(.L_x_6) ;  /* 0x0000002000208947 */ /* 0x000fea0003800000 */
[----:B------:R-:W-:Y:S05]  /*1c540*/  BRA `(.L_x_665) ;  /* 0xfffffe5c001c7947 */ /* 0x000fea000383ffff */
.L_x_3:
[----:B------:R-:W-:-:S04]  /*1c550*/  ISETP.NE.U32.AND P0, PT, R11, RZ, PT ;  /* 0x000000ff0b00720c */ /* 0x000fc80003f05070 */
[----:B------:R-:W-:-:S13]  /*1c560*/  ISETP.NE.AND.EX P0, PT, RZ, RZ, PT, P0 ;  /* 0x000000ffff00720c */ /* 0x000fda0003f05300 */
[----:B------:R-:W-:Y:S05]  /*1c570*/  @!P0 BRA `(.L_x_4) ;  /* 0x00000020009c8947 */ /* 0x000fea0003800000 */
[----:B------:R-:W-:Y:S01]  /*1c580*/  IADD3 R0, P0, PT, R26, -0x1, RZ ;  /* 0xffffffff1a007810 */ /* 0x000fe20007f1e0ff */
[----:B------:R-:W-:Y:S01]  /*1c590*/  BSSY.RECONVERGENT B1, `(.L_x_666) ;  /* 0x0000018000017945 */ /* 0x000fe20003800200 */
[----:B------:R-:W-:Y:S01]  /*1c5a0*/  IMAD.MOV.U32 R18, RZ, RZ, RZ ;  /* 0x000000ffff127224 */ /* 0x000fe200078e00ff */
[----:B------:R-:W-:Y:S01]  /*1c5b0*/  MOV R3, R6 ;  /* 0x0000000600037202 */ /* 0x000fe20000000f00 */
[----:B------:R-:W-:Y:S01]  /*1c5c0*/  IMAD.MOV.U32 R2, RZ, RZ, R9 ;  /* 0x000000ffff027224 */ /* 0x000fe200078e0009 */
[----:B------:R-:W-:Y:S01]  /*1c5d0*/  MOV R14, R8 ;  /* 0x00000008000e7202 */ /* 0x000fe20000000f00 */
[----:B------:R-:W-:Y:S01]  /*1c5e0*/  IMAD.MOV.U32 R5, RZ, RZ, R10 ;  /* 0x000000ffff057224 */ /* 0x000fe200078e000a */
[----:B------:R-:W-:Y:S01]  /*1c5f0*/  IADD3.X R17, PT, PT, R27, -0x1, RZ, P0, !PT ;  /* 0xffffffff1b117810 */ /* 0x000fe200007fe4ff */
[----:B------:R-:W-:Y:S02]  /*1c600*/  IMAD.MOV.U32 R13, RZ, RZ, R7 ;  /* 0x000000ffff0d7224 */ /* 0x000fe400078e0007 */
[----:B------:R-:W-:-:S07]  /*1c610*/  IMAD.MOV.U32 R15, RZ, RZ, R4 ;  /* 0x000000ffff0f7224 */ /* 0x000fce00078e0004 */
.L_x_667:
[----:B------:R-:W-:Y:S02]  /*1c620*/  SHF.L.W.U32.HI R0, R0, 0x1f, R17 ;  /* 0x0000001f00007819 */ /* 0x000fe40000010e11 */
[----:B------:R-:W-:Y:S02]  /*1c630*/  SHF.L.W.U32.HI R19, R15, 0x1f, R5 ;  /* 0x0000001f0f137819 */ /* 0x000fe40000010e05 */
[----:B------:R-:W-:Y:S02]  /*1c640*/  LOP3.LUT R16, R0, 0x1, RZ, 0xc0, !PT ;  /* 0x0000000100107812 */ /* 0x000fe400078ec0ff */
[----:B------:R-:W-:Y:S02]  /*1c650*/  SHF.L.W.U32.HI R5, R5, 0x1f, R13 ;  /* 0x0000001f05057819 */ /* 0x000fe40000010e0d */
[----:B------:R-:W-:Y:S01]  /*1c660*/  ISETP.NE.U32.AND P0, PT, R16, 0x1, PT ;  /* 0x000000011000780c */ /* 0x000fe20003f05070 */
[----:B------:R-:W-:Y:S01]  /*1c670*/  IMAD.MOV.U32 R16, RZ, RZ, R18 ;  /* 0x000000ffff107224 */ /* 0x000fe200078e0012 */
[----:B------:R-:W-:-:S02]  /*1c680*/  SHF.L.W.U32.HI R17, R17, 0x1f, R14 ;  /* 0x0000001f11117819 */ /* 0x000fc40000010e0e */
[----:B------:R-:W-:Y:S02]  /*1c690*/  ISETP.NE.U32.AND.EX P0, PT, RZ, RZ, PT, P0 ;  /* 0x000000ffff00720c */ /* 0x000fe40003f05100 */
[----:B------:R-:W-:Y:S02]  /*1c6a0*/  SHF.L.W.U32.HI R13, R13, 0x1f, R2 ;  /* 0x0000001f0d0d7819 */ /* 0x000fe40000010e02 */
[----:B------:R-:W-:Y:S01]  /*1c6b0*/  SHF.L.W.U32.HI R14, R14, 0x1f, R15 ;  /* 0x0000001f0e0e7819 */ /* 0x000fe20000010e0f */
[----:B------:R-:W-:Y:S01]  /*1c6c0*/  IMAD.MOV.U32 R15, RZ, RZ, R19 ;  /* 0x000000ffff0f7224 */ /* 0x000fe200078e0013 */
[--C-:B------:R-:W-:Y:S02]  /*1c6d0*/  SHF.R.U64 R2, R2, 0x1, R3.reuse ;  /* 0x0000000102027819 */ /* 0x100fe40000001203 */
[----:B------:R-:W-:Y:S02]  /*1c6e0*/  IADD3 R18, PT, PT, R18, 0x1, RZ ;  /* 0x0000000112127810 */ /* 0x000fe40007ffe0ff */
[----:B------:R-:W-:-:S03]  /*1c6f0*/  SHF.R.U32.HI R3, RZ, 0x1, R3 ;  /* 0x00000001ff037819 */ /* 0x000fc60000011603 */
[----:B------:R-:W-:Y:S05]  /*1c700*/  @P0 BRA `(.L_x_667) ;  /* 0xfffffffc00c40947 */ /* 0x000fea000383ffff */
[----:B------:R-:W-:Y:S05]  /*1c710*/  BSYNC.RECONVERGENT B1 ;  /* 0x0000000000017941 */ /* 0x000fea0003800200 */
.L_x_666:
[----:B------:R-:W-:-:S07]  /*1c720*/  IMAD.MOV.U32 R18, RZ, RZ, RZ ;  /* 0x000000ffff127224 */ /* 0x000fce00078e00ff */
.L_x_698:
[----:B------:R-:W-:Y:S01]  /*1c730*/  UMOV UR8, 0x78 ;  /* 0x0000007800087882 */ /* 0x000fe20000000000 */
[----:B------:R-:W-:Y:S01]  /*1c740*/  HFMA2 R19, -RZ, RZ, 0, 5.9604644775390625e-08 ;  /* 0x00000001ff137431 */ /* 0x000fe200000001ff */
[----:B------:R-:W-:Y:S01]  /*1c750*/  LEA R36, R18, UR8, 0x3 ;  /* 0x0000000812247c11 */ /* 0x000fe2000f8e18ff */
[----:B------:R-:W-:Y:S01]  /*1c760*/  BSSY.RECONVERGENT B1, `(.L_x_668) ;  /* 0x0000141000017945 */ /* 0x000fe20003800200 */
[----:B------:R-:W-:Y:S01]  /*1c770*/  IMAD.MOV.U32 R21, RZ, RZ, RZ ;  /* 0x000000ffff157224 */ /* 0x000fe200078e00ff */
[----:B------:R-:W-:Y:S02]  /*1c780*/  CS2R R54, SRZ ;  /* 0x0000000000367805 */ /* 0x000fe4000001ff00 */
[----:B------:R-:W-:Y:S02]  /*1c790*/  CS2R R58, SRZ ;  /* 0x00000000003a7805 */ /* 0x000fe4000001ff00 */
[----:B------:R-:W-:Y:S01]  /*1c7a0*/  MOV R56, RZ ;  /* 0x000000ff00387202 */ /* 0x000fe20000000f00 */
[----:B------:R-:W0:Y:S01]  /*1c7b0*/  LDC.64 R36, c[0x3][R36] ;  /* 0x00c0000024247b82 */ /* 0x000e220000000a00 */
[----:B------:R-:W-:Y:S01]  /*1c7c0*/  IMAD.MOV.U32 R52, RZ, RZ, RZ ;  /* 0x000000ffff347224 */ /* 0x000fe200078e00ff */
[----:B------:R-:W-:-:S02]  /*1c7d0*/  CS2R R22, SRZ ;  /* 0x0000000000167805 */ /* 0x000fc4000001ff00 */
[----:B------:R-:W-:Y:S02]  /*1c7e0*/  CS2R R38, SRZ ;  /* 0x0000000000267805 */ /* 0x000fe4000001ff00 */
[----:B------:R-:W-:Y:S01]  /*1c7f0*/  CS2R R40, SRZ ;  /* 0x0000000000287805 */ /* 0x000fe2000001ff00 */
[----:B------:R-:W-:Y:S01]  /*1c800*/  IMAD.MOV.U32 R42, RZ, RZ, R2 ;  /* 0x000000ffff2a7224 */ /* 0x000fe200078e0002 */
[----:B------:R-:W-:Y:S01]  /*1c810*/  MOV R43, R3 ;  /* 0x00000003002b7202 */ /* 0x000fe20000000f00 */
[----:B------:R-:W-:Y:S01]  /*1c820*/  IMAD.MOV.U32 R44, RZ, RZ, R5 ;  /* 0x000000ffff2c7224 */ /* 0x000fe200078e0005 */
[----:B------:R-:W-:Y:S01]  /*1c830*/  MOV R47, R14 ;  /* 0x0000000e002f7202 */ /* 0x000fe20000000f00 */
[----:B------:R-:W-:Y:S01]  /*1c840*/  IMAD.MOV.U32 R45, RZ, RZ, R13 ;  /* 0x000000ffff2d7224 */ /* 0x000fe200078e000d */
[----:B------:R-:W-:Y:S01]  /*1c850*/  MOV R49, R17 ;  /* 0x0000001100317202 */ /* 0x000fe20000000f00 */
[----:B------:R-:W-:Y:S02]  /*1c860*/  IMAD.MOV.U32 R46, RZ, RZ, R15 ;  /* 0x000000ffff2e7224 */ /* 0x000fe400078e000f */
[----:B------:R-:W-:-:S02]  /*1c870*/  IMAD.MOV.U32 R48, RZ, RZ, R0 ;  /* 0x000000ffff307224 */ /* 0x000fc400078e0000 */
[----:B0-----:R-:W-:-:S07]  /*1c880*/  IMAD.MOV.U32 R53, RZ, RZ, R36 ;  /* 0x000000ffff357224 */ /* 0x001fce00078e0024 */
.L_x_686:
[----:B------:R-:W-:Y:S01]  /*1c890*/  LOP3.LUT R20, R48, 0x1, RZ, 0xc0, !PT ;  /* 0x0000000130147812 */ /* 0x000fe200078ec0ff */
[----:B------:R-:W-:Y:S03]  /*1c8a0*/  BSSY.RECONVERGENT B2, `(.L_x_669) ;  /* 0x00000a4000027945 */ /* 0x000fe60003800200 */
[----:B------:R-:W-:-:S04]  /*1c8b0*/  ISETP.NE.U32.AND P0, PT, R20, 0x1, PT ;  /* 0x000000011400780c */ /* 0x000fc80003f05070 */
[----:B------:R-:W-:-:S13]  /*1c8c0*/  ISETP.NE.U32.AND.EX P0, PT, RZ, RZ, PT, P0 ;  /* 0x000000ffff00720c */ /* 0x000fda0003f05100 */
[----:B------:R-:W-:Y:S05]  /*1c8d0*/  @P0 BRA `(.L_x_670) ;  /* 0x0000000800800947 */ /* 0x000fea0003800000 */
[-C--:B------:R-:W-:Y:S01]  /*1c8e0*/  IMAD.WIDE.U32 R30, R37, R19.reuse, RZ ;  /* 0x00000013251e7225 */ /* 0x080fe200078e00ff */
[----:B------:R-:W-:Y:S03]  /*1c8f0*/  BSSY.RECONVERGENT B3, `(.L_x_670) ;  /* 0x000009e000037945 */ /* 0x000fe60003800200 */
[----:B------:R-:W-:-:S04]  /*1c900*/  IMAD.WIDE.U32 R24, R53, R19, RZ ;  /* 0x0000001335187225 */ /* 0x000fc800078e00ff */
[----:B------:R-:W-:-:S04]  /*1c910*/  IMAD.WIDE.U32 R30, P0, R53, R21, R30 ;  /* 0x00000015351e7225 */ /* 0x000fc8000780001e */
[----:B------:R-:W-:Y:S01]  /*1c920*/  IMAD.X R35, RZ, RZ, RZ, P0 ;  /* 0x000000ffff237224 */ /* 0x000fe200000e06ff */
[----:B------:R-:W-:Y:S01]  /*1c930*/  IADD3 R25, P0, PT, R25, R30, RZ ;  /* 0x0000001e19197210 */ /* 0x000fe20007f1e0ff */
[----:B------:R-:W-:-:S04]  /*1c940*/  IMAD.WIDE.U32 R28, R58, R19, RZ ;  /* 0x000000133a1c7225 */ /* 0x000fc800078e00ff */
[----:B------:R-:W-:Y:S02]  /*1c950*/  IMAD.MOV.U32 R34, RZ, RZ, R31 ;  /* 0x000000ffff227224 */ /* 0x000fe400078e001f */
[----:B------:R-:W-:-:S04]  /*1c960*/  IMAD.WIDE.U32 R30, R55, R19, RZ ;  /* 0x00000013371e7225 */ /* 0x000fc800078e00ff */
[----:B------:R-:W-:-:S04]  /*1c970*/  IMAD.WIDE.U32 R28, P1, R55, R21, R28 ;  /* 0x00000015371c7225 */ /* 0x000fc8000782001c */
[----:B------:R-:W-:Y:S01]  /*1c980*/  IMAD.WIDE.U32.X R34, R37, R21, R34, P0 ;  /* 0x0000001525227225 */ /* 0x000fe200000e0422 */
[----:B------:R-:W-:Y:S02]  /*1c990*/  IADD3 R31, P2, PT, R31, R28, RZ ;  /* 0x0000001c1f1f7210 */ /* 0x000fe40007f5e0ff */
[----:B------:R-:W-:Y:S01]  /*1c9a0*/  IADD3.X R51, PT, PT, RZ, RZ, RZ, P1, !PT ;  /* 0x000000ffff337210 */ /* 0x000fe20000ffe4ff */
[----:B------:R-:W-:Y:S01]  /*1c9b0*/  IMAD.MOV.U32 R50, RZ, RZ, R29 ;  /* 0x000000ffff327224 */ /* 0x000fe200078e001d */
[----:B------:R-:W-:Y:S01]  /*1c9c0*/  IADD3 R33, P0, PT, R34, R30, RZ ;  /* 0x0000001e22217210 */ /* 0x000fe20007f1e0ff */
[----:B------:R-:W-:-:S03]  /*1c9d0*/  IMAD.WIDE.U32 R28, R56, R19, RZ ;  /* 0x00000013381c7225 */ /* 0x000fc600078e00ff */
[----:B------:R-:W-:Y:S01]  /*1c9e0*/  IADD3.X R34, P0, PT, R35, R31, RZ, P0, !PT ;  /* 0x0000001f23227210 */ /* 0x000fe2000071e4ff */
[----:B------:R-:W-:-:S04]  /*1c9f0*/  IMAD.WIDE.U32 R30, R52, R19, RZ ;  /* 0x00000013341e7225 */ /* 0x000fc800078e00ff */
[----:B------:R-:W-:-:S04]  /*1ca00*/  IMAD.WIDE.U32.X R50, R58, R21, R50, P2 ;  /* 0x000000153a327225 */ /* 0x000fc800010e0432 */
[----:B------:R-:W-:Y:S01]  /*1ca10*/  IMAD.WIDE.U32 R30, P2, R56, R21, R30 ;  /* 0x00000015381e7225 */ /* 0x000fe2000784001e */
[----:B------:R-:W-:-:S03]  /*1ca20*/  IADD3.X R35, P0, PT, RZ, R50, RZ, P0, !PT ;  /* 0x00000032ff237210 */ /* 0x000fc6000071e4ff */
[----:B------:R-:W-:Y:S01]  /*1ca30*/  IMAD R36, R59, R19, RZ ;  /* 0x000000133b247224 */ /* 0x000fe200078e02ff */
[----:B------:R-:W-:Y:S01]  /*1ca40*/  IADD3 R57, P3, PT, R29, R30, RZ ;  /* 0x0000001e1d397210 */ /* 0x000fe20007f7e0ff */
[----:B------:R-:W-:Y:S01]  /*1ca50*/  IMAD.X R32, RZ, RZ, R51, P0 ;  /* 0x000000ffff207224 */ /* 0x000fe200000e0633 */
[----:B------:R-:W-:Y:S01]  /*1ca60*/  IADD3 R35, P1, PT, R35, R28, RZ ;  /* 0x0000001c23237210 */ /* 0x000fe20007f3e0ff */
[----:B------:R-:W-:Y:S01]  /*1ca70*/  IMAD.MOV.U32 R28, RZ, RZ, R31 ;  /* 0x000000ffff1c7224 */ /* 0x000fe200078e001f */
[----:B------:R-:W-:Y:S01]  /*1ca80*/  IADD3.X R29, PT, PT, RZ, RZ, RZ, P2, !PT ;  /* 0x000000ffff1d7210 */ /* 0x000fe200017fe4ff */
[----:B------:R-:W-:Y:S01]  /*1ca90*/  IMAD R36, R54, R21, R36 ;  /* 0x0000001536247224 */ /* 0x000fe200078e0224 */
[----:B------:R-:W-:Y:S01]  /*1caa0*/  IADD3.X R32, P0, PT, R32, R57, RZ, P1, !PT ;  /* 0x0000003920207210 */ /* 0x000fe20000f1e4ff */
[----:B------:R-:W-:-:S04]  /*1cab0*/  IMAD.WIDE.U32.X R28, R52, R21, R28, P3 ;  /* 0x00000015341c7225 */ /* 0x000fc800018e041c */
[----:B------:R-:W-:Y:S01]  /*1cac0*/  IMAD.WIDE.U32 R20, R37, R41, RZ ;  /* 0x0000002925147225 */ /* 0x000fe200078e00ff */
[----:B------:R-:W-:-:S05]  /*1cad0*/  IADD3.X R30, P0, PT, RZ, R28, RZ, P0, !PT ;  /* 0x0000001cff1e7210 */ /* 0x000fca000071e4ff */
[----:B------:R-:W-:Y:S02]  /*1cae0*/  IMAD.X R31, RZ, RZ, R29, P0 ;  /* 0x000000ffff1f7224 */ /* 0x000fe400000e061d */
[----:B------:R-:W-:-:S04]  /*1caf0*/  IMAD.WIDE.U32 R20, P1, R53, R40, R20 ;  /* 0x0000002835147225 */ /* 0x000fc80007820014 */
[----:B------:R-:W-:-:S04]  /*1cb00*/  IMAD.WIDE.U32 R28, R53, R41, RZ ;  /* 0x00000029351c7225 */ /* 0x000fc800078e00ff */
[----:B------:R-:W-:Y:S01]  /*1cb10*/  IMAD.WIDE.U32 R30, R54, R19, R30 ;  /* 0x00000013361e7225 */ /* 0x000fe200078e001e */
[----:B------:R-:W-:Y:S02]  /*1cb20*/  IADD3 R51, P2, PT, R29, R20, RZ ;  /* 0x000000141d337210 */ /* 0x000fe40007f5e0ff */
[----:B------:R-:W-:Y:S01]  /*1cb30*/  IADD3 R33, P0, PT, R33, R28, RZ ;  /* 0x0000001c21217210 */ /* 0x000fe20007f1e0ff */
[----:B------:R-:W-:Y:S01]  /*1cb40*/  IMAD.MOV.U32 R28, RZ, RZ, R21 ;  /* 0x000000ffff1c7224 */ /* 0x000fe200078e0015 */
[----:B------:R-:W-:Y:S01]  /*1cb50*/  IADD3.X R29, PT, PT, RZ, RZ, RZ, P1, !PT ;  /* 0x000000ffff1d7210 */ /* 0x000fe20000ffe4ff */
[----:B------:R-:W-:Y:S01]  /*1cb60*/  IMAD.WIDE.U32 R20, R58, R41, RZ ;  /* 0x000000293a147225 */ /* 0x000fe200078e00ff */
[----:B------:R-:W-:-:S03]  /*1cb70*/  IADD3.X R51, P0, PT, R34, R51, RZ, P0, !PT ;  /* 0x0000003322337210 */ /* 0x000fc6000071e4ff */
[----:B------:R-:W-:-:S04]  /*1cb80*/  IMAD.WIDE.U32.X R28, R37, R40, R28, P2 ;  /* 0x00000028251c7225 */ /* 0x000fc800010e041c */
[----:B------:R-:W-:Y:S01]  /*1cb90*/  IMAD.WIDE.U32 R20, P4, R55, R40, R20 ;  /* 0x0000002837147225 */ /* 0x000fe20007880014 */
[----:B------:R-:W-:-:S05]  /*1cba0*/  IADD3.X R28, P0, PT, RZ, R28, RZ, P0, !PT ;  /* 0x0000001cff1c7210 */ /* 0x000fca000071e4ff */
[----:B------:R-:W-:Y:S01]  /*1cbb0*/  IMAD.X R57, RZ, RZ, R29, P0 ;  /* 0x000000ffff397224 */ /* 0x000fe200000e061d */
[----:B------:R-:W-:Y:S01]  /*1cbc0*/  IADD3 R19, P0, PT, R28, R35, RZ ;  /* 0x000000231c137210 */ /* 0x000fe20007f1e0ff */
[----:B------:R-:W-:-:S03]  /*1cbd0*/  IMAD.WIDE.U32 R28, R55, R41, RZ ;  /* 0x00000029371c7225 */ /* 0x000fc600078e00ff */
[----:B------:R-:W-:Y:S02]  /*1cbe0*/  IADD3.X R32, P2, PT, R57, R32, RZ, P0, !PT ;  /* 0x0000002039207210 */ /* 0x000fe4000075e4ff */
[----:B------:R-:W-:Y:S02]  /*1cbf0*/  IADD3 R35, P3, PT, R29, R20, RZ ;  /* 0x000000141d237210 */ /* 0x000fe40007f7e0ff */
[----:B------:R-:W-:Y:S01]  /*1cc00*/  IADD3 R19, P1, PT, R19, R28, RZ ;  /* 0x0000001c13137210 */ /* 0x000fe20007f3e0ff */
[----:B------:R-:W-:Y:S01]  /*1cc10*/  IMAD.MOV.U32 R28, RZ, RZ, R21 ;  /* 0x000000ffff1c7224 */ /* 0x000fe200078e0015 */
[----:B------:R-:W-:Y:S02]  /*1cc20*/  IADD3.X R29, PT, PT, RZ, RZ, RZ, P4, !PT ;  /* 0x000000ffff1d7210 */ /* 0x000fe400027fe4ff */
[----:B------:R-:W-:Y:S01]  /*1cc30*/  IADD3.X R32, P0, PT, R32, R35, RZ, P1, !PT ;  /* 0x0000002320207210 */ /* 0x000fe20000f1e4ff */
[----:B------:R-:W-:-:S04]  /*1cc40*/  IMAD.WIDE.U32 R34, R53, R39, RZ ;  /* 0x0000002735227225 */ /* 0x000fc800078e00ff */
[----:B------:R-:W-:-:S03]  /*1cc50*/  IMAD.WIDE.U32.X R28, R58, R40, R28, P3 ;  /* 0x000000283a1c7225 */ /* 0x000fc600018e041c */
[----:B------:R-:W-:-:S04]  /*1cc60*/  IADD3.X R21, P0, P1, R28, RZ, RZ, P0, P2 ;  /* 0x000000ff1c157210 */ /* 0x000fc800001044ff */
[----:B------:R-:W-:Y:S02]  /*1cc70*/  IADD3.X R29, PT, PT, R29, RZ, RZ, P0, P1 ;  /* 0x000000ff1d1d7210 */ /* 0x000fe400007e24ff */
[----:B------:R-:W-:Y:S01]  /*1cc80*/  IADD3 R28, P0, PT, R21, R30, RZ ;  /* 0x0000001e151c7210 */ /* 0x000fe20007f1e0ff */
[----:B------:R-:W-:-:S03]  /*1cc90*/  IMAD.WIDE.U32 R20, R37, R39, RZ ;  /* 0x0000002725147225 */ /* 0x000fc600078e00ff */
[----:B------:R-:W-:Y:S01]  /*1cca0*/  IADD3.X R29, PT, PT, R29, R31, R36, P0, !PT ;  /* 0x0000001f1d1d7210 */ /* 0x000fe200007fe424 */
[----:B------:R-:W-:-:S04]  /*1ccb0*/  IMAD.WIDE.U32 R30, P0, R53, R38, R20 ;  /* 0x00000026351e7225 */ /* 0x000fc80007800014 */
[----:B------:R-:W-:Y:S01]  /*1ccc0*/  IMAD.X R21, RZ, RZ, RZ, P0 ;  /* 0x000000ffff157224 */ /* 0x000fe200000e06ff */
[----:B------:R-:W-:Y:S01]  /*1ccd0*/  IADD3 R35, P1, PT, R35, R30, RZ ;  /* 0x0000001e23237210 */ /* 0x000fe20007f3e0ff */
[----:B------:R-:W-:Y:S01]  /*1cce0*/  IMAD.WIDE.U32 R28, R56, R41, R28 ;  /* 0x00000029381c7225 */ /* 0x000fe200078e001c */
[----:B------:R-:W-:Y:S02]  /*1ccf0*/  MOV R20, R31 ;  /* 0x0000001f00147202 */ /* 0x000fe40000000f00 */
[----:B------:R-:W-:Y:S01]  /*1cd00*/  IADD3 R57, P0, PT, R19, R34, RZ ;  /* 0x0000002213397210 */ /* 0x000fe20007f1e0ff */
[----:B------:R-:W-:Y:S02]  /*1cd10*/  IMAD R19, R52, R41, RZ ;  /* 0x0000002934137224 */ /* 0x000fe400078e02ff */
[----:B------:R-:W-:Y:S01]  /*1cd20*/  IMAD.WIDE.U32.X R20, R37, R38, R20, P1 ;  /* 0x0000002625147225 */ /* 0x000fe200008e0414 */
[----:B------:R-:W-:-:S03]  /*1cd30*/  IADD3.X R32, P0, PT, R32, R35, RZ, P0, !PT ;  /* 0x0000002320207210 */ /* 0x000fc6000071e4ff */
[----:B------:R-:W-:Y:S01]  /*1cd40*/  IMAD R19, R56, R40, R19 ;  /* 0x0000002838137224 */ /* 0x000fe200078e0213 */
[----:B------:R-:W-:Y:S01]  /*1cd50*/  IADD3.X R20, P0, PT, R28, R20, RZ, P0, !PT ;  /* 0x000000141c147210 */ /* 0x000fe2000071e4ff */
[----:B------:R-:W-:-:S03]  /*1cd60*/  IMAD R28, R58, R39, RZ ;  /* 0x000000273a1c7224 */ /* 0x000fc600078e02ff */
[----:B------:R-:W-:Y:S01]  /*1cd70*/  IADD3.X R21, PT, PT, R21, R29, R19, P0, !PT ;  /* 0x0000001d15157210 */ /* 0x000fe200007fe413 */
[----:B------:R-:W-:Y:S02]  /*1cd80*/  IMAD R19, R55, R38, R28 ;  /* 0x0000002637137224 */ /* 0x000fe400078e021c */
[----:B------:R-:W-:Y:S02]  /*1cd90*/  IMAD R28, R37, R22, RZ ;  /* 0x00000016251c7224 */ /* 0x000fe400078e02ff */
[----:B------:R-:W-:-:S04]  /*1cda0*/  IMAD.WIDE.U32 R20, R55, R39, R20 ;  /* 0x0000002737147225 */ /* 0x000fc800078e0014 */
[----:B------:R-:W-:Y:S02]  /*1cdb0*/  IMAD.IADD R21, R21, 0x1, R19 ;  /* 0x0000000115157824 */ /* 0x000fe400078e0213 */
[C---:B------:R-:W-:Y:S02]  /*1cdc0*/  IMAD R29, R53.reuse, R23, R28 ;  /* 0x00000017351d7224 */ /* 0x040fe400078e021c */
[----:B------:R-:W-:-:S04]  /*1cdd0*/  IMAD.WIDE.U32 R20, R53, R22, R20 ;  /* 0x0000001635147225 */ /* 0x000fc800078e0014 */
[----:B------:R-:W-:Y:S01]  /*1cde0*/  IMAD.MOV.U32 R19, RZ, RZ, R24 ;  /* 0x000000ffff137224 */ /* 0x000fe200078e0018 */
[----:B------:R-:W-:-:S07]  /*1cdf0*/  IADD3 R29, PT, PT, R21, R29, RZ ;  /* 0x0000001d151d7210 */ /* 0x000fce0007ffe0ff */
.L_x_677:
[----:B------:R-:W-:Y:S01]  /*1ce00*/  ISETP.NE.U32.AND P0, PT, R20, R9, PT ;  /* 0x000000091400720c */ /* 0x000fe20003f05070 */
[----:B------:R-:W-:Y:S01]  /*1ce10*/  BSSY.RELIABLE B4, `(.L_x_671) ;  /* 0x0000035000047945 */ /* 0x000fe20003800100 */
[----:B------:R-:W-:Y:S02]  /*1ce20*/  IMAD.MOV.U32 R21, RZ, RZ, R25 ;  /* 0x000000ffff157224 */ /* 0x000fe400078e0019 */
[----:B------:R-:W-:-:S13]  /*1ce30*/  ISETP.NE.AND.EX P0, PT, R29, R6, PT, P0 ;  /* 0x000000061d00720c */ /* 0x000fda0003f05300 */
[----:B------:R-:W-:Y:S05]  /*1ce40*/  @!P0 BRA `(.L_x_672) ;  /* 0x00000000002c8947 */ /* 0x000fea0003800000 */
[----:B------:R-:W-:Y:S01]  /*1ce50*/  ISETP.GE.U32.AND P0, PT, R20, R9, PT ;  /* 0x000000091400720c */ /* 0x000fe20003f06070 */
[----:B------:R-:W-:Y:S01]  /*1ce60*/  IMAD.MOV.U32 R22, RZ, RZ, R20 ;  /* 0x000000ffff167224 */ /* 0x000fe200078e0014 */
[----:B------:R-:W-:Y:S01]  /*1ce70*/  MOV R23, R29 ;  /* 0x0000001d00177202 */ /* 0x000fe20000000f00 */
[----:B------:R-:W-:Y:S01]  /*1ce80*/  IMAD.MOV.U32 R39, RZ, RZ, R57 ;  /* 0x000000ffff277224 */ /* 0x000fe200078e0039 */
[----:B------:R-:W-:Y:S01]  /*1ce90*/  ISETP.GE.U32.AND.EX P0, PT, R29, R6, PT, P0 ;  /* 0x000000061d00720c */ /* 0x000fe20003f06100 */
[----:B------:R-:W-:Y:S01]  /*1cea0*/  IMAD.MOV.U32 R38, RZ, RZ, R32 ;  /* 0x000000ffff267224 */ /* 0x000fe200078e0020 */
[----:B------:R-:W-:Y:S01]  /*1ceb0*/  MOV R41, R33 ;  /* 0x0000002100297202 */ /* 0x000fe20000000f00 */
[----:B------:R-:W-:-:S10]  /*1cec0*/  IMAD.MOV.U32 R40, RZ, RZ, R51 ;  /* 0x000000ffff287224 */ /* 0x000fd400078e0033 */
[----:B------:R-:W-:Y:S05]  /*1ced0*/  @!P0 BREAK.RELIABLE B4 ;  /* 0x0000000000048942 */ /* 0x000fea0003800100 */
[----:B------:R-:W-:Y:S05]  /*1cee0*/  @!P0 BRA `(.L_x_673) ;  /* 0x0000000000f88947 */ /* 0x000fea0003800000 */
[----:B------:R-:W-:Y:S05]  /*1cef0*/  BRA `(.L_x_674) ;  /* 0x0000000000987947 */ /* 0x000fea0003800000 */
.L_x_672:
[----:B------:R-:W-:-:S04]  /*1cf00*/  ISETP.NE.U32.AND P0, PT, R57, R10, PT ;  /* 0x0000000a3900720c */ /* 0x000fc80003f05070 */
        /* <DEDUP_REMOVED lines=13> */
.L_x_675:
        /* <DEDUP_REMOVED lines=14> */
.L_x_676:
        /* <DEDUP_REMOVED lines=10> */
.L_x_674:
[----:B------:R-:W-:Y:S05]  /*1d160*/  BSYNC.RELIABLE B4 ;  /* 0x0000000000047941 */ /* 0x000fea0003800100 */
.L_x_671:
[----:B------:R-:W-:-:S04]  /*1d170*/  ISETP.GE.U32.AND P0, PT, R19, R26, PT ;  /* 0x0000001a1300720c */ /* 0x000fc80003f06070 */
[----:B------:R-:W-:-:S04]  /*1d180*/  ISETP.GE.U32.AND.EX P0, PT, R21, R27, PT, P0 ;  /* 0x0000001b1500720c */ /* 0x000fc80003f06100 */
[----:B------:R-:W-:-:S04]  /*1d190*/  SEL R23, RZ, 0x1, P0 ;  /* 0x00000001ff177807 */ /* 0x000fc80000000000 */
[----:B------:R-:W-:-:S04]  /*1d1a0*/  IADD3 R24, P1, PT, R23, R8, RZ ;  /* 0x0000000817187210 */ /* 0x000fc80007f3e0ff */
[----:B------:R-:W-:Y:S01]  /*1d1b0*/  ISETP.GE.U32.AND P0, PT, R33, R24, PT ;  /* 0x000000182100720c */ /* 0x000fe20003f06070 */
[----:B------:R-:W-:-:S05]  /*1d1c0*/  IMAD.X R28, RZ, RZ, R4, P1 ;  /* 0x000000ffff1c7224 */ /* 0x000fca00008e0604 */
[----:B------:R-:W-:-:S04]  /*1d1d0*/  ISETP.GE.U32.AND.EX P0, PT, R51, R28, PT, P0 ;  /* 0x0000001c3300720c */ /* 0x000fc80003f06100 */
[----:B------:R-:W-:-:S04]  /*1d1e0*/  SEL R23, RZ, 0x1, P0 ;  /* 0x00000001ff177807 */ /* 0x000fc80000000000 */
[----:B------:R-:W-:-:S04]  /*1d1f0*/  IADD3 R22, P1, PT, R23, R10, RZ ;  /* 0x0000000a17167210 */ /* 0x000fc80007f3e0ff */
[----:B------:R-:W-:Y:S02]  /*1d200*/  ISETP.GE.U32.AND P0, PT, R57, R22, PT ;  /* 0x000000163900720c */ /* 0x000fe40003f06070 */
[----:B------:R-:W-:Y:S02]  /*1d210*/  IADD3.X R23, PT, PT, RZ, R7, RZ, P1, !PT ;  /* 0x00000007ff177210 */ /* 0x000fe40000ffe4ff */
[----:B------:R-:W-:Y:S02]  /*1d220*/  IADD3 R33, P1, PT, R33, -R24, RZ ;  /* 0x8000001821217210 */ /* 0x000fe40007f3e0ff */
[----:B------:R-:W-:Y:S02]  /*1d230*/  ISETP.GE.U32.AND.EX P0, PT, R32, R23, PT, P0 ;  /* 0x000000172000720c */ /* 0x000fe40003f06100 */
[----:B------:R-:W-:Y:S01]  /*1d240*/  IADD3 R57, P2, PT, R57, -R22, RZ ;  /* 0x8000001639397210 */ /* 0x000fe20007f5e0ff */
[----:B------:R-:W-:Y:S01]  /*1d250*/  IMAD.X R51, R51, 0x1, ~R28, P1 ;  /* 0x0000000133337824 */ /* 0x000fe200008e0e1c */
[----:B------:R-:W-:-:S02]  /*1d260*/  SEL R22, RZ, 0x1, P0 ;  /* 0x00000001ff167807 */ /* 0x000fc40000000000 */
[----:B------:R-:W-:Y:S01]  /*1d270*/  IADD3 R19, P0, PT, -R26, R19, RZ ;  /* 0x000000131a137210 */ /* 0x000fe20007f1e1ff */
[----:B------:R-:W-:Y:S01]  /*1d280*/  IMAD.X R32, R32, 0x1, ~R23, P2 ;  /* 0x0000000120207824 */ /* 0x000fe200010e0e17 */
[----:B------:R-:W-:Y:S02]  /*1d290*/  IADD3 R20, P1, P2, R20, -R9, -R22 ;  /* 0x8000000914147210 */ /* 0x000fe40007a3e816 */
[----:B------:R-:W-:Y:S02]  /*1d2a0*/  IADD3.X R25, PT, PT, ~R27, R21, RZ, P0, !PT ;  /* 0x000000151b197210 */ /* 0x000fe400007fe5ff */
[----:B------:R-:W-:Y:S01]  /*1d2b0*/  IADD3.X R29, PT, PT, R29, -0x1, ~R6, P1, P2 ;  /* 0xffffffff1d1d7810 */ /* 0x000fe20000fe4c06 */
[----:B------:R-:W-:Y:S08]  /*1d2c0*/  BRA `(.L_x_677) ;  /* 0xfffffff800cc7947 */ /* 0x000ff0000383ffff */
.L_x_673:
[----:B------:R-:W-:Y:S05]  /*1d2d0*/  BSYNC.RECONVERGENT B3 ;  /* 0x0000000000037941 */ /* 0x000fea0003800200 */
.L_x_670:
[----:B------:R-:W-:Y:S05]  /*1d2e0*/  BSYNC.RECONVERGENT B2 ;  /* 0x0000000000027941 */ /* 0x000fea0003800200 */
.L_x_669:
[-C--:B------:R-:W-:Y:S01]  /*1d2f0*/  IMAD.WIDE.U32 R28, R37, R53.reuse, RZ ;  /* 0x00000035251c7225 */ /* 0x080fe200078e00ff */
[----:B------:R-:W-:Y:S03]  /*1d300*/  BSSY.RECONVERGENT B2, `(.L_x_678) ;  /* 0x0000078000027945 */ /* 0x000fe60003800200 */
[----:B------:R-:W-:-:S04]  /*1d310*/  IMAD.WIDE.U32 R24, R53, R53, RZ ;  /* 0x0000003535187225 */ /* 0x000fc800078e00ff */
[----:B------:R-:W-:-:S04]  /*1d320*/  IMAD.WIDE.U32 R28, P0, R53, R37, R28 ;  /* 0x00000025351c7225 */ /* 0x000fc8000780001c */
[----:B------:R-:W-:Y:S01]  /*1d330*/  IMAD.X R33, RZ, RZ, RZ, P0 ;  /* 0x000000ffff217224 */ /* 0x000fe200000e06ff */
[----:B------:R-:W-:Y:S01]  /*1d340*/  IADD3 R25, P0, PT, R25, R28, RZ ;  /* 0x0000001c19197210 */ /* 0x000fe20007f1e0ff */
[----:B------:R-:W-:Y:S02]  /*1d350*/  IMAD.MOV.U32 R32, RZ, RZ, R29 ;  /* 0x000000ffff207224 */ /* 0x000fe400078e001d */
[----:B------:R-:W-:-:S04]  /*1d360*/  IMAD.WIDE.U32 R30, R58, R53, RZ ;  /* 0x000000353a1e7225 */ /* 0x000fc800078e00ff */
[----:B------:R-:W-:-:S04]  /*1d370*/  IMAD.WIDE.U32 R28, R55, R53, RZ ;  /* 0x00000035371c7225 */ /* 0x000fc800078e00ff */
[----:B------:R-:W-:-:S04]  /*1d380*/  IMAD.WIDE.U32.X R32, R37, R37, R32, P0 ;  /* 0x0000002525207225 */ /* 0x000fc800000e0420 */
[----:B------:R-:W-:Y:S01]  /*1d390*/  IMAD.WIDE.U32 R30, P2, R37, R55, R30 ;  /* 0x00000037251e7225 */ /* 0x000fe2000784001e */
[----:B------:R-:W-:Y:S02]  /*1d3a0*/  IADD3 R35, P0, PT, R32, R28, RZ ;  /* 0x0000001c20237210 */ /* 0x000fe40007f1e0ff */
[----:B------:R-:W-:Y:S02]  /*1d3b0*/  IADD3 R20, P3, PT, R29, R30, RZ ;  /* 0x0000001e1d147210 */ /* 0x000fe40007f7e0ff */
[----:B------:R-:W-:Y:S01]  /*1d3c0*/  IADD3 R50, P1, PT, R35, R28, RZ ;  /* 0x0000001c23327210 */ /* 0x000fe20007f3e0ff */
[----:B------:R-:W-:Y:S01]  /*1d3d0*/  IMAD.MOV.U32 R28, RZ, RZ, R31 ;  /* 0x000000ffff1c7224 */ /* 0x000fe200078e001f */
[----:B------:R-:W-:Y:S02]  /*1d3e0*/  IADD3.X R29, PT, PT, RZ, RZ, RZ, P2, !PT ;  /* 0x000000ffff1d7210 */ /* 0x000fe400017fe4ff */
[----:B------:R-:W-:Y:S01]  /*1d3f0*/  IADD3.X R51, P0, PT, R33, R20, RZ, P0, !PT ;  /* 0x0000001421337210 */ /* 0x000fe2000071e4ff */
[----:B------:R-:W-:-:S03]  /*1d400*/  IMAD.WIDE.U32 R32, R52, R53, RZ ;  /* 0x0000003534207225 */ /* 0x000fc600078e00ff */
[----:B------:R-:W-:Y:S01]  /*1d410*/  IADD3.X R51, P1, PT, R51, R20, RZ, P1, !PT ;  /* 0x0000001433337210 */ /* 0x000fe20000f3e4ff */
[----:B------:R-:W-:-:S04]  /*1d420*/  IMAD.WIDE.U32.X R28, R37, R58, R28, P3 ;  /* 0x0000003a251c7225 */ /* 0x000fc800018e041c */
[----:B------:R-:W-:Y:S01]  /*1d430*/  IMAD.WIDE.U32 R32, P2, R37, R56, R32 ;  /* 0x0000003825207225 */ /* 0x000fe20007840020 */
[-C--:B------:R-:W-:Y:S02]  /*1d440*/  IADD3.X R61, P0, PT, RZ, R28.reuse, RZ, P0, !PT ;  /* 0x0000001cff3d7210 */ /* 0x080fe4000071e4ff */
[----:B------:R-:W-:Y:S01]  /*1d450*/  IADD3.X R35, P1, PT, RZ, R28, RZ, P1, !PT ;  /* 0x0000001cff237210 */ /* 0x000fe20000f3e4ff */
[----:B------:R-:W-:Y:S02]  /*1d460*/  IMAD.X R31, RZ, RZ, RZ, P2 ;  /* 0x000000ffff1f7224 */ /* 0x000fe400010e06ff */
[----:B------:R-:W-:Y:S01]  /*1d470*/  IMAD.X R36, RZ, RZ, R29, P0 ;  /* 0x000000ffff247224 */ /* 0x000fe200000e061d */
[----:B------:R-:W-:Y:S01]  /*1d480*/  IADD3.X R34, PT, PT, RZ, R29, RZ, P1, !PT ;  /* 0x0000001dff227210 */ /* 0x000fe20000ffe4ff */
[----:B------:R-:W-:-:S04]  /*1d490*/  IMAD.WIDE.U32 R28, R56, R53, RZ ;  /* 0x00000035381c7225 */ /* 0x000fc800078e00ff */
[----:B------:R-:W-:Y:S01]  /*1d4a0*/  IMAD.MOV.U32 R30, RZ, RZ, R33 ;  /* 0x000000ffff1e7224 */ /* 0x000fe200078e0021 */
[----:B------:R-:W-:Y:S01]  /*1d4b0*/  IADD3 R57, P0, PT, R29, R32, RZ ;  /* 0x000000201d397210 */ /* 0x000fe20007f1e0ff */
[----:B------:R-:W-:Y:S01]  /*1d4c0*/  IMAD R20, R59, R53, RZ ;  /* 0x000000353b147224 */ /* 0x000fe200078e02ff */
[----:B------:R-:W-:-:S03]  /*1d4d0*/  IADD3 R32, P3, PT, R61, R28, RZ ;  /* 0x0000001c3d207210 */ /* 0x000fc60007f7e0ff */
[----:B------:R-:W-:Y:S01]  /*1d4e0*/  IMAD R20, R37, R54, R20 ;  /* 0x0000003625147224 */ /* 0x000fe200078e0214 */
[----:B------:R-:W-:Y:S01]  /*1d4f0*/  IADD3 R29, P2, PT, R35, R32, RZ ;  /* 0x00000020231d7210 */ /* 0x000fe20007f5e0ff */
[----:B------:R-:W-:Y:S01]  /*1d500*/  IMAD.WIDE.U32 R32, R58, R55, RZ ;  /* 0x000000373a207225 */ /* 0x000fe200078e00ff */
[----:B------:R-:W-:-:S03]  /*1d510*/  IADD3.X R59, P3, PT, R36, R57, RZ, P3, !PT ;  /* 0x00000039243b7210 */ /* 0x000fc60001f7e4ff */
[----:B------:R-:W-:Y:S01]  /*1d520*/  IMAD.WIDE.U32.X R30, R37, R52, R30, P0 ;  /* 0x00000034251e7225 */ /* 0x000fe200000e041e */
[----:B------:R-:W-:-:S03]  /*1d530*/  IADD3.X R59, P2, PT, R34, R59, RZ, P2, !PT ;  /* 0x0000003b223b7210 */ /* 0x000fc6000175e4ff */
[----:B------:R-:W-:-:S04]  /*1d540*/  IMAD.WIDE.U32 R36, R55, R55, RZ ;  /* 0x0000003737247225 */ /* 0x000fc800078e00ff */
[----:B------:R-:W-:Y:S01]  /*1d550*/  IMAD.WIDE.U32 R32, P0, R55, R58, R32 ;  /* 0x0000003a37207225 */ /* 0x000fe20007800020 */
[----:B------:R-:W-:-:S03]  /*1d560*/  IADD3 R29, P1, PT, R29, R36, RZ ;  /* 0x000000241d1d7210 */ /* 0x000fc60007f3e0ff */
[----:B------:R-:W-:Y:S01]  /*1d570*/  IMAD.MOV.U32 R34, RZ, RZ, R33 ;  /* 0x000000ffff227224 */ /* 0x000fe200078e0021 */
[----:B------:R-:W-:Y:S02]  /*1d580*/  IADD3.X R35, PT, PT, RZ, RZ, RZ, P0, !PT ;  /* 0x000000ffff237210 */ /* 0x000fe400007fe4ff */
[----:B------:R-:W-:Y:S02]  /*1d590*/  IADD3 R60, P4, PT, R37, R32, RZ ;  /* 0x00000020253c7210 */ /* 0x000fe40007f9e0ff */
[----:B------:R-:W-:Y:S02]  /*1d5a0*/  IADD3 R32, P0, PT, R29, R28, RZ ;  /* 0x0000001c1d207210 */ /* 0x000fe40007f1e0ff */
[----:B------:R-:W-:Y:S01]  /*1d5b0*/  IADD3.X R28, P3, PT, RZ, R30, RZ, P3, !PT ;  /* 0x0000001eff1c7210 */ /* 0x000fe20001f7e4ff */
[----:B------:R-:W-:Y:S01]  /*1d5c0*/  IMAD.WIDE.U32.X R34, R58, R58, R34, P4 ;  /* 0x0000003a3a227225 */ /* 0x000fe200020e0422 */
[----:B------:R-:W-:-:S03]  /*1d5d0*/  IADD3.X R36, P1, PT, R59, R60, RZ, P1, !PT ;  /* 0x0000003c3b247210 */ /* 0x000fc60000f3e4ff */
[----:B------:R-:W-:Y:S01]  /*1d5e0*/  IMAD.X R29, RZ, RZ, R31, P3 ;  /* 0x000000ffff1d7224 */ /* 0x000fe200018e061f */
[----:B------:R-:W-:Y:S02]  /*1d5f0*/  IADD3.X R33, P1, P2, R34, RZ, RZ, P1, P2 ;  /* 0x000000ff22217210 */ /* 0x000fe40000a244ff */
[----:B------:R-:W-:Y:S01]  /*1d600*/  IADD3.X R36, P0, PT, R36, R57, RZ, P0, !PT ;  /* 0x0000003924247210 */ /* 0x000fe2000071e4ff */
[----:B------:R-:W-:Y:S01]  /*1d610*/  IMAD.WIDE.U32 R28, R53, R54, R28 ;  /* 0x00000036351c7225 */ /* 0x000fe200078e001c */
[----:B------:R-:W-:Y:S02]  /*1d620*/  IADD3.X R35, PT, PT, R35, RZ, RZ, P1, P2 ;  /* 0x000000ff23237210 */ /* 0x000fe40000fe44ff */
[----:B------:R-:W-:Y:S01]  /*1d630*/  IADD3 R28, P1, PT, R33, R28, RZ ;  /* 0x0000001c211c7210 */ /* 0x000fe20007f3e0ff */
[----:B------:R-:W-:-:S03]  /*1d640*/  IMAD R33, R52, R55, RZ ;  /* 0x0000003734217224 */ /* 0x000fc600078e02ff */
[----:B------:R-:W-:Y:S01]  /*1d650*/  IADD3.X R29, PT, PT, R35, R29, R20, P1, !PT ;  /* 0x0000001d231d7210 */ /* 0x000fe20000ffe414 */
[-C--:B------:R-:W-:Y:S02]  /*1d660*/  IMAD R33, R58, R56.reuse, R33 ;  /* 0x000000383a217224 */ /* 0x080fe400078e0221 */
[----:B------:R-:W-:-:S03]  /*1d670*/  IMAD.WIDE.U32 R28, R55, R56, R28 ;  /* 0x00000038371c7225 */ /* 0x000fc600078e001c */
[----:B------:R-:W-:-:S04]  /*1d680*/  IADD3.X R28, P0, PT, R30, R28, RZ, P0, !PT ;  /* 0x0000001c1e1c7210 */ /* 0x000fc8000071e4ff */
[----:B------:R-:W-:-:S03]  /*1d690*/  IADD3.X R29, PT, PT, R31, R29, R33, P0, !PT ;  /* 0x0000001d1f1d7210 */ /* 0x000fc600007fe421 */
[----:B------:R-:W-:-:S05]  /*1d6a0*/  IMAD.WIDE.U32 R28, R55, R56, R28 ;  /* 0x00000038371c7225 */ /* 0x000fca00078e001c */
[----:B------:R-:W-:-:S03]  /*1d6b0*/  IADD3 R29, PT, PT, R33, R29, RZ ;  /* 0x0000001d211d7210 */ /* 0x000fc60007ffe0ff */
[----:B------:R-:W-:-:S04]  /*1d6c0*/  IMAD.WIDE.U32 R54, R53, R54, R28 ;  /* 0x0000003635367225 */ /* 0x000fc800078e001c */
[----:B------:R-:W-:Y:S02]  /*1d6d0*/  IMAD.MOV.U32 R53, RZ, RZ, R24 ;  /* 0x000000ffff357224 */ /* 0x000fe400078e0018 */
[----:B------:R-:W-:-:S07]  /*1d6e0*/  IMAD.IADD R59, R20, 0x1, R55 ;  /* 0x00000001143b7824 */ /* 0x000fce00078e0237 */
.L_x_685:
[----:B------:R-:W-:Y:S01]  /*1d6f0*/  ISETP.NE.U32.AND P0, PT, R54, R9, PT ;  /* 0x000000093600720c */ /* 0x000fe20003f05070 */
[----:B------:R-:W-:Y:S01]  /*1d700*/  BSSY.RELIABLE B3, `(.L_x_679) ;  /* 0x0000021000037945 */ /* 0x000fe20003800100 */
[----:B------:R-:W-:Y:S01]  /*1d710*/  MOV R56, R32 ;  /* 0x0000002000387202 */ /* 0x000fe20000000f00 */
[----:B------:R-:W-:Y:S01]  /*1d720*/  IMAD.MOV.U32 R52, RZ, RZ, R36 ;  /* 0x000000ffff347224 */ /* 0x000fe200078e0024 */
[----:B------:R-:W-:Y:S01]  /*1d730*/  ISETP.NE.AND.EX P0, PT, R59, R6, PT, P0 ;  /* 0x000000063b00720c */ /* 0x000fe20003f05300 */
[----:B------:R-:W-:Y:S01]  /*1d740*/  IMAD.MOV.U32 R55, RZ, RZ, R50 ;  /* 0x000000ffff377224 */ /* 0x000fe200078e0032 */
[----:B------:R-:W-:Y:S01]  /*1d750*/  MOV R58, R51 ;  /* 0x00000033003a7202 */ /* 0x000fe20000000f00 */
[----:B------:R-:W-:-:S10]  /*1d760*/  IMAD.MOV.U32 R37, RZ, RZ, R25 ;  /* 0x000000ffff257224 */ /* 0x000fd400078e0019 */
[----:B------:R-:W-:Y:S05]  /*1d770*/  @!P0 BRA `(.L_x_680) ;  /* 0x0000000000148947 */ /* 0x000fea0003800000 */
[----:B------:R-:W-:-:S04]  /*1d780*/  ISETP.GE.U32.AND P0, PT, R54, R9, PT ;  /* 0x000000093600720c */ /* 0x000fc80003f06070 */
[----:B------:R-:W-:-:S13]  /*1d790*/  ISETP.GE.U32.AND.EX P0, PT, R59, R6, PT, P0 ;  /* 0x000000063b00720c */ /* 0x000fda0003f06100 */
[----:B------:R-:W-:Y:S05]  /*1d7a0*/  @!P0 BREAK.RELIABLE B3 ;  /* 0x0000000000038942 */ /* 0x000fea0003800100 */
[----:B------:R-:W-:Y:S05]  /*1d7b0*/  @!P0 BRA `(.L_x_681) ;  /* 0x0000000000b08947 */ /* 0x000fea0003800000 */
[----:B------:R-:W-:Y:S05]  /*1d7c0*/  BRA `(.L_x_682) ;  /* 0x0000000000507947 */ /* 0x000fea0003800000 */
.L_x_680:
[----:B------:R-:W-:-:S04]  /*1d7d0*/  ISETP.NE.U32.AND P0, PT, R56, R10, PT ;  /* 0x0000000a3800720c */ /* 0x000fc80003f05070 */
[----:B------:R-:W-:-:S13]  /*1d7e0*/  ISETP.NE.AND.EX P0, PT, R52, R7, PT, P0 ;  /* 0x000000073400720c */ /* 0x000fda0003f05300 */
[----:B------:R-:W-:Y:S05]  /*1d7f0*/  @!P0 BRA `(.L_x_683) ;  /* 0x0000000000148947 */ /* 0x000fea0003800000 */
[----:B------:R-:W-:-:S04]  /*1d800*/  ISETP.GE.U32.AND P0, PT, R56, R10, PT ;  /* 0x0000000a3800720c */ /* 0x000fc80003f06070 */
[----:B------:R-:W-:-:S13]  /*1d810*/  ISETP.GE.U32.AND.EX P0, PT, R52, R7, PT, P0 ;  /* 0x000000073400720c */ /* 0x000fda0003f06100 */
[----:B------:R-:W-:Y:S05]  /*1d820*/  @!P0 BREAK.RELIABLE B3 ;  /* 0x0000000000038942 */ /* 0x000fea0003800100 */
[----:B------:R-:W-:Y:S05]  /*1d830*/  @!P0 BRA `(.L_x_681) ;  /* 0x0000000000908947 */ /* 0x000fea0003800000 */
[----:B------:R-:W-:Y:S05]  /*1d840*/  BRA `(.L_x_682) ;  /* 0x0000000000307947 */ /* 0x000fea0003800000 */
.L_x_683:
        /* <DEDUP_REMOVED lines=8> */
.L_x_684:
[----:B------:R-:W-:-:S04]  /*1d8d0*/  ISETP.GE.U32.AND P0, PT, R53, R26, PT ;  /* 0x0000001a3500720c */ /* 0x000fc80003f06070 */
[----:B------:R-:W-:-:S13]  /*1d8e0*/  ISETP.GE.U32.AND.EX P0, PT, R37, R27, PT, P0 ;  /* 0x0000001b2500720c */ /* 0x000fda0003f06100 */
[----:B------:R-:W-:Y:S05]  /*1d8f0*/  @!P0 BREAK.RELIABLE B3 ;  /* 0x0000000000038942 */ /* 0x000fea0003800100 */
[----:B------:R-:W-:Y:S05]  /*1d900*/  @!P0 BRA `(.L_x_681) ;  /* 0x00000000005c8947 */ /* 0x000fea0003800000 */
.L_x_682:
[----:B------:R-:W-:Y:S05]  /*1d910*/  BSYNC.RELIABLE B3 ;  /* 0x0000000000037941 */ /* 0x000fea0003800100 */
.L_x_679:
        /* <DEDUP_REMOVED lines=11> */
[----:B------:R-:W-:Y:S02]  /*1d9d0*/  IADD3 R50, P1, PT, -R50, R55, RZ ;  /* 0x0000003732327210 */ /* 0x000fe40007f3e1ff */
[----:B------:R-:W-:Y:S02]  /*1d9e0*/  ISETP.GE.U32.AND.EX P0, PT, R52, R29, PT, P0 ;  /* 0x0000001d3400720c */ /* 0x000fe40003f06100 */
[----:B------:R-:W-:Y:S01]  /*1d9f0*/  IADD3 R32, P2, PT, -R25, R56, RZ ;  /* 0x0000003819207210 */ /* 0x000fe20007f5e1ff */
        /* <DEDUP_REMOVED lines=8> */
.L_x_681:
[----:B------:R-:W-:Y:S05]  /*1da80*/  BSYNC.RECONVERGENT B2 ;  /* 0x0000000000027941 */ /* 0x000fea0003800200 */
.L_x_678:
[----:B------:R-:W-:Y:S02]  /*1da90*/  SHF.L.W.U32.HI R48, R48, 0x1f, R49 ;  /* 0x0000001f30307819 */ /* 0x000fe40000010e31 */
[----:B------:R-:W-:Y:S02]  /*1daa0*/  SHF.L.W.U32.HI R49, R49, 0x1f, R47 ;  /* 0x0000001f31317819 */ /* 0x000fe40000010e2f */
[----:B------:R-:W-:Y:S02]  /*1dab0*/  SHF.L.W.U32.HI R20, R46, 0x1f, R44 ;  /* 0x0000001f2e147819 */ /* 0x000fe40000010e2c */
[----:B------:R-:W-:Y:S02]  /*1dac0*/  SHF.L.W.U32.HI R47, R47, 0x1f, R46 ;  /* 0x0000001f2f2f7819 */ /* 0x000fe40000010e2e */
[----:B------:R-:W-:Y:S01]  /*1dad0*/  SHF.L.W.U32.HI R44, R44, 0x1f, R45 ;  /* 0x0000001f2c2c7819 */ /* 0x000fe20000010e2d */
[----:B------:R-:W-:Y:S01]  /*1dae0*/  IMAD.MOV.U32 R46, RZ, RZ, R20 ;  /* 0x000000ffff2e7224 */ /* 0x000fe200078e0014 */
[----:B------:R-:W-:-:S02]  /*1daf0*/  SHF.L.W.U32.HI R45, R45, 0x1f, R42 ;  /* 0x0000001f2d2d7819 */ /* 0x000fc40000010e2a */
[----:B------:R-:W-:Y:S02]  /*1db00*/  SHF.R.U64 R42, R42, 0x1, R43 ;  /* 0x000000012a2a7819 */ /* 0x000fe4000000122b */
[----:B------:R-:W-:Y:S02]  /*1db10*/  LOP3.LUT R25, R44, R47, R48, 0xfe, !PT ;  /* 0x0000002f2c197212 */ /* 0x000fe400078efe30 */
[----:B------:R-:W-:Y:S02]  /*1db20*/  LOP3.LUT R24, R45, R20, R49, 0xfe, !PT ;  /* 0x000000142d187212 */ /* 0x000fe400078efe31 */
[----:B------:R-:W-:Y:S02]  /*1db30*/  SHF.R.U32.HI R43, RZ, 0x1, R43 ;  /* 0x00000001ff2b7819 */ /* 0x000fe4000001162b */
[----:B------:R-:W-:-:S04]  /*1db40*/  LOP3.LUT P0, RZ, R25, R42, RZ, 0xfc, !PT ;  /* 0x0000002a19ff7212 */ /* 0x000fc8000780fcff */
[----:B------:R-:W-:-:S13]  /*1db50*/  LOP3.LUT P0, RZ, R24, R43, RZ, 0xfc, P0 ;  /* 0x0000002b18ff7212 */ /* 0x000fda000000fcff */
[----:B------:R-:W-:Y:S05]  /*1db60*/  @P0 BRA `(.L_x_686) ;  /* 0xffffffec00480947 */ /* 0x000fea000383ffff */
[----:B------:R-:W-:Y:S05]  /*1db70*/  BSYNC.RECONVERGENT B1 ;  /* 0x0000000000017941 */ /* 0x000fea0003800200 */
.L_x_668:
[----:B------:R-:W-:Y:S01]  /*1db80*/  ISETP.NE.U32.AND P1, PT, R41, RZ, PT ;  /* 0x000000ff2900720c */ /* 0x000fe20003f25070 */
[----:B------:R-:W-:Y:S01]  /*1db90*/  BSSY.RELIABLE B1, `(.L_x_687) ;  /* 0x000009f000017945 */ /* 0x000fe20003800100 */
[----:B------:R-:W-:Y:S02]  /*1dba0*/  ISETP.EQ.U32.AND P2, PT, R19, 0x1, PT ;  /* 0x000000011300780c */ /* 0x000fe40003f42070 */
[----:B------:R-:W-:Y:S02]  /*1dbb0*/  ISETP.NE.AND.EX P1, PT, R40, RZ, PT, P1 ;  /* 0x000000ff2800720c */ /* 0x000fe40003f25310 */
[----:B------:R-:W-:Y:S02]  /*1dbc0*/  ISETP.EQ.U32.AND P0, PT, R39, RZ, PT ;  /* 0x000000ff2700720c */ /* 0x000fe40003f02070 */
[----:B------:R-:W-:Y:S02]  /*1dbd0*/  ISETP.EQ.U32.AND P3, PT, R22, RZ, PT ;  /* 0x000000ff1600720c */ /* 0x000fe40003f62070 */
[----:B------:R-:W-:-:S02]  /*1dbe0*/  ISETP.EQ.AND.EX P1, PT, R21, RZ, !P1, P2 ;  /* 0x000000ff1500720c */ /* 0x000fc40004f22320 */
[----:B------:R-:W-:Y:S02]  /*1dbf0*/  ISETP.EQ.AND.EX P3, PT, R23, RZ, PT, P3 ;  /* 0x000000ff1700720c */ /* 0x000fe40003f62330 */
[----:B------:R-:W-:-:S13]  /*1dc00*/  ISETP.EQ.AND.EX P0, PT, R38, RZ, P1, P0 ;  /* 0x000000ff2600720c */ /* 0x000fda0000f02300 */
[----:B------:R-:W-:Y:S05]  /*1dc10*/  @P0 BRA P3, `(.L_x_688) ;  /* 0x0000000800580947 */ /* 0x000fea0001800000 */
[----:B------:R-:W-:Y:S02]  /*1dc20*/  ISETP.NE.U32.AND P1, PT, R41, R8, PT ;  /* 0x000000082900720c */ /* 0x000fe40003f25070 */
[----:B------:R-:W-:Y:S02]  /*1dc30*/  IADD3 R42, P0, PT, R26, -0x1, RZ ;  /* 0xffffffff1a2a7810 */ /* 0x000fe40007f1e0ff */
[----:B------:R-:W-:Y:S02]  /*1dc40*/  ISETP.NE.AND.EX P1, PT, R40, R4, PT, P1 ;  /* 0x000000042800720c */ /* 0x000fe40003f25310 */
[----:B------:R-:W-:Y:S02]  /*1dc50*/  ISETP.EQ.U32.AND P2, PT, R19, R42, PT ;  /* 0x0000002a1300720c */ /* 0x000fe40003f42070 */
[----:B------:R-:W-:Y:S02]  /*1dc60*/  IADD3.X R44, PT, PT, R27, -0x1, RZ, P0, !PT ;  /* 0xffffffff1b2c7810 */ /* 0x000fe400007fe4ff */
[----:B------:R-:W-:-:S02]  /*1dc70*/  ISETP.EQ.U32.AND P0, PT, R39, R10, PT ;  /* 0x0000000a2700720c */ /* 0x000fc40003f02070 */
[----:B------:R-:W-:Y:S02]  /*1dc80*/  ISETP.EQ.U32.AND P3, PT, R22, R9, PT ;  /* 0x000000091600720c */ /* 0x000fe40003f62070 */
[----:B------:R-:W-:Y:S02]  /*1dc90*/  ISETP.EQ.AND.EX P1, PT, R21, R44, !P1, P2 ;  /* 0x0000002c1500720c */ /* 0x000fe40004f22320 */
[----:B------:R-:W-:Y:S02]  /*1dca0*/  ISETP.EQ.AND.EX P3, PT, R23, R6, PT, P3 ;  /* 0x000000061700720c */ /* 0x000fe40003f62330 */
[----:B------:R-:W-:-:S13]  /*1dcb0*/  ISETP.EQ.AND.EX P0, PT, R38, R7, P1, P0 ;  /* 0x000000072600720c */ /* 0x000fda0000f02300 */
[----:B------:R-:W-:Y:S05]  /*1dcc0*/  @P0 BRA P3, `(.L_x_688) ;  /* 0x00000008002c0947 */ /* 0x000fea0001800000 */
[----:B------:R-:W-:-:S13]  /*1dcd0*/  ISETP.NE.AND P0, PT, R16, RZ, PT ;  /* 0x000000ff1000720c */ /* 0x000fda0003f05270 */
[----:B------:R-:W-:Y:S05]  /*1dce0*/  @!P0 BREAK.RELIABLE B1 ;  /* 0x0000000000018942 */ /* 0x000fea0003800100 */
[----:B------:R-:W-:Y:S05]  /*1dcf0*/  @!P0 BRA `(.L_x_4) ;  /* 0x0000000800bc8947 */ /* 0x000fea0003800000 */
[----:B------:R-:W-:-:S07]  /*1dd00*/  IMAD.MOV.U32 R43, RZ, RZ, RZ ;  /* 0x000000ffff2b7224 */ /* 0x000fce00078e00ff */
.L_x_697:
[-C--:B------:R-:W-:Y:S01]  /*1dd10*/  IMAD.WIDE.U32 R28, R21, R19.reuse, RZ ;  /* 0x00000013151c7225 */ /* 0x080fe200078e00ff */
[----:B------:R-:W-:Y:S03]  /*1dd20*/  BSSY.RECONVERGENT B2, `(.L_x_689) ;  /* 0x0000077000027945 */ /* 0x000fe60003800200 */
[----:B------:R-:W-:-:S04]  /*1dd30*/  IMAD.WIDE.U32 R36, R19, R19, RZ ;  /* 0x0000001313247225 */ /* 0x000fc800078e00ff */
[----:B------:R-:W-:-:S04]  /*1dd40*/  IMAD.WIDE.U32 R28, P0, R19, R21, R28 ;  /* 0x00000015131c7225 */ /* 0x000fc8000780001c */
[-C--:B------:R-:W-:Y:S01]  /*1dd50*/  IMAD.WIDE.U32 R24, R40, R19.reuse, RZ ;  /* 0x0000001328187225 */ /* 0x080fe200078e00ff */
[----:B------:R-:W-:Y:S02]  /*1dd60*/  IADD3.X R33, PT, PT, RZ, RZ, RZ, P0, !PT ;  /* 0x000000ffff217210 */ /* 0x000fe400007fe4ff */
[----:B------:R-:W-:Y:S01]  /*1dd70*/  IADD3 R37, P0, PT, R37, R28, RZ ;  /* 0x0000001c25257210 */ /* 0x000fe20007f1e0ff */
[----:B------:R-:W-:Y:S02]  /*1dd80*/  IMAD.MOV.U32 R32, RZ, RZ, R29 ;  /* 0x000000ffff207224 */ /* 0x000fe400078e001d */
[----:B------:R-:W-:-:S04]  /*1dd90*/  IMAD.WIDE.U32 R30, R41, R19, RZ ;  /* 0x00000013291e7225 */ /* 0x000fc800078e00ff */
[----:B------:R-:W-:-:S04]  /*1dda0*/  IMAD.WIDE.U32.X R32, R21, R21, R32, P0 ;  /* 0x0000001515207225 */ /* 0x000fc800000e0420 */
[----:B------:R-:W-:Y:S01]  /*1ddb0*/  IMAD.WIDE.U32 R24, P1, R21, R41, R24 ;  /* 0x0000002915187225 */ /* 0x000fe20007820018 */
[----:B------:R-:W-:-:S03]  /*1ddc0*/  IADD3 R35, P0, PT, R32, R30, RZ ;  /* 0x0000001e20237210 */ /* 0x000fc60007f1e0ff */
[----:B------:R-:W-:Y:S01]  /*1ddd0*/  IMAD.WIDE.U32 R28, R38, R19, RZ ;  /* 0x00000013261c7225 */ /* 0x000fe200078e00ff */
[----:B------:R-:W-:-:S03]  /*1dde0*/  IADD3 R45, P2, PT, R31, R24, RZ ;  /* 0x000000181f2d7210 */ /* 0x000fc60007f5e0ff */
[----:B------:R-:W-:Y:S01]  /*1ddf0*/  IMAD.X R31, RZ, RZ, RZ, P1 ;  /* 0x000000ffff1f7224 */ /* 0x000fe200008e06ff */
[----:B------:R-:W-:Y:S01]  /*1de00*/  IADD3 R20, P1, PT, R35, R30, RZ ;  /* 0x0000001e23147210 */ /* 0x000fe20007f3e0ff */
[----:B------:R-:W-:Y:S01]  /*1de10*/  IMAD.WIDE.U32 R28, P3, R21, R39, R28 ;  /* 0x00000027151c7225 */ /* 0x000fe2000786001c */
[----:B------:R-:W-:Y:S02]  /*1de20*/  MOV R30, R25 ;  /* 0x00000019001e7202 */ /* 0x000fe40000000f00 */
[----:B------:R-:W-:Y:S01]  /*1de30*/  IADD3.X R32, P0, PT, R33, R45, RZ, P0, !PT ;  /* 0x0000002d21207210 */ /* 0x000fe2000071e4ff */
[----:B------:R-:W-:-:S03]  /*1de40*/  IMAD.WIDE.U32 R34, R39, R19, RZ ;  /* 0x0000001327227225 */ /* 0x000fc600078e00ff */
[----:B------:R-:W-:Y:S01]  /*1de50*/  IADD3.X R45, P1, PT, R32, R45, RZ, P1, !PT ;  /* 0x0000002d202d7210 */ /* 0x000fe20000f3e4ff */
[----:B------:R-:W-:Y:S01]  /*1de60*/  IMAD.WIDE.U32.X R30, R21, R40, R30, P2 ;  /* 0x00000028151e7225 */ /* 0x000fe200010e041e */
[----:B------:R-:W-:-:S03]  /*1de70*/  IADD3 R35, P2, PT, R35, R28, RZ ;  /* 0x0000001c23237210 */ /* 0x000fc60007f5e0ff */
[----:B------:R-:W-:Y:S01]  /*1de80*/  IMAD.WIDE.U32 R24, R40, R41, RZ ;  /* 0x0000002928187225 */ /* 0x000fe200078e00ff */
[-C--:B------:R-:W-:Y:S02]  /*1de90*/  IADD3.X R47, P1, PT, RZ, R30.reuse, RZ, P1, !PT ;  /* 0x0000001eff2f7210 */ /* 0x080fe40000f3e4ff */
[----:B------:R-:W-:Y:S01]  /*1dea0*/  IADD3.X R49, P0, PT, RZ, R30, RZ, P0, !PT ;  /* 0x0000001eff317210 */ /* 0x000fe2000071e4ff */
[----:B------:R-:W-:Y:S02]  /*1deb0*/  IMAD.X R33, RZ, RZ, RZ, P3 ;  /* 0x000000ffff217224 */ /* 0x000fe400018e06ff */
[----:B------:R-:W-:Y:S01]  /*1dec0*/  IMAD.X R30, RZ, RZ, R31, P1 ;  /* 0x000000ffff1e7224 */ /* 0x000fe200008e061f */
[----:B------:R-:W-:Y:S01]  /*1ded0*/  IADD3.X R48, PT, PT, RZ, R31, RZ, P0, !PT ;  /* 0x0000001fff307210 */ /* 0x000fe200007fe4ff */
[----:B------:R-:W-:Y:S01]  /*1dee0*/  IMAD.MOV.U32 R32, RZ, RZ, R29 ;  /* 0x000000ffff207224 */ /* 0x000fe200078e001d */
[----:B------:R-:W-:Y:S01]  /*1def0*/  IADD3 R46, P1, PT, R49, R34, RZ ;  /* 0x00000022312e7210 */ /* 0x000fe20007f3e0ff */
[----:B------:R-:W-:-:S03]  /*1df00*/  IMAD.WIDE.U32 R24, P3, R41, R40, R24 ;  /* 0x0000002829187225 */ /* 0x000fc60007860018 */
[----:B------:R-:W-:Y:S01]  /*1df10*/  IADD3.X R49, P1, PT, R48, R35, RZ, P1, !PT ;  /* 0x0000002330317210 */ /* 0x000fe20000f3e4ff */
[----:B------:R-:W-:Y:S01]  /*1df20*/  IMAD.WIDE.U32 R28, R41, R41, RZ ;  /* 0x00000029291c7225 */ /* 0x000fe200078e00ff */
[----:B------:R-:W-:-:S03]  /*1df30*/  IADD3 R47, P0, PT, R47, R46, RZ ;  /* 0x0000002e2f2f7210 */ /* 0x000fc60007f1e0ff */
[----:B------:R-:W-:Y:S01]  /*1df40*/  IMAD.WIDE.U32.X R32, R21, R38, R32, P2 ;  /* 0x0000002615207225 */ /* 0x000fe200010e0420 */
[----:B------:R-:W-:Y:S02]  /*1df50*/  IADD3.X R46, P4, PT, R30, R49, RZ, P0, !PT ;  /* 0x000000311e2e7210 */ /* 0x000fe4000079e4ff */
[----:B------:R-:W-:Y:S01]  /*1df60*/  MOV R30, R25 ;  /* 0x00000019001e7202 */ /* 0x000fe20000000f00 */
[----:B------:R-:W-:Y:S01]  /*1df70*/  IMAD.X R31, RZ, RZ, RZ, P3 ;  /* 0x000000ffff1f7224 */ /* 0x000fe200018e06ff */
[----:B------:R-:W-:Y:S02]  /*1df80*/  IADD3 R51, P3, PT, R29, R24, RZ ;  /* 0x000000181d337210 */ /* 0x000fe40007f7e0ff */
[----:B------:R-:W-:Y:S02]  /*1df90*/  IADD3.X R24, P1, PT, RZ, R32, RZ, P1, !PT ;  /* 0x00000020ff187210 */ /* 0x000fe40000f3e4ff */
[----:B------:R-:W-:Y:S01]  /*1dfa0*/  IADD3 R29, P2, PT, R47, R28, RZ ;  /* 0x0000001c2f1d7210 */ /* 0x000fe20007f5e0ff */
[----:B------:R-:W-:-:S03]  /*1dfb0*/  IMAD.WIDE.U32.X R30, R40, R40, R30, P3 ;  /* 0x00000028281e7225 */ /* 0x000fc600018e041e */
[----:B------:R-:W-:Y:S01]  /*1dfc0*/  IADD3.X R46, P0, PT, R46, R51, RZ, P2, !PT ;  /* 0x000000332e2e7210 */ /* 0x000fe2000171e4ff */
[----:B------:R-:W-:Y:S02]  /*1dfd0*/  IMAD.X R25, RZ, RZ, R33, P1 ;  /* 0x000000ffff197224 */ /* 0x000fe400008e0621 */
[----:B------:R-:W-:Y:S01]  /*1dfe0*/  IMAD R28, R23, R19, RZ ;  /* 0x00000013171c7224 */ /* 0x000fe200078e02ff */
[----:B------:R-:W-:Y:S01]  /*1dff0*/  IADD3.X R23, P0, P1, R30, RZ, RZ, P0, P4 ;  /* 0x000000ff1e177210 */ /* 0x000fe200001084ff */
[----:B------:R-:W-:-:S03]  /*1e000*/  IMAD.WIDE.U32 R24, R19, R22, R24 ;  /* 0x0000001613187225 */ /* 0x000fc600078e0018 */
[----:B------:R-:W-:Y:S01]  /*1e010*/  IADD3.X R30, PT, PT, R31, RZ, RZ, P0, P1 ;  /* 0x000000ff1f1e7210 */ /* 0x000fe200007e24ff */
[----:B------:R-:W-:Y:S01]  /*1e020*/  IMAD R21, R21, R22, R28 ;  /* 0x0000001615157224 */ /* 0x000fe200078e021c */
[----:B------:R-:W-:Y:S01]  /*1e030*/  IADD3 R24, P0, PT, R23, R24, RZ ;  /* 0x0000001817187210 */ /* 0x000fe20007f1e0ff */
[----:B------:R-:W-:-:S03]  /*1e040*/  IMAD R23, R38, R41, RZ ;  /* 0x0000002926177224 */ /* 0x000fc600078e02ff */
[----:B------:R-:W-:Y:S01]  /*1e050*/  IADD3.X R25, PT, PT, R30, R25, R21, P0, !PT ;  /* 0x000000191e197210 */ /* 0x000fe200007fe415 */
[----:B------:R-:W-:Y:S01]  /*1e060*/  IMAD R23, R39, R40, R23 ;  /* 0x0000002827177224 */ /* 0x000fe200078e0217 */
[----:B------:R-:W-:Y:S01]  /*1e070*/  IADD3 R28, P0, PT, R29, R34, RZ ;  /* 0x000000221d1c7210 */ /* 0x000fe20007f1e0ff */
[----:B------:R-:W-:-:S03]  /*1e080*/  IMAD.WIDE.U32 R24, R39, R41, R24 ;  /* 0x0000002927187225 */ /* 0x000fc600078e0018 */
[----:B------:R-:W-:-:S04]  /*1e090*/  IADD3.X R38, P0, PT, R46, R35, RZ, P0, !PT ;  /* 0x000000232e267210 */ /* 0x000fc8000071e4ff */
[----:B------:R-:W-:-:S04]  /*1e0a0*/  IADD3.X R24, P0, PT, R32, R24, RZ, P0, !PT ;  /* 0x0000001820187210 */ /* 0x000fc8000071e4ff */
[----:B------:R-:W-:-:S03]  /*1e0b0*/  IADD3.X R25, PT, PT, R33, R25, R23, P0, !PT ;  /* 0x0000001921197210 */ /* 0x000fc600007fe417 */
[----:B------:R-:W-:-:S04]  /*1e0c0*/  IMAD.WIDE.U32 R24, R39, R41, R24 ;  /* 0x0000002927187225 */ /* 0x000fc800078e0018 */
[----:B------:R-:W-:Y:S02]  /*1e0d0*/  IMAD.IADD R25, R23, 0x1, R25 ;  /* 0x0000000117197824 */ /* 0x000fe400078e0219 */
[----:B------:R-:W-:Y:S01]  /*1e0e0*/  IMAD.WIDE.U32 R22, R19, R22, R24 ;  /* 0x0000001613167225 */ /* 0x000fe200078e0018 */
[----:B------:R-:W-:-:S03]  /*1e0f0*/  MOV R19, R36 ;  /* 0x0000002400137202 */ /* 0x000fc60000000f00 */
[----:B------:R-:W-:-:S07]  /*1e100*/  IMAD.IADD R23, R21, 0x1, R23 ;  /* 0x0000000115177824 */ /* 0x000fce00078e0217 */
.L_x_696:
[----:B------:R-:W-:Y:S01]  /*1e110*/  ISETP.NE.U32.AND P0, PT, R22, R9, PT ;  /* 0x000000091600720c */ /* 0x000fe20003f05070 */
[----:B------:R-:W-:Y:S01]  /*1e120*/  BSSY.RELIABLE B3, `(.L_x_690) ;  /* 0x0000020000037945 */ /* 0x000fe20003800100 */
[----:B------:R-:W-:Y:S01]  /*1e130*/  IMAD.MOV.U32 R21, RZ, RZ, R37 ;  /* 0x000000ffff157224 */ /* 0x000fe200078e0025 */
[----:B------:R-:W-:Y:S01]  /*1e140*/  MOV R41, R20 ;  /* 0x0000001400297202 */ /* 0x000fe20000000f00 */
[----:B------:R-:W-:Y:S01]  /*1e150*/  IMAD.MOV.U32 R40, RZ, RZ, R45 ;  /* 0x000000ffff287224 */ /* 0x000fe200078e002d */
[----:B------:R-:W-:Y:S01]  /*1e160*/  ISETP.NE.AND.EX P0, PT, R23, R6, PT, P0 ;  /* 0x000000061700720c */ /* 0x000fe20003f05300 */
[----:B------:R-:W-:-:S12]  /*1e170*/  IMAD.MOV.U32 R39, RZ, RZ, R28 ;  /* 0x000000ffff277224 */ /* 0x000fd800078e001c */
[----:B------:R-:W-:Y:S05]  /*1e180*/  @!P0 BRA `(.L_x_691) ;  /* 0x0000000000148947 */ /* 0x000fea0003800000 */
[----:B------:R-:W-:-:S04]  /*1e190*/  ISETP.GE.U32.AND P0, PT, R22, R9, PT ;  /* 0x000000091600720c */ /* 0x000fc80003f06070 */
[----:B------:R-:W-:-:S13]  /*1e1a0*/  ISETP.GE.U32.AND.EX P0, PT, R23, R6, PT, P0 ;  /* 0x000000061700720c */ /* 0x000fda0003f06100 */
[----:B------:R-:W-:Y:S05]  /*1e1b0*/  @!P0 BREAK.RELIABLE B3 ;  /* 0x0000000000038942 */ /* 0x000fea0003800100 */
[----:B------:R-:W-:Y:S05]  /*1e1c0*/  @!P0 BRA `(.L_x_692) ;  /* 0x0000000000b08947 */ /* 0x000fea0003800000 */
[----:B------:R-:W-:Y:S05]  /*1e1d0*/  BRA `(.L_x_693) ;  /* 0x0000000000507947 */ /* 0x000fea0003800000 */
.L_x_691:
        /* <DEDUP_REMOVED lines=8> */
.L_x_694:
        /* <DEDUP_REMOVED lines=8> */
.L_x_695:
[----:B------:R-:W-:-:S04]  /*1e2e0*/  ISETP.GE.U32.AND P0, PT, R19, R26, PT ;  /* 0x0000001a1300720c */ /* 0x000fc80003f06070 */
[----:B------:R-:W-:-:S13]  /*1e2f0*/  ISETP.GE.U32.AND.EX P0, PT, R21, R27, PT, P0 ;  /* 0x0000001b1500720c */ /* 0x000fda0003f06100 */
[----:B------:R-:W-:Y:S05]  /*1e300*/  @!P0 BREAK.RELIABLE B3 ;  /* 0x0000000000038942 */ /* 0x000fea0003800100 */
[----:B------:R-:W-:Y:S05]  /*1e310*/  @!P0 BRA `(.L_x_692) ;  /* 0x00000000005c8947 */ /* 0x000fea0003800000 */
.L_x_693:
[----:B------:R-:W-:Y:S05]  /*1e320*/  BSYNC.RELIABLE B3 ;  /* 0x0000000000037941 */ /* 0x000fea0003800100 */
.L_x_690:
[----:B------:R-:W-:Y:S02]  /*1e330*/  ISETP.GE.U32.AND P0, PT, R19, R26, PT ;  /* 0x0000001a1300720c */ /* 0x000fe40003f06070 */
[----:B------:R-:W-:Y:S02]  /*1e340*/  IADD3 R19, P4, PT, -R26, R19, RZ ;  /* 0x000000131a137210 */ /* 0x000fe40007f9e1ff */
[----:B------:R-:W-:-:S03]  /*1e350*/  ISETP.GE.U32.AND.EX P0, PT, R21, R27, PT, P0 ;  /* 0x0000001b1500720c */ /* 0x000fc60003f06100 */
[----:B------:R-:W-:Y:S01]  /*1e360*/  IMAD.X R37, R21, 0x1, ~R27, P4 ;  /* 0x0000000115257824 */ /* 0x000fe200020e0e1b */
[----:B------:R-:W-:-:S04]  /*1e370*/  SEL R25, RZ, 0x1, P0 ;  /* 0x00000001ff197807 */ /* 0x000fc80000000000 */
[----:B------:R-:W-:-:S04]  /*1e380*/  IADD3 R20, P1, PT, R25, R8, RZ ;  /* 0x0000000819147210 */ /* 0x000fc80007f3e0ff */
[----:B------:R-:W-:Y:S02]  /*1e390*/  ISETP.GE.U32.AND P0, PT, R41, R20, PT ;  /* 0x000000142900720c */ /* 0x000fe40003f06070 */
[----:B------:R-:W-:-:S04]  /*1e3a0*/  IADD3.X R45, PT, PT, RZ, R4, RZ, P1, !PT ;  /* 0x00000004ff2d7210 */ /* 0x000fc80000ffe4ff */
[----:B------:R-:W-:-:S04]  /*1e3b0*/  ISETP.GE.U32.AND.EX P0, PT, R40, R45, PT, P0 ;  /* 0x0000002d2800720c */ /* 0x000fc80003f06100 */
[----:B------:R-:W-:-:S04]  /*1e3c0*/  SEL R25, RZ, 0x1, P0 ;  /* 0x00000001ff197807 */ /* 0x000fc80000000000 */
[----:B------:R-:W-:-:S04]  /*1e3d0*/  IADD3 R28, P1, PT, R25, R10, RZ ;  /* 0x0000000a191c7210 */ /* 0x000fc80007f3e0ff */
[----:B------:R-:W-:Y:S01]  /*1e3e0*/  ISETP.GE.U32.AND P0, PT, R39, R28, PT ;  /* 0x0000001c2700720c */ /* 0x000fe20003f06070 */
[----:B------:R-:W-:Y:S01]  /*1e3f0*/  IMAD.X R25, RZ, RZ, R7, P1 ;  /* 0x000000ffff197224 */ /* 0x000fe200008e0607 */
[----:B------:R-:W-:-:S04]  /*1e400*/  IADD3 R28, P1, PT, -R28, R39, RZ ;  /* 0x000000271c1c7210 */ /* 0x000fc80007f3e1ff */
[----:B------:R-:W-:Y:S02]  /*1e410*/  ISETP.GE.U32.AND.EX P0, PT, R38, R25, PT, P0 ;  /* 0x000000192600720c */ /* 0x000fe40003f06100 */
[----:B------:R-:W-:Y:S02]  /*1e420*/  IADD3.X R38, PT, PT, ~R25, R38, RZ, P1, !PT ;  /* 0x0000002619267210 */ /* 0x000fe40000ffe5ff */
[----:B------:R-:W-:Y:S02]  /*1e430*/  SEL R24, RZ, 0x1, P0 ;  /* 0x00000001ff187807 */ /* 0x000fe40000000000 */
[----:B------:R-:W-:Y:S02]  /*1e440*/  IADD3 R20, P0, PT, -R20, R41, RZ ;  /* 0x0000002914147210 */ /* 0x000fe40007f1e1ff */
[----:B------:R-:W-:-:S03]  /*1e450*/  IADD3 R22, P2, P3, R22, -R9, -R24 ;  /* 0x8000000916167210 */ /* 0x000fc60007b5e818 */
[----:B------:R-:W-:Y:S01]  /*1e460*/  IMAD.X R45, R40, 0x1, ~R45, P0 ;  /* 0x00000001282d7824 */ /* 0x000fe200000e0e2d */
[----:B------:R-:W-:Y:S01]  /*1e470*/  IADD3.X R23, PT, PT, R23, -0x1, ~R6, P2, P3 ;  /* 0xffffffff17177810 */ /* 0x000fe200017e6c06 */
[----:B------:R-:W-:Y:S08]  /*1e480*/  BRA `(.L_x_696) ;  /* 0xfffffffc00207947 */ /* 0x000ff0000383ffff */
.L_x_692:
[----:B------:R-:W-:Y:S05]  /*1e490*/  BSYNC.RECONVERGENT B2 ;  /* 0x0000000000027941 */ /* 0x000fea0003800200 */
.L_x_689:
[----:B------:R-:W-:Y:S02]  /*1e4a0*/  ISETP.NE.U32.AND P0, PT, R41, R8, PT ;  /* 0x000000082900720c */ /* 0x000fe40003f05070 */
[----:B------:R-:W-:Y:S02]  /*1e4b0*/  ISETP.EQ.U32.AND P2, PT, R19, R42, PT ;  /* 0x0000002a1300720c */ /* 0x000fe40003f42070 */
[----:B------:R-:W-:Y:S02]  /*1e4c0*/  ISETP.NE.AND.EX P1, PT, R40, R4, PT, P0 ;  /* 0x000000042800720c */ /* 0x000fe40003f25300 */
[----:B------:R-:W-:Y:S02]  /*1e4d0*/  ISETP.EQ.U32.AND P0, PT, R39, R10, PT ;  /* 0x0000000a2700720c */ /* 0x000fe40003f02070 */
[----:B------:R-:W-:Y:S02]  /*1e4e0*/  ISETP.EQ.U32.AND P3, PT, R22, R9, PT ;  /* 0x000000091600720c */ /* 0x000fe40003f62070 */
[----:B------:R-:W-:-:S02]  /*1e4f0*/  ISETP.EQ.AND.EX P1, PT, R21, R44, !P1, P2 ;  /* 0x0000002c1500720c */ /* 0x000fc40004f22320 */
[----:B------:R-:W-:Y:S02]  /*1e500*/  ISETP.EQ.AND.EX P3, PT, R23, R6, PT, P3 ;  /* 0x000000061700720c */ /* 0x000fe40003f62330 */
[----:B------:R-:W-:-:S13]  /*1e510*/  ISETP.EQ.AND.EX P0, PT, R38, R7, P1, P0 ;  /* 0x000000072600720c */ /* 0x000fda0000f02300 */
[----:B------:R-:W-:Y:S05]  /*1e520*/  @P0 BRA P3, `(.L_x_688) ;  /* 0x0000000000140947 */ /* 0x000fea0001800000 */
[----:B------:R-:W-:-:S05]  /*1e530*/  VIADD R43, R43, 0x1 ;  /* 0x000000012b2b7836 */ /* 0x000fca0000000000 */
[----:B------:R-:W-:-:S13]  /*1e540*/  ISETP.NE.AND P0, PT, R43, R16, PT ;  /* 0x000000102b00720c */ /* 0x000fda0003f05270 */
[----:B------:R-:W-:Y:S05]  /*1e550*/  @!P0 BREAK.RELIABLE B1 ;  /* 0x0000000000018942 */ /* 0x000fea0003800100 */
[----:B------:R-:W-:Y:S05]  /*1e560*/  @!P0 BRA `(.L_x_4) ;  /* 0x0000000000a08947 */ /* 0x000fea0003800000 */
[----:B------:R-:W-:Y:S05]  /*1e570*/  BRA `(.L_x_697) ;  /* 0xfffffff400e47947 */ /* 0x000fea000383ffff */
.L_x_688:
[----:B------:R-:W-:Y:S05]  /*1e580*/  BSYNC.RELIABLE B1 ;  /* 0x0000000000017941 */ /* 0x000fea0003800100 */
.L_x_687:
[----:B------:R-:W-:-:S04]  /*1e590*/  IADD3 R18, PT, PT, R18, 0x1, RZ ;  /* 0x0000000112127810 */ /* 0x000fc80007ffe0ff */
[----:B------:R-:W-:-:S13]  /*1e5a0*/  ISETP.NE.AND P0, PT, R18, 0x14, PT ;  /* 0x000000141200780c */ /* 0x000fda0003f05270 */
[----:B------:R-:W-:Y:S05]  /*1e5b0*/  @P0 BRA `(.L_x_698) ;  /* 0xffffffe0005c0947 */ /* 0x000fea000383ffff */
.L_x_6:
[----:B------:R-:W-:Y:S01]  /*1e5c0*/  POPC R3, R27 ;  /* 0x0000001b00037309 */ /* 0x000fe20000000000 */
[----:B------:R-:W0:Y:S01]  /*1e5d0*/  S2R R2, SR_LANEID ;  /* 0x0000000000027919 */ /* 0x000e220000000000 */
[----:B------:R-:W1:Y:S01]  /*1e5e0*/  S2UR UR14, SR_CgaCtaId ;  /* 0x00000000000e79c3 */ /* 0x000e620000008800 */
[----:B------:R-:W-:Y:S01]  /*1e5f0*/  VOTEU.ANY UR8, UPT, PT ;  /* 0x0000000000087886 */ /* 0x000fe200038e0100 */
[C---:B------:R-:W-:Y:S01]  /*1e600*/  CREDUX.MIN UR17, R12.reuse ;  /* 0x000000000c1172cc */ /* 0x040fe20000008000 */
[----:B------:R-:W-:Y:S01]  /*1e610*/  UFLO.U32 UR9, UR8 ;  /* 0x00000008000972bd */ /* 0x000fe200080e0000 */
[----:B------:R-:W-:Y:S01]  /*1e620*/  CREDUX.MAX UR19, R12 ;  /* 0x000000000c1372cc */ /* 0x000fe20000000000 */
[----:B------:R-:W-:Y:S01]  /*1e630*/  UMOV UR10, 0x400 ;  /* 0x00000400000a7882 */ /* 0x000fe20000000000 */
[----:B------:R-:W2:Y:S01]  /*1e640*/  POPC R26, R26 ;  /* 0x0000001a001a7309 */ /* 0x000ea20000000000 */
[----:B------:R-:W-:-:S07]  /*1e650*/  UIADD3 UR8, UPT, UPT, UR10, 0x4, URZ ;  /* 0x000000040a087890 */ /* 0x000fce000fffe0ff */
[----:B------:R-:W-:Y:S01]  /*1e660*/  POPC R8, R8 ;  /* 0x0000000800087309 */ /* 0x000fe20000000000 */
[----:B--2---:R-:W-:-:S07]  /*1e670*/  IMAD.IADD R3, R26, 0x1, R3 ;  /* 0x000000011a037824 */ /* 0x004fce00078e0203 */
[----:B------:R-:W2:Y:S01]  /*1e680*/  POPC R4, R4 ;  /* 0x0000000400047309 */ /* 0x000ea20000000000 */
[----:B-1----:R-:W-:Y:S02]  /*1e690*/  ULEA UR15, UR14, UR10, 0x18 ;  /* 0x0000000a0e0f7291 */ /* 0x002fe4000f8ec0ff */
[----:B------:R-:W-:-:S05]  /*1e6a0*/  ULEA UR8, UR14, UR8, 0x18 ;  /* 0x000000080e087291 */ /* 0x000fca000f8ec0ff */
[----:B------:R-:W-:Y:S01]  /*1e6b0*/  POPC R10, R10 ;  /* 0x0000000a000a7309 */ /* 0x000fe20000000000 */
[----:B0-----:R-:W-:Y:S01]  /*1e6c0*/  ISETP.EQ.U32.AND P0, PT, R2, UR9, PT ;  /* 0x0000000902007c0c */ /* 0x001fe2000bf02070 */
[----:B------:R-:W-:Y:S01]  /*1e6d0*/  UIADD3 UR9, UPT, UPT, UR10, 0x8, URZ ;  /* 0x000000080a097890 */ /* 0x000fe2000fffe0ff */
[----:B------:R-:W-:Y:S01]  /*1e6e0*/  MOV R2, UR19 ;  /* 0x0000001300027c02 */ /* 0x000fe20008000f00 */
[----:B------:R-:W-:Y:S01]  /*1e6f0*/  UIADD3 UR10, UPT, UPT, UR10, 0xc, URZ ;  /* 0x0000000c0a0a7890 */ /* 0x000fe2000fffe0ff */
[----:B------:R-:W-:Y:S01]  /*1e700*/  ATOMS.POPC.INC.32 RZ, [UR15] ;  /* 0x00000000ffff7f8c */ /* 0x000fe2000d80000f */
[----:B------:R-:W-:Y:S01]  /*1e710*/  ULEA UR9, UR14, UR9, 0x18 ;  /* 0x000000090e097291 */ /* 0x000fe2000f8ec0ff */
[----:B--2---:R-:W-:Y:S01]  /*1e720*/  IADD3 R3, PT, PT, R3, R8, R4 ;  /* 0x0000000803037210 */ /* 0x004fe20007ffe004 */
[----:B------:R-:W0:Y:S01]  /*1e730*/  POPC R7, R7 ;  /* 0x0000000700077309 */ /* 0x000e220000000000 */
[----:B------:R-:W-:-:S07]  /*1e740*/  ULEA UR10, UR14, UR10, 0x18 ;  /* 0x0000000a0e0a7291 */ /* 0x000fce000f8ec0ff */
[----:B------:R-:W-:Y:S01]  /*1e750*/  POPC R0, R9 ;  /* 0x0000000900007309 */ /* 0x000fe20000000000 */
[----:B0-----:R-:W-:-:S07]  /*1e760*/  IADD3 R3, PT, PT, R3, R10, R7 ;  /* 0x0000000a03037210 */ /* 0x001fce0007ffe007 */
[----:B------:R-:W0:Y:S02]  /*1e770*/  POPC R6, R6 ;  /* 0x0000000600067309 */ /* 0x000e240000000000 */
[----:B0-----:R-:W-:-:S04]  /*1e780*/  IADD3 R0, PT, PT, R3, R0, R6 ;  /* 0x0000000003007210 */ /* 0x001fc80007ffe006 */
[----:B------:R0:W1:Y:S02]  /*1e790*/  REDUX.SUM UR20, R0 ;  /* 0x00000000001473c4 */ /* 0x000064000000c000 */
[----:B0-----:R-:W-:-:S05]  /*1e7a0*/  IMAD.U32 R0, RZ, RZ, UR17 ;  /* 0x00000011ff007e24 */ /* 0x001fca000f8e00ff */
[----:B------:R0:W-:Y:S04]  /*1e7b0*/  @P0 ATOMS.MIN RZ, [UR8], R0 ;  /* 0x00000000ffff098c */ /* 0x0001e80008800008 */
[----:B------:R0:W-:Y:S01]  /*1e7c0*/  @P0 ATOMS.MAX RZ, [UR9], R2 ;  /* 0x00000002ffff098c */ /* 0x0001e20009000009 */
[----:B-1----:R-:W-:-:S05]  /*1e7d0*/  IMAD.U32 R3, RZ, RZ, UR20 ;  /* 0x00000014ff037e24 */ /* 0x002fca000f8e00ff */
[----:B------:R0:W-:Y:S02]  /*1e7e0*/  @P0 ATOMS.ADD RZ, [UR10], R3 ;  /* 0x00000003ffff098c */ /* 0x0001e4000800000a */
.L_x_4:
[----:B------:R-:W-:Y:S05]  /*1e7f0*/  BSYNC.RECONVERGENT B0 ;  /* 0x0000000000007941 */ /* 0x000fea0003800200 */
.L_x_2:
[----:B------:R-:W1:Y:S01]  /*1e800*/  LDCU UR8, c[0x0][0x360] ;  /* 0x00006c00ff0877ac */ /* 0x000e620008000800 */
[----:B------:R-:W2:Y:S01]  /*1e810*/  LDCU UR9, c[0x0][0x3a0] ;  /* 0x00007400ff0977ac */ /* 0x000ea20008000800 */
[----:B-1----:R-:W-:-:S05]  /*1e820*/  VIADD R12, R12, UR8 ;  /* 0x000000080c0c7c36 */ /* 0x002fca0008000000 */
[----:B--2---:R-:W-:-:S13]  /*1e830*/  ISETP.GE.U32.AND P0, PT, R12, UR9, PT ;  /* 0x000000090c007c0c */ /* 0x004fda000bf06070 */
[----:B------:R-:W-:Y:S05]  /*1e840*/  @!P0 BRA `(.L_x_699) ;  /* 0xfffffe1800a48947 */ /* 0x000fea000383ffff */
.L_x_1:
[----:B0-----:R-:W0:Y:S01]  /*1e850*/  S2R R0, SR_TID.X ;  /* 0x0000000000007919 */ /* 0x001e220000002100 */
[----:B------:R-:W-:Y:S05]  /*1e860*/  WARPSYNC.ALL ;  /* 0x0000000000007948 */ /* 0x000fea0003800000 */
[----:B------:R-:W-:Y:S01]  /*1e870*/  BAR.SYNC.DEFER_BLOCKING 0x0 ;  /* 0x0000000000007b1d */ /* 0x000fe20000010000 */
[----:B0-----:R-:W-:-:S13]  /*1e880*/  ISETP.NE.AND P0, PT, R0, RZ, PT ;  /* 0x000000ff0000720c */ /* 0x001fda0003f05270 */
[----:B------:R-:W-:Y:S05]  /*1e890*/  @P0 EXIT ;  /* 0x000000000000094d */ /* 0x000fea0003800000 */
[----:B------:R-:W0:Y:S01]  /*1e8a0*/  S2UR UR9, SR_CgaCtaId ;  /* 0x00000000000979c3 */ /* 0x000e220000008800 */
[----:B------:R-:W-:Y:S01]  /*1e8b0*/  UMOV UR8, 0x400 ;  /* 0x0000040000087882 */ /* 0x000fe20000000000 */
[----:B------:R-:W1:Y:S06]  /*1e8c0*/  S2R R9, SR_CTAID.X ;  /* 0x0000000000097919 */ /* 0x000e6c0000002500 */
[----:B------:R-:W1:Y:S01]  /*1e8d0*/  LDC.64 R2, c[0x0][0x3a8] ;  /* 0x0000ea00ff027b82 */ /* 0x000e620000000a00 */
[----:B0-----:R-:W-:-:S09]  /*1e8e0*/  ULEA UR8, UR9, UR8, 0x18 ;  /* 0x0000000809087291 */ /* 0x001fd2000f8ec0ff */
[----:B------:R-:W0:Y:S01]  /*1e8f0*/  LDS.128 R4, [UR8] ;  /* 0x00000008ff047984 */ /* 0x000e220008000c00 */
[----:B-1----:R-:W-:Y:S01]  /*1e900*/  IMAD.WIDE.U32 R2, R9, 0x10, R2 ;  /* 0x0000001009027825 */ /* 0x002fe200078e0002 */
[----:B------:R-:W1:Y:S01]  /*1e910*/  LDCU.64 UR8, c[0x0][0x358] ;  /* 0x00006b00ff0877ac */ /* 0x000e620008000a00 */
[----:B0-----:R-:W-:-:S03]  /*1e920*/  ISETP.NE.AND P0, PT, R5, -0x1, PT ;  /* 0xffffffff0500780c */ /* 0x001fc60003f05270 */
[----:B-1----:R-:W-:Y:S01]  /*1e930*/  STG.E desc[UR8][R2.64], R4 ;  /* 0x0000000402007986 */ /* 0x002fe2000c101908 */
[----:B------:R-:W-:-:S03]  /*1e940*/  SEL R5, R5, RZ, P0 ;  /* 0x000000ff05057207 */ /* 0x000fc60000000000 */
[----:B------:R-:W-:Y:S04]  /*1e950*/  STG.E desc[UR8][R2.64+0x8], R6 ;  /* 0x0000080602007986 */ /* 0x000fe8000c101908 */
[----:B------:R-:W-:Y:S04]  /*1e960*/  STG.E desc[UR8][R2.64+0xc], R7 ;  /* 0x00000c0702007986 */ /* 0x000fe8000c101908 */
[----:B------:R-:W-:Y:S01]  /*1e970*/  STG.E desc[UR8][R2.64+0x4], R5 ;  /* 0x0000040502007986 */ /* 0x000fe2000c101908 */
[----:B------:R-:W-:Y:S05]  /*1e980*/  EXIT ;  /* 0x000000000000794d */ /* 0x000fea0003800000 */
        .weak           $__internal_0_$__cuda_sm20_rem_u64
        .type           $__internal_0_$__cuda_sm20_rem_u64,@function
        .size           $__internal_0_$__cuda_sm20_rem_u64,(.L_x_2039 - $__internal_0_$__cuda_sm20_rem_u64)
$__internal_0_$__cuda_sm20_rem_u64:
[----:B------:R-:W0:Y:S08]  /*1e990*/  I2F.U64.RP R28, R2 ;  /* 0x00000002001c7312 */ /* 0x000e300000309000 */
[----:B0-----:R-:W0:Y:S02]  /*1e9a0*/  MUFU.RCP R28, R28 ;  /* 0x0000001c001c7308 */ /* 0x001e240000001000 */
[----:B0-----:R-:W-:-:S06]  /*1e9b0*/  IADD3 R22, PT, PT, R28, 0x1ffffffe, RZ ;  /* 0x1ffffffe1c167810 */ /* 0x001fcc0007ffe0ff */
[----:B------:R-:W0:Y:S02]  /*1e9c0*/  F2I.U64.TRUNC R22, R22 ;  /* 0x0000001600167311 */ /* 0x000e24000020d800 */
[----:B0-----:R-:W-:-:S04]  /*1e9d0*/  IMAD.WIDE.U32 R24, R22, R2, RZ ;  /* 0x0000000216187225 */ /* 0x001fc800078e00ff */
[C---:B------:R-:W-:Y:S01]  /*1e9e0*/  IMAD R25, R22.reuse, R3, R25 ;  /* 0x0000000316197224 */ /* 0x040fe200078e0219 */
[----:B------:R-:W-:Y:S01]  /*1e9f0*/  IADD3 R29, P0, PT, RZ, -R24, RZ ;  /* 0x80000018ff1d7210 */ /* 0x000fe20007f1e0ff */
[----:B------:R-:W-:Y:S02]  /*1ea00*/  IMAD.MOV.U32 R37, RZ, RZ, R22 ;  /* 0x000000ffff257224 */ /* 0x000fe400078e0016 */
[----:B------:R-:W-:Y:S02]  /*1ea10*/  IMAD R25, R23, R2, R25 ;  /* 0x0000000217197224 */ /* 0x000fe400078e0219 */
[----:B------:R-:W-:-:S04]  /*1ea20*/  IMAD.HI.U32 R36, R22, R29, RZ ;  /* 0x0000001d16247227 */ /* 0x000fc800078e00ff */
[----:B------:R-:W-:-:S04]  /*1ea30*/  IMAD.X R25, RZ, RZ, ~R25, P0 ;  /* 0x000000ffff197224 */ /* 0x000fc800000e0e19 */
[----:B------:R-:W-:-:S04]  /*1ea40*/  IMAD.WIDE.U32 R36, P0, R22, R25, R36 ;  /* 0x0000001916247225 */ /* 0x000fc80007800024 */
[C---:B------:R-:W-:Y:S02]  /*1ea50*/  IMAD R28, R23.reuse, R25, RZ ;  /* 0x00000019171c7224 */ /* 0x040fe400078e02ff */
[----:B------:R-:W-:-:S04]  /*1ea60*/  IMAD.HI.U32 R29, P1, R23, R29, R36 ;  /* 0x0000001d171d7227 */ /* 0x000fc80007820024 */
[----:B------:R-:W-:Y:S01]  /*1ea70*/  IMAD.HI.U32 R22, R23, R25, RZ ;  /* 0x0000001917167227 */ /* 0x000fe200078e00ff */
[----:B------:R-:W-:-:S04]  /*1ea80*/  IADD3 R29, P2, PT, R28, R29, RZ ;  /* 0x0000001d1c1d7210 */ /* 0x000fc80007f5e0ff */
[----:B------:R-:W-:Y:S01]  /*1ea90*/  IADD3.X R22, PT, PT, R22, R23, RZ, P0, !PT ;  /* 0x0000001716167210 */ /* 0x000fe200007fe4ff */
[----:B------:R-:W-:-:S03]  /*1eaa0*/  IMAD.WIDE.U32 R24, R29, R2, RZ ;  /* 0x000000021d187225 */ /* 0x000fc600078e00ff */
[----:B------:R-:W-:Y:S01]  /*1eab0*/  IADD3.X R23, PT, PT, RZ, RZ, R22, P2, P1 ;  /* 0x000000ffff177210 */ /* 0x000fe200017e2416 */
[----:B------:R-:W-:Y:S01]  /*1eac0*/  IMAD R25, R29, R3, R25 ;  /* 0x000000031d197224 */ /* 0x000fe200078e0219 */
[----:B------:R-:W-:-:S03]  /*1ead0*/  IADD3 R22, P0, PT, RZ, -R24, RZ ;  /* 0x80000018ff167210 */ /* 0x000fc60007f1e0ff */
[----:B------:R-:W-:Y:S02]  /*1eae0*/  IMAD R24, R23, R2, R25 ;  /* 0x0000000217187224 */ /* 0x000fe400078e0219 */
[----:B------:R-:W-:-:S04]  /*1eaf0*/  IMAD.HI.U32 R28, R29, R22, RZ ;  /* 0x000000161d1c7227 */ /* 0x000fc800078e00ff */
[----:B------:R-:W-:-:S04]  /*1eb00*/  IMAD.X R24, RZ, RZ, ~R24, P0 ;  /* 0x000000ffff187224 */ /* 0x000fc800000e0e18 */
[----:B------:R-:W-:-:S04]  /*1eb10*/  IMAD.WIDE.U32 R28, P0, R29, R24, R28 ;  /* 0x000000181d1c7225 */ /* 0x000fc8000780001c */
[C---:B------:R-:W-:Y:S02]  /*1eb20*/  IMAD R25, R23.reuse, R24, RZ ;  /* 0x0000001817197224 */ /* 0x040fe400078e02ff */
[----:B------:R-:W-:-:S04]  /*1eb30*/  IMAD.HI.U32 R28, P1, R23, R22, R28 ;  /* 0x00000016171c7227 */ /* 0x000fc8000782001c */
[----:B------:R-:W-:Y:S02]  /*1eb40*/  HFMA2 R29, -RZ, RZ, 0, 0 ;  /* 0x00000000ff1d7431 */ /* 0x000fe400000001ff */
[----:B------:R-:W-:Y:S01]  /*1eb50*/  IMAD.HI.U32 R24, R23, R24, RZ ;  /* 0x0000001817187227 */ /* 0x000fe200078e00ff */
[----:B------:R-:W-:-:S03]  /*1eb60*/  IADD3 R25, P2, PT, R25, R28, RZ ;  /* 0x0000001c19197210 */ /* 0x000fc60007f5e0ff */
[----:B------:R-:W-:Y:S02]  /*1eb70*/  IMAD.X R22, R24, 0x1, R23, P0 ;  /* 0x0000000118167824 */ /* 0x000fe400000e0617 */
[----:B------:R-:W-:-:S03]  /*1eb80*/  IMAD.HI.U32 R28, R25, R0, RZ ;  /* 0x00000000191c7227 */ /* 0x000fc600078e00ff */
[----:B------:R-:W-:Y:S01]  /*1eb90*/  IADD3.X R22, PT, PT, RZ, RZ, R22, P2, P1 ;  /* 0x000000ffff167210 */ /* 0x000fe200017e2416 */
[----:B------:R-:W-:-:S04]  /*1eba0*/  IMAD.WIDE.U32 R28, R25, R5, R28 ;  /* 0x00000005191c7225 */ /* 0x000fc800078e001c */
[C---:B------:R-:W-:Y:S02]  /*1ebb0*/  IMAD R25, R22.reuse, R5, RZ ;  /* 0x0000000516197224 */ /* 0x040fe400078e02ff */
[----:B------:R-:W-:-:S04]  /*1ebc0*/  IMAD.HI.U32 R24, P0, R22, R0, R28 ;  /* 0x0000000016187227 */ /* 0x000fc8000780001c */
[----:B------:R-:W-:Y:S01]  /*1ebd0*/  IMAD.HI.U32 R22, R22, R5, RZ ;  /* 0x0000000516167227 */ /* 0x000fe200078e00ff */
[----:B------:R-:W-:-:S03]  /*1ebe0*/  IADD3 R25, P1, PT, R25, R24, RZ ;  /* 0x0000001819197210 */ /* 0x000fc60007f3e0ff */
[----:B------:R-:W-:Y:S02]  /*1ebf0*/  IMAD.X R29, RZ, RZ, R22, P0 ;  /* 0x000000ffff1d7224 */ /* 0x000fe400000e0616 */
[----:B------:R-:W-:-:S04]  /*1ec00*/  IMAD.WIDE.U32 R22, R25, R2, RZ ;  /* 0x0000000219167225 */ /* 0x000fc800078e00ff */
[----:B------:R-:W-:Y:S02]  /*1ec10*/  IMAD.X R29, RZ, RZ, R29, P1 ;  /* 0x000000ffff1d7224 */ /* 0x000fe400008e061d */
[----:B------:R-:W-:Y:S01]  /*1ec20*/  IMAD R25, R25, R3, R23 ;  /* 0x0000000319197224 */ /* 0x000fe200078e0217 */
[----:B------:R-:W-:-:S03]  /*1ec30*/  IADD3 R23, P1, PT, -R22, R0, RZ ;  /* 0x0000000016177210 */ /* 0x000fc60007f3e1ff */
[-C--:B------:R-:W-:Y:S01]  /*1ec40*/  IMAD R0, R29, R2.reuse, R25 ;  /* 0x000000021d007224 */ /* 0x080fe200078e0219 */
[----:B------:R-:W-:-:S04]  /*1ec50*/  ISETP.GE.U32.AND P0, PT, R23, R2, PT ;  /* 0x000000021700720c */ /* 0x000fc80003f06070 */
[----:B------:R-:W-:Y:S02]  /*1ec60*/  IADD3.X R0, PT, PT, ~R0, R5, RZ, P1, !PT ;  /* 0x0000000500007210 */ /* 0x000fe40000ffe5ff */
[----:B------:R-:W-:Y:S02]  /*1ec70*/  IADD3 R22, P1, PT, -R2, R23, RZ ;  /* 0x0000001702167210 */ /* 0x000fe40007f3e1ff */
[----:B------:R-:W-:-:S03]  /*1ec80*/  ISETP.GE.U32.AND.EX P0, PT, R0, R3, PT, P0 ;  /* 0x000000030000720c */ /* 0x000fc60003f06100 */
[--C-:B------:R-:W-:Y:S01]  /*1ec90*/  IMAD.X R5, R0, 0x1, ~R3.reuse, P1 ;  /* 0x0000000100057824 */ /* 0x100fe200008e0e03 */
[----:B------:R-:W-:Y:S02]  /*1eca0*/  SEL R23, R22, R23, P0 ;  /* 0x0000001716177207 */ /* 0x000fe40000000000 */
[C---:B------:R-:W-:Y:S02]  /*1ecb0*/  ISETP.NE.U32.AND P1, PT, R2.reuse, RZ, PT ;  /* 0x000000ff0200720c */ /* 0x040fe40003f25070 */
[----:B------:R-:W-:Y:S02]  /*1ecc0*/  SEL R0, R5, R0, P0 ;  /* 0x0000000005007207 */ /* 0x000fe40000000000 */
[----:B------:R-:W-:Y:S02]  /*1ecd0*/  IADD3 R22, P2, PT, -R2, R23, RZ ;  /* 0x0000001702167210 */ /* 0x000fe40007f5e1ff */
[----:B------:R-:W-:Y:S02]  /*1ece0*/  ISETP.GE.U32.AND P0, PT, R23, R2, PT ;  /* 0x000000021700720c */ /* 0x000fe40003f06070 */
[----:B------:R-:W-:Y:S01]  /*1ecf0*/  ISETP.NE.AND.EX P1, PT, R3, RZ, PT, P1 ;  /* 0x000000ff0300720c */ /* 0x000fe20003f25310 */
[C---:B------:R-:W-:Y:S01]  /*1ed00*/  IMAD.X R5, R0.reuse, 0x1, ~R3, P2 ;  /* 0x0000000100057824 */ /* 0x040fe200010e0e03 */
[----:B------:R-:W-:Y:S01]  /*1ed10*/  ISETP.GE.U32.AND.EX P0, PT, R0, R3, PT, P0 ;  /* 0x000000030000720c */ /* 0x000fe20003f06100 */
[----:B------:R-:W-:Y:S01]  /*1ed20*/  IMAD.MOV.U32 R3, RZ, RZ, 0x0 ;  /* 0x00000000ff037424 */ /* 0x000fe200078e00ff */
[----:B------:R-:W-:-:S02]  /*1ed30*/  MOV R2, R14 ;  /* 0x0000000e00027202 */ /* 0x000fc40000000f00 */
[----:B------:R-:W-:Y:S02]  /*1ed40*/  SEL R22, R22, R23, P0 ;  /* 0x0000001716167207 */ /* 0x000fe40000000000 */
[----:B------:R-:W-:Y:S02]  /*1ed50*/  SEL R5, R5, R0, P0 ;  /* 0x0000000005057207 */ /* 0x000fe40000000000 */
[----:B------:R-:W-:Y:S02]  /*1ed60*/  SEL R0, R22, 0xffffffff, P1 ;  /* 0xffffffff16007807 */ /* 0x000fe40000800000 */
[----:B------:R-:W-:Y:S01]  /*1ed70*/  SEL R5, R5, 0xffffffff, P1 ;  /* 0xffffffff05057807 */ /* 0x000fe20000800000 */
[----:B------:R-:W-:Y:S06]  /*1ed80*/  RET.REL.NODEC R2 `(_Z26analyze_segment_256_kernel7uint256jjP15SegmentStats256) ;  /* 0xfffffe10029c7950 */ /* 0x000fec0003c3ffff */
.L_x_700:
[----:B------:R-:W-:-:S00]  /*1ed90*/  BRA `(.L_x_700) ;  /* 0xfffffffc00fc7947 */ /* 0x000fc0000383ffff */
[----:B------:R-:W-:-:S00]  /*1eda0*/  NOP ;  /* 0x0000000000007918 */ /* 0x000fc00000000000 */
        /* <DEDUP_REMOVED lines=13> */
.L_x_2039:


//--------------------- .text._Z25analyze_segment_64_kernelmmmP12SegmentStats --------------------------
	.section	.text._Z25analyze_segment_64_kernelmmmP12SegmentStats,"ax",@progbits
	.align	128
        .global         _Z25analyze_segment_64_kernelmmmP12SegmentStats
        .type           _Z25analyze_segment_64_kernelmmmP12SegmentStats,@function
        .size           _Z25analyze_segment_64_kernelmmmP12SegmentStats,(.L_x_2040 - _Z25analyze_segment_64_kernelmmmP12SegmentStats)
        .other          _Z25analyze_segment_64_kernelmmmP12SegmentStats,@"STO_CUDA_ENTRY STV_DEFAULT"
_Z25analyze_segment_64_kernelmmmP12SegmentStats:
.text._Z25analyze_segment_64_kernelmmmP12SegmentStats:
[----:B------:R-:W-:Y:S01]  /*0000*/  LDC R1, c[0x0][0x37c] ;  /* 0x0000df00ff017b82 */ /* 0x000fe20000000800 */
[----:B------:R-:W0:Y:S07]  /*0010*/  S2R R2, SR_TID.X ;  /* 0x0000000000027919 */ /* 0x000e2e0000002100 */
[----:B------:R-:W0:Y:S01]  /*0020*/  S2UR UR4, SR_CTAID.X ;  /* 0x00000000000479c3 */ /* 0x000e220000002500 */
[----:B------:R-:W1:Y:S01]  /*0030*/  LDCU.64 UR6, c[0x0][0x388] ;  /* 0x00007100ff0677ac */ /* 0x000e620008000a00 */
[----:B------:R-:W-:Y:S01]  /*0040*/  IMAD.MOV.U32 R3, RZ, RZ, RZ ;  /* 0x000000ffff037224 */ /* 0x000fe200078e00ff */
[----:B------:R-:W-:Y:S01]  /*0050*/  BSSY.RECONVERGENT B1, `(.L_x_701) ;  /* 0x00033da000017945 */ /* 0x000fe20003800200 */
[----:B------:R-:W-:Y:S01]  /*0060*/  IMAD.MOV.U32 R0, RZ, RZ, -0x1 ;  /* 0xffffffffff007424 */ /* 0x000fe200078e00ff */
[----:B------:R-:W-:Y:S01]  /*0070*/  MOV R4, 0xffffffff ;  /* 0xffffffff00047802 */ /* 0x000fe20000000f00 */
[----:B------:R-:W-:Y:S01]  /*0080*/  IMAD.MOV.U32 R5, RZ, RZ, -0x1 ;  /* 0xffffffffff057424 */ /* 0x000fe200078e00ff */
[----:B------:R-:W-:Y:S01]  /*0090*/  CS2R R6, SRZ ;  /* 0x0000000000067805 */ /* 0x000fe2000001ff00 */
[----:B------:R-:W0:Y:S01]  /*00a0*/  LDC R21, c[0x0][0x360] ;  /* 0x0000d800ff157b82 */ /* 0x000e220000000800 */
[----:B------:R-:W-:-:S02]  /*00b0*/  CS2R R8, SRZ ;  /* 0x0000000000087805 */ /* 0x000fc4000001ff00 */
[----:B------:R-:W-:Y:S02]  /*00c0*/  CS2R R10, SRZ ;  /* 0x00000000000a7805 */ /* 0x000fe4000001ff00 */
[----:B------:R-:W-:Y:S01]  /*00d0*/  CS2R R12, SRZ ;  /* 0x00000000000c7805 */ /* 0x000fe2000001ff00 */
[----:B------:R-:W-:Y:S01]  /*00e0*/  IMAD.MOV.U32 R14, RZ, RZ, -0x1 ;  /* 0xffffffffff0e7424 */ /* 0x000fe200078e00ff */
[----:B------:R-:W-:Y:S01]  /*00f0*/  MOV R16, 0xffffffff ;  /* 0xffffffff00107802 */ /* 0x000fe20000000f00 */
[----:B------:R-:W-:Y:S01]  /*0100*/  IMAD.MOV.U32 R15, RZ, RZ, RZ ;  /* 0x000000ffff0f7224 */ /* 0x000fe200078e00ff */
[----:B------:R-:W-:Y:S01]  /*0110*/  CS2R R26, SRZ ;  /* 0x00000000001a7805 */ /* 0x000fe2000001ff00 */
[----:B------:R-:W-:Y:S01]  /*0120*/  IMAD.MOV.U32 R17, RZ, RZ, RZ ;  /* 0x000000ffff117224 */ /* 0x000fe200078e00ff */
[----:B------:R-:W-:Y:S01]  /*0130*/  CS2R R24, SRZ ;  /* 0x0000000000187805 */ /* 0x000fe2000001ff00 */
[----:B------:R-:W-:Y:S01]  /*0140*/  IMAD.MOV.U32 R18, RZ, RZ, RZ ;  /* 0x000000ffff127224 */ /* 0x000fe200078e00ff */
[----:B------:R-:W-:Y:S01]  /*0150*/  CS2R R22, SRZ ;  /* 0x0000000000167805 */ /* 0x000fe2000001ff00 */
[----:B0-----:R-:W-:-:S04]  /*0160*/  IMAD.WIDE.U32 R20, R21, UR4, R2 ;  /* 0x0000000415147c25 */ /* 0x001fc8000f8e0002 */
[----:B------:R-:W-:Y:S01]  /*0170*/  IMAD.MOV.U32 R2, RZ, RZ, RZ ;  /* 0x000000ffff027224 */ /* 0x000fe200078e00ff */
[----:B-1----:R-:W-:-:S04]  /*0180*/  ISETP.GE.U32.AND P0, PT, R20, UR6, PT ;  /* 0x0000000614007c0c */ /* 0x002fc8000bf06070 */
[----:B------:R-:W-:-:S13]  /*0190*/  ISETP.GE.U32.AND.EX P0, PT, R21, UR7, PT, P0 ;  /* 0x0000000715007c0c */ /* 0x000fda000bf06100 */
[----:B------:R-:W-:Y:S05]  /*01a0*/  @P0 BRA `(.L_x_702) ;  /* 0x0000033c00100947 */ /* 0x000fea0003800000 */
[----:B------:R-:W-:Y:S02]  /*01b0*/  HFMA2 R18, -RZ, RZ, 0, 0 ;  /* 0x00000000ff127431 */ /* 0x000fe400000001ff */
[----:B------:R-:W-:Y:S01]  /*01c0*/  IMAD.MOV.U32 R4, RZ, RZ, -0x1 ;  /* 0xffffffffff047424 */ /* 0x000fe200078e00ff */
[----:B------:R-:W-:Y:S01]  /*01d0*/  MOV R5, 0xffffffff ;  /* 0xffffffff00057802 */ /* 0x000fe20000000f00 */
[----:B------:R-:W-:Y:S01]  /*01e0*/  IMAD.MOV.U32 R15, RZ, RZ, RZ ;  /* 0x000000ffff0f7224 */ /* 0x000fe200078e00ff */
[----:B------:R-:W-:Y:S01]  /*01f0*/  CS2R R10, SRZ ;  /* 0x00000000000a7805 */ /* 0x000fe2000001ff00 */
[----:B------:R-:W-:Y:S01]  /*0200*/  IMAD.MOV.U32 R16, RZ, RZ, -0x1 ;  /* 0xffffffffff107424 */ /* 0x000fe200078e00ff */
[----:B------:R-:W-:Y:S01]  /*0210*/  CS2R R2, SRZ ;  /* 0x0000000000027805 */ /* 0x000fe2000001ff00 */
[----:B------:R-:W-:Y:S01]  /*0220*/  IMAD.MOV.U32 R17, RZ, RZ, RZ ;  /* 0x000000ffff117224 */ /* 0x000fe200078e00ff */
[----:B------:R-:W-:Y:S01]  /*0230*/  CS2R R12, SRZ ;  /* 0x00000000000c7805 */ /* 0x000fe2000001ff00 */
[----:B------:R-:W-:Y:S01]  /*0240*/  IMAD.MOV.U32 R14, RZ, RZ, -0x1 ;  /* 0xffffffffff0e7424 */ /* 0x000fe200078e00ff */
[----:B------:R-:W-:Y:S01]  /*0250*/  CS2R R8, SRZ ;  /* 0x0000000000087805 */ /* 0x000fe2000001ff00 */
[----:B------:R-:W-:Y:S01]  /*0260*/  IMAD.MOV.U32 R0, RZ, RZ, -0x1 ;  /* 0xffffffffff007424 */ /* 0x000fe200078e00ff */
[----:B------:R-:W-:-:S02]  /*0270*/  CS2R R6, SRZ ;  /* 0x0000000000067805 */ /* 0x000fc4000001ff00 */
[----:B------:R-:W-:Y:S02]  /*0280*/  CS2R R22, SRZ ;  /* 0x0000000000167805 */ /* 0x000fe4000001ff00 */
[----:B------:R-:W-:Y:S02]  /*0290*/  CS2R R24, SRZ ;  /* 0x0000000000187805 */ /* 0x000fe4000001ff00 */
[----:B------:R-:W-:-:S07]  /*02a0*/  CS2R R26, SRZ ;  /* 0x00000000001a7805 */ /* 0x000fce000001ff00 */
.L_x_2027:
[----:B------:R-:W0:Y:S01]  /*02b0*/  LDCU.64 UR4, c[0x0][0x380] ;  /* 0x00007000ff0477ac */ /* 0x000e220008000a00 */
[----:B------:R-:W-:Y:S01]  /*02c0*/  BSSY.RECONVERGENT B0, `(.L_x_703) ;  /* 0x00033ab000007945 */ /* 0x000fe20003800200 */
[----:B0-----:R-:W-:-:S04]  /*02d0*/  IADD3 R19, P0, PT, R20, UR4, RZ ;  /* 0x0000000414137c10 */ /* 0x001fc8000ff1e0ff */
[----:B------:R-:W-:Y:S02]  /*02e0*/  IADD3.X R32, PT, PT, R21, UR5, RZ, P0, !PT ;  /* 0x0000000515207c10 */ /* 0x000fe400087fe4ff */
[----:B------:R-:W-:-:S04]  /*02f0*/  ISETP.NE.U32.AND P0, PT, R19, RZ, PT ;  /* 0x000000ff1300720c */ /* 0x000fc80003f05070 */
[----:B------:R-:W-:-:S13]  /*0300*/  ISETP.NE.AND.EX P0, PT, R32, RZ, PT, P0 ;  /* 0x000000ff2000720c */ /* 0x000fda0003f05300 */
[----:B------:R-:W-:Y:S05]  /*0310*/  @!P0 BRA `(.L_x_704) ;  /* 0x0000033800948947 */ /* 0x000fea0003800000 */
[----:B------:R-:W-:Y:S01]  /*0320*/  IADD3 R34, P0, PT, RZ, -R19, RZ ;  /* 0x80000013ff227210 */ /* 0x000fe20007f1e0ff */
[----:B------:R-:W-:Y:S04]  /*0330*/  POPC R30, R19 ;  /* 0x00000013001e7309 */ /* 0x000fe80000000000 */
[----:B------:R-:W-:Y:S01]  /*0340*/  IMAD.X R37, RZ, RZ, ~R32, P0 ;  /* 0x000000ffff257224 */ /* 0x000fe200000e0e20 */
[----:B------:R-:W-:-:S03]  /*0350*/  ISETP.NE.U32.AND P0, PT, R32, RZ, PT ;  /* 0x000000ff2000720c */ /* 0x000fc60003f05070 */
[----:B------:R-:W0:Y:S01]  /*0360*/  POPC R31, R32 ;  /* 0x00000020001f7309 */ /* 0x000e220000000000 */
[----:B------:R-:W-:Y:S02]  /*0370*/  LOP3.LUT R37, R32, R37, RZ, 0xc0, !PT ;  /* 0x0000002520257212 */ /* 0x000fe400078ec0ff */
[----:B------:R-:W-:Y:S02]  /*0380*/  SEL R28, R19, R32, !P0 ;  /* 0x00000020131c7207 */ /* 0x000fe40004000000 */
[----:B------:R-:W-:-:S04]  /*0390*/  ISETP.NE.U32.AND P1, PT, R37, RZ, PT ;  /* 0x000000ff2500720c */ /* 0x000fc80003f25070 */
[----:B------:R-:W1:Y:S01]  /*03a0*/  FLO.U32 R28, R28 ;  /* 0x0000001c001c7300 */ /* 0x000e6200000e0000 */
[----:B0-----:R-:W-:-:S08]  /*03b0*/  IADD3 R36, PT, PT, R30, R31, RZ ;  /* 0x0000001f1e247210 */ /* 0x001fd00007ffe0ff */
[----:B------:R-:W-:Y:S01]  /*03c0*/  @!P1 LOP3.LUT R37, R19, R34, RZ, 0xc0, !PT ;  /* 0x0000002213259212 */ /* 0x000fe200078ec0ff */
[----:B------:R-:W0:Y:S01]  /*03d0*/  I2F.F64.U32 R30, R36 ;  /* 0x00000024001e7312 */ /* 0x000e220000201800 */
[-C--:B------:R-:W-:Y:S02]  /*03e0*/  VIMNMX.U32 R14, PT, PT, R14, R36.reuse, PT ;  /* 0x000000240e0e7248 */ /* 0x080fe40003fe0000 */
[----:B------:R-:W-:Y:S02]  /*03f0*/  VIMNMX.U32 R11, PT, PT, R11, R36, !PT ;  /* 0x000000240b0b7248 */ /* 0x000fe40007fe0000 */
[C---:B-1----:R-:W-:Y:S02]  /*0400*/  IADD3 R29, PT, PT, -R28.reuse, 0x1f, RZ ;  /* 0x0000001f1c1d7810 */ /* 0x042fe40007ffe1ff */
[----:B------:R-:W-:Y:S01]  /*0410*/  IADD3 R33, PT, PT, -R28, 0x3f, RZ ;  /* 0x0000003f1c217810 */ /* 0x000fe20007ffe1ff */
[----:B------:R-:W1:Y:S02]  /*0420*/  FLO.U32 R34, R37 ;  /* 0x0000002500227300 */ /* 0x000e6400000e0000 */
[----:B------:R-:W-:Y:S01]  /*0430*/  @P0 IMAD.MOV R33, RZ, RZ, R29 ;  /* 0x000000ffff210224 */ /* 0x000fe200078e021d */
[----:B------:R-:W-:-:S04]  /*0440*/  ISETP.GT.U32.AND P0, PT, R19, -0x1, PT ;  /* 0xffffffff1300780c */ /* 0x000fc80003f04070 */
[----:B------:R-:W-:Y:S01]  /*0450*/  LOP3.LUT R33, R33, 0x3f, RZ, 0x3c, !PT ;  /* 0x0000003f21217812 */ /* 0x000fe200078e3cff */
[----:B0-----:R-:W-:Y:S01]  /*0460*/  DADD R24, R24, R30 ;  /* 0x0000000018187229 */ /* 0x001fe2000000001e */
[----:B------:R-:W-:Y:S02]  /*0470*/  ISETP.GT.U32.AND.EX P0, PT, R32, RZ, PT, P0 ;  /* 0x000000ff2000720c */ /* 0x000fe40003f04100 */
[-C--:B------:R-:W-:Y:S02]  /*0480*/  VIMNMX.U32 R16, PT, PT, R16, R33.reuse, PT ;  /* 0x0000002110107248 */ /* 0x080fe40003fe0000 */
[----:B------:R-:W-:Y:S02]  /*0490*/  VIMNMX.U32 R15, PT, PT, R15, R33, !PT ;  /* 0x000000210f0f7248 */ /* 0x000fe40007fe0000 */
[C---:B-1----:R-:W-:Y:S02]  /*04a0*/  IADD3 R29, PT, PT, -R34.reuse, 0x1f, RZ ;  /* 0x0000001f221d7810 */ /* 0x042fe40007ffe1ff */
[----:B------:R-:W-:-:S02]  /*04b0*/  IADD3 R28, PT, PT, -R34, 0x3f, RZ ;  /* 0x0000003f221c7810 */ /* 0x000fc40007ffe1ff */
[----:B------:R-:W0:Y:S01]  /*04c0*/  I2F.F64.U32 R34, R33 ;  /* 0x0000002100227312 */ /* 0x000e220000201800 */
[----:B------:R-:W-:-:S05]  /*04d0*/  @P1 IMAD.MOV R28, RZ, RZ, R29 ;  /* 0x000000ffff1c1224 */ /* 0x000fca00078e021d */
[----:B------:R-:W-:-:S04]  /*04e0*/  IADD3 R37, PT, PT, -R28, 0x3f, RZ ;  /* 0x0000003f1c257810 */ /* 0x000fc80007ffe1ff */
[----:B------:R-:W1:Y:S01]  /*04f0*/  I2F.F64.U32 R28, R37 ;  /* 0x00000025001c7312 */ /* 0x000e620000201800 */
[-C--:B------:R-:W-:Y:S02]  /*0500*/  VIMNMX.U32 R0, PT, PT, R0, R37.reuse, PT ;  /* 0x0000002500007248 */ /* 0x080fe40003fe0000 */
[----:B------:R-:W-:Y:S01]  /*0510*/  VIMNMX.U32 R2, PT, PT, R2, R37, !PT ;  /* 0x0000002502027248 */ /* 0x000fe20007fe0000 */
[----:B0-----:R-:W-:Y:S02]  /*0520*/  DADD R22, R22, R34 ;  /* 0x0000000016167229 */ /* 0x001fe40000000022 */
[----:B-1----:R-:W-:Y:S01]  /*0530*/  DADD R26, R26, R28 ;  /* 0x000000001a1a7229 */ /* 0x002fe2000000001c */
[----:B------:R-:W-:Y:S10]  /*0540*/  @P0 BRA `(.L_x_705) ;  /* 0x0000001800b40947 */ /* 0x000ff40003800000 */
[----:B------:R-:W-:-:S04]  /*0550*/  ISETP.NE.U32.AND P0, PT, R19, 0x1, PT ;  /* 0x000000011300780c */ /* 0x000fc80003f05070 */
[----:B------:R-:W-:-:S13]  /*0560*/  ISETP.NE.AND.EX P0, PT, R32, RZ, PT, P0 ;  /* 0x000000ff2000720c */ /* 0x000fda0003f05300 */
[----:B------:R-:W-:Y:S05]  /*0570*/  @!P0 BRA `(.L_x_704) ;  /* 0x0000033400fc8947 */ /* 0x000fea0003800000 */
        /* <DEDUP_REMOVED lines=12> */
[----:B------:R-:W-:Y:S01]  /*0640*/  VIADD R29, R19, 0xffffffff ;  /* 0xffffffff131d7836 */ /* 0x000fe20000000000 */
[----:B------:R-:W-:Y:S01]  /*0650*/  BSSY.RECONVERGENT B2, `(.L_x_707) ;  /* 0x0000009000027945 */ /* 0x000fe20003800200 */
[----:B------:R-:W-:Y:S02]  /*0660*/  MOV R30, RZ ;  /* 0x000000ff001e7202 */ /* 0x000fe40000000f00 */
[----:B------:R-:W-:-:S07]  /*0670*/  IMAD.MOV.U32 R31, RZ, RZ, R29 ;  /* 0x000000ffff1f7224 */ /* 0x000fce00078e001d */
.L_x_708:
[----:B------:R-:W-:Y:S01]  /*0680*/  LOP3.LUT P0, RZ, R31, 0x2, RZ, 0xc0, !PT ;  /* 0x000000021fff7812 */ /* 0x000fe2000780c0ff */
[----:B------:R-:W-:Y:S01]  /*0690*/  IMAD.MOV.U32 R28, RZ, RZ, R30 ;  /* 0x000000ffff1c7224 */ /* 0x000fe200078e001e */
[----:B------:R-:W-:Y:S01]  /*06a0*/  SHF.R.U32.HI R35, RZ, 0x1, R31 ;  /* 0x00000001ff237819 */ /* 0x000fe2000001161f */
[----:B------:R-:W-:-:S03]  /*06b0*/  VIADD R30, R30, 0x1 ;  /* 0x000000011e1e7836 */ /* 0x000fc60000000000 */
[----:B------:R-:W-:-:S07]  /*06c0*/  MOV R31, R35 ;  /* 0x00000023001f7202 */ /* 0x000fce0000000f00 */
[----:B------:R-:W-:Y:S05]  /*06d0*/  @!P0 BRA `(.L_x_708) ;  /* 0xfffffffc00e88947 */ /* 0x000fea000383ffff */
[----:B------:R-:W-:Y:S05]  /*06e0*/  BSYNC.RECONVERGENT B2 ;  /* 0x0000000000027941 */ /* 0x000fea0003800200 */
.L_x_707:
        /* <DEDUP_REMOVED lines=11> */
.L_x_717:
        /* <DEDUP_REMOVED lines=12> */
[----:B------:R-:W-:-:S07]  /*0860*/  ISETP.NE.U32.AND P1, PT, R19, RZ, PT ;  /* 0x000000ff1300720c */ /* 0x000fce0003f25070 */
[----:B0-----:R-:W0:Y:S02]  /*0870*/  MUFU.RCP R34, R34 ;  /* 0x0000002200227308 */ /* 0x001e240000001000 */
[----:B0-----:R-:W-:-:S06]  /*0880*/  VIADD R30, R34, 0xffffffe ;  /* 0x0ffffffe221e7836 */ /* 0x001fcc0000000000 */
[----:B------:R0:W1:Y:S02]  /*0890*/  F2I.FTZ.U32.TRUNC.NTZ R31, R30 ;  /* 0x0000001e001f7305 */ /* 0x000064000021f000 */
[----:B0-----:R-:W-:Y:S01]  /*08a0*/  IMAD.MOV.U32 R30, RZ, RZ, RZ ;  /* 0x000000ffff1e7224 */ /* 0x001fe200078e00ff */
[----:B-1----:R-:W-:-:S05]  /*08b0*/  IADD3 R38, PT, PT, RZ, -R31, RZ ;  /* 0x8000001fff267210 */ /* 0x002fca0007ffe0ff */
[----:B------:R-:W-:-:S04]  /*08c0*/  IMAD R39, R38, R19, RZ ;  /* 0x0000001326277224 */ /* 0x000fc800078e02ff */
[----:B------:R-:W-:-:S06]  /*08d0*/  IMAD.HI.U32 R31, R31, R39, R30 ;  /* 0x000000271f1f7227 */ /* 0x000fcc00078e001e */
[----:B------:R-:W-:-:S04]  /*08e0*/  IMAD.HI.U32 R31, R31, R44, RZ ;  /* 0x0000002c1f1f7227 */ /* 0x000fc800078e00ff */
[----:B------:R-:W-:-:S04]  /*08f0*/  IMAD.MOV R31, RZ, RZ, -R31 ;  /* 0x000000ffff1f7224 */ /* 0x000fc800078e0a1f */
[----:B------:R-:W-:-:S05]  /*0900*/  IMAD R31, R19, R31, R44 ;  /* 0x0000001f131f7224 */ /* 0x000fca00078e022c */
[----:B------:R-:W-:-:S13]  /*0910*/  ISETP.GE.U32.AND P0, PT, R31, R19, PT ;  /* 0x000000131f00720c */ /* 0x000fda0003f06070 */
[----:B------:R-:W-:-:S05]  /*0920*/  @P0 IMAD.IADD R31, R31, 0x1, -R19 ;  /* 0x000000011f1f0824 */ /* 0x000fca00078e0a13 */
[----:B------:R-:W-:-:S13]  /*0930*/  ISETP.GE.U32.AND P0, PT, R31, R19, PT ;  /* 0x000000131f00720c */ /* 0x000fda0003f06070 */
[-C--:B------:R-:W-:Y:S02]  /*0940*/  @P0 IADD3 R31, PT, PT, R31, -R19.reuse, RZ ;  /* 0x800000131f1f0210 */ /* 0x080fe40007ffe0ff */
[----:B------:R-:W-:Y:S01]  /*0950*/  @!P1 LOP3.LUT R31, RZ, R19, RZ, 0x33, !PT ;  /* 0x00000013ff1f9212 */ /* 0x000fe200078e33ff */
[----:B------:R-:W-:Y:S06]  /*0960*/  BRA `(.L_x_712) ;  /* 0x0000000000187947 */ /* 0x000fec0003800000 */
.L_x_713:
[----:B------:R-:W-:Y:S01]  /*0970*/  IMAD.MOV.U32 R45, RZ, RZ, R19 ;  /* 0x000000ffff2d7224 */ /* 0x000fe200078e0013 */
[----:B------:R-:W-:Y:S01]  /*0980*/  MOV R34, 0x9b0 ;  /* 0x000009b000227802 */ /* 0x000fe20000000f00 */
[----:B------:R-:W-:-:S07]  /*0990*/  IMAD.MOV.U32 R47, RZ, RZ, R32 ;  /* 0x000000ffff2f7224 */ /* 0x000fce00078e0020 */
[----:B------:R-:W-:Y:S05]  /*09a0*/  CALL.REL.NOINC `($__internal_1_$__cuda_sm20_rem_u64) ;  /* 0x0000034000947944 */ /* 0x000fea0003c00000 */
[----:B------:R-:W-:Y:S01]  /*09b0*/  IMAD.MOV.U32 R31, RZ, RZ, R44 ;  /* 0x000000ffff1f7224 */ /* 0x000fe200078e002c */
[----:B------:R-:W-:-:S07]  /*09c0*/  MOV R30, R49 ;  /* 0x00000031001e7202 */ /* 0x000fce0000000f00 */
.L_x_712:
[----:B------:R-:W-:Y:S05]  /*09d0*/  BSYNC.RECONVERGENT B3 ;  /* 0x0000000000037941 */ /* 0x000fea0003800200 */
.L_x_711:
        /* <DEDUP_REMOVED lines=9> */
[----:B------:R-:W-:Y:S01]  /*0a70*/  HFMA2 R36, -RZ, RZ, 0, 0 ;  /* 0x00000000ff247431 */ /* 0x000fe200000001ff */
[----:B------:R-:W-:-:S06]  /*0a80*/  ISETP.NE.U32.AND P1, PT, R19, RZ, PT ;  /* 0x000000ff1300720c */ /* 0x000fcc0003f25070 */
[----:B0-----:R-:W0:Y:S02]  /*0a90*/  MUFU.RCP R38, R38 ;  /* 0x0000002600267308 */ /* 0x001e240000001000 */
[----:B0-----:R-:W-:-:S06]  /*0aa0*/  VIADD R37, R38, 0xffffffe ;  /* 0x0ffffffe26257836 */ /* 0x001fcc0000000000 */
[----:B------:R-:W0:Y:S02]  /*0ab0*/  F2I.FTZ.U32.TRUNC.NTZ R37, R37 ;  /* 0x0000002500257305 */ /* 0x000e24000021f000 */
[----:B0-----:R-:W-:-:S04]  /*0ac0*/  IMAD.MOV R34, RZ, RZ, -R37 ;  /* 0x000000ffff227224 */ /* 0x001fc800078e0a25 */
[----:B------:R-:W-:-:S04]  /*0ad0*/  IMAD R39, R34, R19, RZ ;  /* 0x0000001322277224 */ /* 0x000fc800078e02ff */
[----:B------:R-:W-:Y:S01]  /*0ae0*/  IMAD.HI.U32 R39, R37, R39, R36 ;  /* 0x0000002725277227 */ /* 0x000fe200078e0024 */
[----:B------:R-:W-:-:S05]  /*0af0*/  MOV R37, RZ ;  /* 0x000000ff00257202 */ /* 0x000fca0000000f00 */
        /* <DEDUP_REMOVED lines=9> */
.L_x_715:
[----:B------:R-:W-:Y:S01]  /*0b90*/  IMAD.MOV.U32 R45, RZ, RZ, R19 ;  /* 0x000000ffff2d7224 */ /* 0x000fe200078e0013 */
[----:B------:R-:W-:Y:S01]  /*0ba0*/  MOV R34, 0xbd0 ;  /* 0x00000bd000227802 */ /* 0x000fe20000000f00 */
[----:B------:R-:W-:-:S07]  /*0bb0*/  IMAD.MOV.U32 R47, RZ, RZ, R32 ;  /* 0x000000ffff2f7224 */ /* 0x000fce00078e0020 */
[----:B------:R-:W-:Y:S05]  /*0bc0*/  CALL.REL.NOINC `($__internal_1_$__cuda_sm20_rem_u64) ;  /* 0x00000340000c7944 */ /* 0x000fea0003c00000 */
[----:B------:R-:W-:Y:S01]  /*0bd0*/  IMAD.MOV.U32 R36, RZ, RZ, R44 ;  /* 0x000000ffff247224 */ /* 0x000fe200078e002c */
[----:B------:R-:W-:-:S07]  /*0be0*/  MOV R37, R49 ;  /* 0x0000003100257202 */ /* 0x000fce0000000f00 */
.L_x_716:
[----:B------:R-:W-:Y:S05]  /*0bf0*/  BSYNC.RECONVERGENT B3 ;  /* 0x0000000000037941 */ /* 0x000fea0003800200 */
.L_x_714:
[----:B------:R-:W-:Y:S02]  /*0c00*/  ISETP.GT.U32.AND P0, PT, R33, 0x1, PT ;  /* 0x000000012100780c */ /* 0x000fe40003f04070 */
[----:B------:R-:W-:-:S11]  /*0c10*/  SHF.R.U32.HI R33, RZ, 0x1, R33 ;  /* 0x00000001ff217819 */ /* 0x000fd60000011621 */
[----:B------:R-:W-:Y:S05]  /*0c20*/  @P0 BRA `(.L_x_717) ;  /* 0xfffffff800dc0947 */ /* 0x000fea000383ffff */
[----:B------:R-:W-:Y:S05]  /*0c30*/  BSYNC.RECONVERGENT B2 ;  /* 0x0000000000027941 */ /* 0x000fea0003800200 */
.L_x_710:
        /* <DEDUP_REMOVED lines=8> */
.L_x_721:
        /* <DEDUP_REMOVED lines=12> */
[----:B------:R-:W0:Y:S02]  /*0d80*/  F2I.FTZ.U32.TRUNC.NTZ R31, R36 ;  /* 0x00000024001f7305 */ /* 0x000e24000021f000 */
[----:B0-----:R-:W-:-:S05]  /*0d90*/  IADD3 R30, PT, PT, RZ, -R31, RZ ;  /* 0x8000001fff1e7210 */ /* 0x001fca0007ffe0ff */
[----:B------:R-:W-:Y:S02]  /*0da0*/  IMAD R37, R30, R19, RZ ;  /* 0x000000131e257224 */ /* 0x000fe400078e02ff */
[----:B------:R-:W-:-:S04]  /*0db0*/  IMAD.MOV.U32 R30, RZ, RZ, RZ ;  /* 0x000000ffff1e7224 */ /* 0x000fc800078e00ff */
        /* <DEDUP_REMOVED lines=8> */
[-C--:B------:R-:W-:Y:S02]  /*0e40*/  @P0 IADD3 R31, PT, PT, R31, -R19.reuse, RZ ;  /* 0x800000131f1f0210 */ /* 0x080fe40007ffe0ff */
[----:B------:R-:W-:Y:S01]  /*0e50*/  @!P1 LOP3.LUT R31, RZ, R19, RZ, 0x33, !PT ;  /* 0x00000013ff1f9212 */ /* 0x000fe200078e33ff */
[----:B------:R-:W-:Y:S06]  /*0e60*/  BRA `(.L_x_720) ;  /* 0x0000000000187947 */ /* 0x000fec0003800000 */
.L_x_719:
[----:B------:R-:W-:Y:S01]  /*0e70*/  IMAD.MOV.U32 R45, RZ, RZ, R19 ;  /* 0x000000ffff2d7224 */ /* 0x000fe200078e0013 */
[----:B------:R-:W-:Y:S01]  /*0e80*/  MOV R34, 0xeb0 ;  /* 0x00000eb000227802 */ /* 0x000fe20000000f00 */
[----:B------:R-:W-:-:S07]  /*0e90*/  IMAD.MOV.U32 R47, RZ, RZ, R32 ;  /* 0x000000ffff2f7224 */ /* 0x000fce00078e0020 */
[----:B------:R-:W-:Y:S05]  /*0ea0*/  CALL.REL.NOINC `($__internal_1_$__cuda_sm20_rem_u64) ;  /* 0x0000033c00547944 */ /* 0x000fea0003c00000 */
[----:B------:R-:W-:Y:S01]  /*0eb0*/  MOV R31, R44 ;  /* 0x0000002c001f7202 */ /* 0x000fe20000000f00 */
[----:B------:R-:W-:-:S07]  /*0ec0*/  IMAD.MOV.U32 R30, RZ, RZ, R49 ;  /* 0x000000ffff1e7224 */ /* 0x000fce00078e0031 */
.L_x_720:
[----:B------:R-:W-:Y:S05]  /*0ed0*/  BSYNC.RECONVERGENT B2 ;  /* 0x0000000000027941 */ /* 0x000fea0003800200 */
.L_x_718:
[----:B------:R-:W-:-:S04]  /*0ee0*/  ISETP.NE.U32.AND P0, PT, R31, R29, PT ;  /* 0x0000001d1f00720c */ /* 0x000fc80003f05070 */
[----:B------:R-:W-:-:S13]  /*0ef0*/  ISETP.NE.AND.EX P0, PT, R30, RZ, PT, P0 ;  /* 0x000000ff1e00720c */ /* 0x000fda0003f05300 */
[----:B------:R-:W-:Y:S05]  /*0f00*/  @!P0 BRA `(.L_x_709) ;  /* 0x0000000000108947 */ /* 0x000fea0003800000 */
[----:B------:R-:W-:-:S05]  /*0f10*/  VIADD R33, R33, 0x1 ;  /* 0x0000000121217836 */ /* 0x000fca0000000000 */
[----:B------:R-:W-:-:S13]  /*0f20*/  ISETP.NE.AND P0, PT, R33, R28, PT ;  /* 0x0000001c2100720c */ /* 0x000fda0003f05270 */
[----:B------:R-:W-:Y:S05]  /*0f30*/  @!P0 BRA `(.L_x_704) ;  /* 0x0000032c008c8947 */ /* 0x000fea0003800000 */
[----:B------:R-:W-:Y:S05]  /*0f40*/  BRA `(.L_x_721) ;  /* 0xfffffffc005c7947 */ /* 0x000fea000383ffff */
.L_x_709:
        /* <DEDUP_REMOVED lines=8> */
[----:B------:R-:W-:Y:S02]  /*0fd0*/  IMAD.MOV.U32 R33, RZ, RZ, R35 ;  /* 0x000000ffff217224 */ /* 0x000fe400078e0023 */
[----:B0-----:R-:W-:Y:S02]  /*0fe0*/  IMAD.U32 R36, RZ, RZ, UR4 ;  /* 0x00000004ff247e24 */ /* 0x001fe4000f8e00ff */
[----:B------:R-:W-:-:S07]  /*0ff0*/  IMAD.U32 R37, RZ, RZ, UR5 ;  /* 0x00000005ff257e24 */ /* 0x000fce000f8e00ff */
.L_x_730:
[----:B------:R-:W-:Y:S01]  /*1000*/  LOP3.LUT R34, R33, 0x1, RZ, 0xc0, !PT ;  /* 0x0000000121227812 */ /* 0x000fe200078ec0ff */
[----:B------:R-:W-:Y:S03]  /*1010*/  BSSY.RECONVERGENT B3, `(.L_x_724) ;  /* 0x0000023000037945 */ /* 0x000fe60003800200 */
[----:B------:R-:W-:-:S13]  /*1020*/  ISETP.NE.U32.AND P0, PT, R34, 0x1, PT ;  /* 0x000000012200780c */ /* 0x000fda0003f05070 */
[----:B------:R-:W-:Y:S05]  /*1030*/  @P0 BRA `(.L_x_725) ;  /* 0x0000000000800947 */ /* 0x000fea0003800000 */
[-C--:B------:R-:W-:Y:S02]  /*1040*/  IMAD R30, R30, R36.reuse, RZ ;  /* 0x000000241e1e7224 */ /* 0x080fe400078e02ff */
[----:B------:R-:W-:-:S04]  /*1050*/  IMAD.WIDE.U32 R44, R31, R36, RZ ;  /* 0x000000241f2c7225 */ /* 0x000fc800078e00ff */
[----:B------:R-:W-:-:S05]  /*1060*/  IMAD R31, R37, R31, R30 ;  /* 0x0000001f251f7224 */ /* 0x000fca00078e021e */
[----:B------:R-:W-:-:S04]  /*1070*/  IADD3 R43, PT, PT, R45, R31, RZ ;  /* 0x0000001f2d2b7210 */ /* 0x000fc80007ffe0ff */
        /* <DEDUP_REMOVED lines=8> */
[----:B0-----:R-:W-:-:S04]  /*1100*/  IMAD.MOV R30, RZ, RZ, -R31 ;  /* 0x000000ffff1e7224 */ /* 0x001fc800078e0a1f */
[----:B------:R-:W-:Y:S02]  /*1110*/  IMAD R39, R30, R19, RZ ;  /* 0x000000131e277224 */ /* 0x000fe400078e02ff */
[----:B------:R-:W-:-:S04]  /*1120*/  IMAD.MOV.U32 R30, RZ, RZ, RZ ;  /* 0x000000ffff1e7224 */ /* 0x000fc800078e00ff */
        /* <DEDUP_REMOVED lines=11> */
.L_x_726:
[----:B------:R-:W-:Y:S01]  /*11e0*/  MOV R45, R19 ;  /* 0x00000013002d7202 */ /* 0x000fe20000000f00 */
[----:B------:R-:W-:Y:S01]  /*11f0*/  IMAD.MOV.U32 R47, RZ, RZ, R32 ;  /* 0x000000ffff2f7224 */ /* 0x000fe200078e0020 */
[----:B------:R-:W-:-:S07]  /*1200*/  MOV R34, 0x1220 ;  /* 0x0000122000227802 */ /* 0x000fce0000000f00 */
[----:B------:R-:W-:Y:S05]  /*1210*/  CALL.REL.NOINC `($__internal_1_$__cuda_sm20_rem_u64) ;  /* 0x0000033800787944 */ /* 0x000fea0003c00000 */
[----:B------:R-:W-:Y:S02]  /*1220*/  IMAD.MOV.U32 R31, RZ, RZ, R44 ;  /* 0x000000ffff1f7224 */ /* 0x000fe400078e002c */
[----:B------:R-:W-:-:S07]  /*1230*/  IMAD.MOV.U32 R30, RZ, RZ, R49 ;  /* 0x000000ffff1e7224 */ /* 0x000fce00078e0031 */
.L_x_725:
[----:B------:R-:W-:Y:S05]  /*1240*/  BSYNC.RECONVERGENT B3 ;  /* 0x0000000000037941 */ /* 0x000fea0003800200 */
.L_x_724:
        /* <DEDUP_REMOVED lines=9> */
[----:B------:R-:W-:Y:S01]  /*12e0*/  IMAD.MOV.U32 R36, RZ, RZ, RZ ;  /* 0x000000ffff247224 */ /* 0x000fe200078e00ff */
[----:B------:R-:W-:-:S06]  /*12f0*/  ISETP.NE.U32.AND P1, PT, R19, RZ, PT ;  /* 0x000000ff1300720c */ /* 0x000fcc0003f25070 */
[----:B0-----:R-:W0:Y:S02]  /*1300*/  MUFU.RCP R38, R38 ;  /* 0x0000002600267308 */ /* 0x001e240000001000 */
[----:B0-----:R-:W-:-:S06]  /*1310*/  VIADD R37, R38, 0xffffffe ;  /* 0x0ffffffe26257836 */ /* 0x001fcc0000000000 */
[----:B------:R-:W0:Y:S02]  /*1320*/  F2I.FTZ.U32.TRUNC.NTZ R37, R37 ;  /* 0x0000002500257305 */ /* 0x000e24000021f000 */
[----:B0-----:R-:W-:-:S04]  /*1330*/  IMAD.MOV R34, RZ, RZ, -R37 ;  /* 0x000000ffff227224 */ /* 0x001fc800078e0a25 */
[----:B------:R-:W-:-:S04]  /*1340*/  IMAD R39, R34, R19, RZ ;  /* 0x0000001322277224 */ /* 0x000fc800078e02ff */
        /* <DEDUP_REMOVED lines=11> */
.L_x_728:
[----:B------:R-:W-:Y:S01]  /*1400*/  MOV R45, R19 ;  /* 0x00000013002d7202 */ /* 0x000fe20000000f00 */
[----:B------:R-:W-:Y:S01]  /*1410*/  IMAD.MOV.U32 R47, RZ, RZ, R32 ;  /* 0x000000ffff2f7224 */ /* 0x000fe200078e0020 */
[----:B------:R-:W-:-:S07]  /*1420*/  MOV R34, 0x1440 ;  /* 0x0000144000227802 */ /* 0x000fce0000000f00 */
[----:B------:R-:W-:Y:S05]  /*1430*/  CALL.REL.NOINC `($__internal_1_$__cuda_sm20_rem_u64) ;  /* 0x0000033400f07944 */ /* 0x000fea0003c00000 */
[----:B------:R-:W-:Y:S02]  /*1440*/  IMAD.MOV.U32 R36, RZ, RZ, R44 ;  /* 0x000000ffff247224 */ /* 0x000fe400078e002c */
[----:B------:R-:W-:-:S07]  /*1450*/  IMAD.MOV.U32 R37, RZ, RZ, R49 ;  /* 0x000000ffff257224 */ /* 0x000fce00078e0031 */
.L_x_729:
[----:B------:R-:W-:Y:S05]  /*1460*/  BSYNC.RECONVERGENT B3 ;  /* 0x0000000000037941 */ /* 0x000fea0003800200 */
.L_x_727:
[----:B------:R-:W-:Y:S02]  /*1470*/  ISETP.GT.U32.AND P0, PT, R33, 0x1, PT ;  /* 0x000000012100780c */ /* 0x000fe40003f04070 */
[----:B------:R-:W-:-:S11]  /*1480*/  SHF.R.U32.HI R33, RZ, 0x1, R33 ;  /* 0x00000001ff217819 */ /* 0x000fd60000011621 */
[----:B------:R-:W-:Y:S05]  /*1490*/  @P0 BRA `(.L_x_730) ;  /* 0xfffffff800d80947 */ /* 0x000fea000383ffff */
[----:B------:R-:W-:Y:S05]  /*14a0*/  BSYNC.RECONVERGENT B2 ;  /* 0x0000000000027941 */ /* 0x000fea0003800200 */
.L_x_723:
        /* <DEDUP_REMOVED lines=8> */
.L_x_734:
        /* <DEDUP_REMOVED lines=14> */
[----:B------:R-:W-:Y:S01]  /*1610*/  IMAD R37, R30, R19, RZ ;  /* 0x000000131e257224 */ /* 0x000fe200078e02ff */
[----:B------:R-:W-:-:S05]  /*1620*/  MOV R30, RZ ;  /* 0x000000ff001e7202 */ /* 0x000fca0000000f00 */
[----:B------:R-:W-:-:S06]  /*1630*/  IMAD.HI.U32 R37, R31, R37, R30 ;  /* 0x000000251f257227 */ /* 0x000fcc00078e001e */
[----:B------:R-:W-:-:S04]  /*1640*/  IMAD.HI.U32 R30, R37, R44, RZ ;  /* 0x0000002c251e7227 */ /* 0x000fc800078e00ff */
[----:B------:R-:W-:-:S04]  /*1650*/  IMAD.MOV R30, RZ, RZ, -R30 ;  /* 0x000000ffff1e7224 */ /* 0x000fc800078e0a1e */
        /* <DEDUP_REMOVED lines=8> */
.L_x_732:
[----:B------:R-:W-:Y:S01]  /*16e0*/  IMAD.MOV.U32 R45, RZ, RZ, R19 ;  /* 0x000000ffff2d7224 */ /* 0x000fe200078e0013 */
[----:B------:R-:W-:Y:S01]  /*16f0*/  MOV R34, 0x1720 ;  /* 0x0000172000227802 */ /* 0x000fe20000000f00 */
[----:B------:R-:W-:-:S07]  /*1700*/  IMAD.MOV.U32 R47, RZ, RZ, R32 ;  /* 0x000000ffff2f7224 */ /* 0x000fce00078e0020 */
[----:B------:R-:W-:Y:S05]  /*1710*/  CALL.REL.NOINC `($__internal_1_$__cuda_sm20_rem_u64) ;  /* 0x0000033400387944 */ /* 0x000fea0003c00000 */
[----:B------:R-:W-:Y:S01]  /*1720*/  IMAD.MOV.U32 R31, RZ, RZ, R44 ;  /* 0x000000ffff1f7224 */ /* 0x000fe200078e002c */
[----:B------:R-:W-:-:S07]  /*1730*/  MOV R30, R49 ;  /* 0x00000031001e7202 */ /* 0x000fce0000000f00 */
.L_x_733:
[----:B------:R-:W-:Y:S05]  /*1740*/  BSYNC.RECONVERGENT B2 ;  /* 0x0000000000027941 */ /* 0x000fea0003800200 */
.L_x_731:
[----:B------:R-:W-:-:S04]  /*1750*/  ISETP.NE.U32.AND P0, PT, R31, R29, PT ;  /* 0x0000001d1f00720c */ /* 0x000fc80003f05070 */
[----:B------:R-:W-:-:S13]  /*1760*/  ISETP.NE.AND.EX P0, PT, R30, RZ, PT, P0 ;  /* 0x000000ff1e00720c */ /* 0x000fda0003f05300 */
[----:B------:R-:W-:Y:S05]  /*1770*/  @!P0 BRA `(.L_x_722) ;  /* 0x0000000000108947 */ /* 0x000fea0003800000 */
[----:B------:R-:W-:-:S05]  /*1780*/  VIADD R33, R33, 0x1 ;  /* 0x0000000121217836 */ /* 0x000fca0000000000 */
[----:B------:R-:W-:-:S13]  /*1790*/  ISETP.NE.AND P0, PT, R33, R28, PT ;  /* 0x0000001c2100720c */ /* 0x000fda0003f05270 */
[----:B------:R-:W-:Y:S05]  /*17a0*/  @!P0 BRA `(.L_x_704) ;  /* 0x0000032400708947 */ /* 0x000fea0003800000 */
[----:B------:R-:W-:Y:S05]  /*17b0*/  BRA `(.L_x_734) ;  /* 0xfffffffc005c7947 */ /* 0x000fea000383ffff */
.L_x_722:
[----:B------:R-:W0:Y:S02]  /*17c0*/  LDCU.64 UR4, c[0x3][0x10] ;  /* 0x00c00200ff0477ac */ /* 0x000e240008000a00 */
[----:B0-----:R-:W-:-:S04]  /*17d0*/  ISETP.GT.U32.AND P0, PT, R19, UR4, PT ;  /* 0x0000000413007c0c */ /* 0x001fc8000bf04070 */
[----:B------:R-:W-:-:S13]  /*17e0*/  ISETP.GT.U32.AND.EX P0, PT, R32, UR5, PT, P0 ;  /* 0x0000000520007c0c */ /* 0x000fda000bf04100 */
[----:B------:R-:W-:Y:S05]  /*17f0*/  @!P0 BRA `(.L_x_706) ;  /* 0x00000194001c8947 */ /* 0x000fea0003800000 */
[----:B------:R-:W0:Y:S01]  /*1800*/  LDCU.64 UR4, c[0x3][0x10] ;  /* 0x00c00200ff0477ac */ /* 0x000e220008000a00 */
[----:B------:R-:W-:Y:S01]  /*1810*/  BSSY.RECONVERGENT B2, `(.L_x_735) ;  /* 0x000004f000027945 */ /* 0x000fe20003800200 */
[----:B------:R-:W-:Y:S02]  /*1820*/  IMAD.MOV.U32 R31, RZ, RZ, 0x1 ;  /* 0x00000001ff1f7424 */ /* 0x000fe400078e00ff */
[----:B------:R-:W-:Y:S01]  /*1830*/  IMAD.MOV.U32 R30, RZ, RZ, RZ ;  /* 0x000000ffff1e7224 */ /* 0x000fe200078e00ff */
[----:B0-----:R-:W-:Y:S01]  /*1840*/  MOV R36, UR4 ;  /* 0x0000000400247c02 */ /* 0x001fe20008000f00 */
[----:B------:R-:W-:-:S07]  /*1850*/  IMAD.U32 R37, RZ, RZ, UR5 ;  /* 0x00000005ff257e24 */ /* 0x000fce000f8e00ff */
.L_x_742:
        /* <DEDUP_REMOVED lines=30> */
.L_x_738:
[----:B------:R-:W-:Y:S01]  /*1a40*/  IMAD.MOV.U32 R45, RZ, RZ, R19 ;  /* 0x000000ffff2d7224 */ /* 0x000fe200078e0013 */
[----:B------:R-:W-:Y:S01]  /*1a50*/  MOV R34, 0x1a80 ;  /* 0x00001a8000227802 */ /* 0x000fe20000000f00 */
[----:B------:R-:W-:-:S07]  /*1a60*/  IMAD.MOV.U32 R47, RZ, RZ, R32 ;  /* 0x000000ffff2f7224 */ /* 0x000fce00078e0020 */
[----:B------:R-:W-:Y:S05]  /*1a70*/  CALL.REL.NOINC `($__internal_1_$__cuda_sm20_rem_u64) ;  /* 0x0000033000607944 */ /* 0x000fea0003c00000 */
[----:B------:R-:W-:Y:S01]  /*1a80*/  MOV R31, R44 ;  /* 0x0000002c001f7202 */ /* 0x000fe20000000f00 */
[----:B------:R-:W-:-:S07]  /*1a90*/  IMAD.MOV.U32 R30, RZ, RZ, R49 ;  /* 0x000000ffff1e7224 */ /* 0x000fce00078e0031 */
.L_x_737:
[----:B------:R-:W-:Y:S05]  /*1aa0*/  BSYNC.RECONVERGENT B3 ;  /* 0x0000000000037941 */ /* 0x000fea0003800200 */
.L_x_736:
        /* <DEDUP_REMOVED lines=16> */
[----:B------:R-:W-:-:S04]  /*1bb0*/  IMAD.HI.U32 R33, R37, R33, R36 ;  /* 0x0000002125217227 */ /* 0x000fc800078e0024 */
[----:B------:R-:W-:Y:S02]  /*1bc0*/  IMAD.MOV.U32 R37, RZ, RZ, RZ ;  /* 0x000000ffff257224 */ /* 0x000fe400078e00ff */
        /* <DEDUP_REMOVED lines=9> */
.L_x_740:
[----:B------:R-:W-:Y:S01]  /*1c60*/  IMAD.MOV.U32 R45, RZ, RZ, R19 ;  /* 0x000000ffff2d7224 */ /* 0x000fe200078e0013 */
[----:B------:R-:W-:Y:S01]  /*1c70*/  MOV R34, 0x1ca0 ;  /* 0x00001ca000227802 */ /* 0x000fe20000000f00 */
[----:B------:R-:W-:-:S07]  /*1c80*/  IMAD.MOV.U32 R47, RZ, RZ, R32 ;  /* 0x000000ffff2f7224 */ /* 0x000fce00078e0020 */
[----:B------:R-:W-:Y:S05]  /*1c90*/  CALL.REL.NOINC `($__internal_1_$__cuda_sm20_rem_u64) ;  /* 0x0000032c00d87944 */ /* 0x000fea0003c00000 */
[----:B------:R-:W-:Y:S01]  /*1ca0*/  MOV R36, R44 ;  /* 0x0000002c00247202 */ /* 0x000fe20000000f00 */
[----:B------:R-:W-:-:S07]  /*1cb0*/  IMAD.MOV.U32 R37, RZ, RZ, R49 ;  /* 0x000000ffff257224 */ /* 0x000fce00078e0031 */
.L_x_741:
[----:B------:R-:W-:Y:S05]  /*1cc0*/  BSYNC.RECONVERGENT B3 ;  /* 0x0000000000037941 */ /* 0x000fea0003800200 */
.L_x_739:
[----:B------:R-:W-:Y:S02]  /*1cd0*/  ISETP.GT.U32.AND P0, PT, R35, 0x1, PT ;  /* 0x000000012300780c */ /* 0x000fe40003f04070 */
[----:B------:R-:W-:-:S11]  /*1ce0*/  SHF.R.U32.HI R35, RZ, 0x1, R35 ;  /* 0x00000001ff237819 */ /* 0x000fd60000011623 */
[----:B------:R-:W-:Y:S05]  /*1cf0*/  @P0 BRA `(.L_x_742) ;  /* 0xfffffff800d80947 */ /* 0x000fea000383ffff */
[----:B------:R-:W-:Y:S05]  /*1d00*/  BSYNC.RECONVERGENT B2 ;  /* 0x0000000000027941 */ /* 0x000fea0003800200 */
.L_x_735:
        /* <DEDUP_REMOVED lines=8> */
.L_x_746:
        /* <DEDUP_REMOVED lines=11> */
[----:B0-----:R-:W-:-:S06]  /*1e40*/  IADD3 R35, PT, PT, R34, 0xffffffe, RZ ;  /* 0x0ffffffe22237810 */ /* 0x001fcc0007ffe0ff */
[----:B------:R-:W0:Y:S02]  /*1e50*/  F2I.FTZ.U32.TRUNC.NTZ R31, R35 ;  /* 0x00000023001f7305 */ /* 0x000e24000021f000 */
[----:B0-----:R-:W-:-:S04]  /*1e60*/  IMAD.MOV R30, RZ, RZ, -R31 ;  /* 0x000000ffff1e7224 */ /* 0x001fc800078e0a1f */
        /* <DEDUP_REMOVED lines=8> */
[----:B------:R-:W-:-:S04]  /*1ef0*/  @P0 IADD3 R31, PT, PT, R31, -R19, RZ ;  /* 0x800000131f1f0210 */ /* 0x000fc80007ffe0ff */
[----:B------:R-:W-:-:S13]  /*1f00*/  ISETP.GE.U32.AND P0, PT, R31, R19, PT ;  /* 0x000000131f00720c */ /* 0x000fda0003f06070 */
[----:B------:R-:W-:Y:S01]  /*1f10*/  @P0 IMAD.IADD R31, R31, 0x1, -R19 ;  /* 0x000000011f1f0824 */ /* 0x000fe200078e0a13 */
[----:B------:R-:W-:Y:S01]  /*1f20*/  @!P1 LOP3.LUT R31, RZ, R19, RZ, 0x33, !PT ;  /* 0x00000013ff1f9212 */ /* 0x000fe200078e33ff */
[----:B------:R-:W-:Y:S06]  /*1f30*/  BRA `(.L_x_745) ;  /* 0x0000000000187947 */ /* 0x000fec0003800000 */
.L_x_744:
[----:B------:R-:W-:Y:S01]  /*1f40*/  IMAD.MOV.U32 R45, RZ, RZ, R19 ;  /* 0x000000ffff2d7224 */ /* 0x000fe200078e0013 */
[----:B------:R-:W-:Y:S02]  /*1f50*/  MOV R47, R32 ;  /* 0x00000020002f7202 */ /* 0x000fe40000000f00 */
[----:B------:R-:W-:-:S07]  /*1f60*/  MOV R34, 0x1f80 ;  /* 0x00001f8000227802 */ /* 0x000fce0000000f00 */
[----:B------:R-:W-:Y:S05]  /*1f70*/  CALL.REL.NOINC `($__internal_1_$__cuda_sm20_rem_u64) ;  /* 0x0000032c00207944 */ /* 0x000fea0003c00000 */
[----:B------:R-:W-:Y:S02]  /*1f80*/  IMAD.MOV.U32 R31, RZ, RZ, R44 ;  /* 0x000000ffff1f7224 */ /* 0x000fe400078e002c */
[----:B------:R-:W-:-:S07]  /*1f90*/  IMAD.MOV.U32 R30, RZ, RZ, R49 ;  /* 0x000000ffff1e7224 */ /* 0x000fce00078e0031 */
.L_x_745:
[----:B------:R-:W-:Y:S05]  /*1fa0*/  BSYNC.RECONVERGENT B2 ;  /* 0x0000000000027941 */ /* 0x000fea0003800200 */
.L_x_743:
[----:B------:R-:W-:-:S04]  /*1fb0*/  ISETP.NE.U32.AND P0, PT, R31, R29, PT ;  /* 0x0000001d1f00720c */ /* 0x000fc80003f05070 */
[----:B------:R-:W-:-:S13]  /*1fc0*/  ISETP.NE.AND.EX P0, PT, R30, RZ, PT, P0 ;  /* 0x000000ff1e00720c */ /* 0x000fda0003f05300 */
[----:B------:R-:W-:Y:S05]  /*1fd0*/  @!P0 BRA `(.L_x_706) ;  /* 0x0000018c00248947 */ /* 0x000fea0003800000 */
[----:B------:R-:W-:-:S05]  /*1fe0*/  VIADD R33, R33, 0x1 ;  /* 0x0000000121217836 */ /* 0x000fca0000000000 */
[----:B------:R-:W-:-:S13]  /*1ff0*/  ISETP.NE.AND P0, PT, R33, R28, PT ;  /* 0x0000001c2100720c */ /* 0x000fda0003f05270 */
[----:B------:R-:W-:Y:S05]  /*2000*/  @!P0 BRA `(.L_x_704) ;  /* 0x0000031c00588947 */ /* 0x000fea0003800000 */
[----:B------:R-:W-:Y:S05]  /*2010*/  BRA `(.L_x_746) ;  /* 0xfffffffc005c7947 */ /* 0x000fea000383ffff */
.L_x_705:
[----:B------:R-:W-:Y:S02]  /*2020*/  IMAD R30, R32, -0x55555555, RZ ;  /* 0xaaaaaaab201e7824 */ /* 0x000fe400078e02ff */
[----:B------:R-:W-:-:S04]  /*2030*/  IMAD.WIDE.U32 R28, R19, -0x55555555, RZ ;  /* 0xaaaaaaab131c7825 */ /* 0x000fc800078e00ff */
[C---:B------:R-:W-:Y:S01]  /*2040*/  IMAD R31, R19.reuse, -0x55555556, R30 ;  /* 0xaaaaaaaa131f7824 */ /* 0x040fe200078e021e */
[----:B------:R-:W-:Y:S02]  /*2050*/  ISETP.GE.U32.AND P0, PT, R28, 0x55555556, PT ;  /* 0x555555561c00780c */ /* 0x000fe40003f06070 */
[----:B------:R-:W-:Y:S02]  /*2060*/  LOP3.LUT R30, R19, 0x1, RZ, 0xc0, !PT ;  /* 0x00000001131e7812 */ /* 0x000fe400078ec0ff */
[----:B------:R-:W-:Y:S02]  /*2070*/  IADD3 R28, PT, PT, R29, R31, RZ ;  /* 0x0000001f1d1c7210 */ /* 0x000fe40007ffe0ff */
[----:B------:R-:W-:Y:S02]  /*2080*/  ISETP.NE.U32.AND P1, PT, R30, 0x1, PT ;  /* 0x000000011e00780c */ /* 0x000fe40003f25070 */
[----:B------:R-:W-:-:S04]  /*2090*/  ISETP.GE.U32.AND.EX P0, PT, R28, 0x55555555, PT, P0 ;  /* 0x555555551c00780c */ /* 0x000fc80003f06100 */
[----:B------:R-:W-:-:S13]  /*20a0*/  ISETP.NE.U32.OR.EX P0, PT, RZ, RZ, !P0, P1 ;  /* 0x000000ffff00720c */ /* 0x000fda0004705510 */
[----:B------:R-:W-:Y:S05]  /*20b0*/  @P0 BRA `(.L_x_704) ;  /* 0x0000031c002c0947 */ /* 0x000fea0003800000 */
[----:B------:R-:W-:Y:S01]  /*20c0*/  IADD3 R33, P0, PT, R19, -0x1, RZ ;  /* 0xffffffff13217810 */ /* 0x000fe20007f1e0ff */
[----:B------:R-:W-:Y:S01]  /*20d0*/  BSSY.RECONVERGENT B2, `(.L_x_747) ;  /* 0x000000b000027945 */ /* 0x000fe20003800200 */
[----:B------:R-:W-:Y:S02]  /*20e0*/  IMAD.MOV.U32 R34, RZ, RZ, RZ ;  /* 0x000000ffff227224 */ /* 0x000fe400078e00ff */
[----:B------:R-:W-:Y:S01]  /*20f0*/  IADD3.X R31, PT, PT, R32, -0x1, RZ, P0, !PT ;  /* 0xffffffff201f7810 */ /* 0x000fe200007fe4ff */
[----:B------:R-:W-:-:S04]  /*2100*/  IMAD.MOV.U32 R28, RZ, RZ, R33 ;  /* 0x000000ffff1c7224 */ /* 0x000fc800078e0021 */
[----:B------:R-:W-:-:S07]  /*2110*/  IMAD.MOV.U32 R29, RZ, RZ, R31 ;  /* 0x000000ffff1d7224 */ /* 0x000fce00078e001f */
.L_x_748:
[C---:B------:R-:W-:Y:S02]  /*2120*/  LOP3.LUT P0, RZ, R28.reuse, 0x2, RZ, 0xc0, !PT ;  /* 0x000000021cff7812 */ /* 0x040fe4000780c0ff */
[--C-:B------:R-:W-:Y:S02]  /*2130*/  SHF.R.U64 R28, R28, 0x1, R29.reuse ;  /* 0x000000011c1c7819 */ /* 0x100fe4000000121d */
[----:B------:R-:W-:Y:S01]  /*2140*/  MOV R30, R34 ;  /* 0x00000022001e7202 */ /* 0x000fe20000000f00 */
[----:B------:R-:W-:Y:S01]  /*2150*/  VIADD R34, R34, 0x1 ;  /* 0x0000000122227836 */ /* 0x000fe20000000000 */
[----:B------:R-:W-:-:S07]  /*2160*/  SHF.R.U32.HI R29, RZ, 0x1, R29 ;  /* 0x00000001ff1d7819 */ /* 0x000fce000001161d */
[----:B------:R-:W-:Y:S05]  /*2170*/  @!P0 BRA `(.L_x_748) ;  /* 0xfffffffc00e88947 */ /* 0x000fea000383ffff */
[----:B------:R-:W-:Y:S05]  /*2180*/  BSYNC.RECONVERGENT B2 ;  /* 0x0000000000027941 */ /* 0x000fea0003800200 */
.L_x_747:
[----:B------:R-:W-:-:S07]  /*2190*/  IMAD.MOV.U32 R39, RZ, RZ, RZ ;  /* 0x000000ffff277224 */ /* 0x000fce00078e00ff */
.L_x_1363:
[----:B------:R-:W-:Y:S01]  /*21a0*/  UMOV UR4, 0x18 ;  /* 0x0000001800047882 */ /* 0x000fe20000000000 */
[----:B------:R-:W-:Y:S01]  /*21b0*/  BSSY.RELIABLE B2, `(.L_x_749) ;  /* 0x00018a8000027945 */ /* 0x000fe20003800100 */
[----:B------:R-:W-:-:S06]  /*21c0*/  LEA R40, R39, UR4, 0x3 ;  /* 0x0000000427287c11 */ /* 0x000fcc000f8e18ff */
[----:B------:R-:W0:Y:S02]  /*21d0*/  LDC.64 R40, c[0x3][R40] ;  /* 0x00c0000028287b82 */ /* 0x000e240000000a00 */
[----:B0-----:R-:W-:-:S04]  /*21e0*/  ISETP.GE.U32.AND P0, PT, R40, R19, PT ;  /* 0x000000132800720c */ /* 0x001fc80003f06070 */
[----:B------:R-:W-:-:S13]  /*21f0*/  ISETP.GE.U32.AND.EX P0, PT, R41, R32, PT, P0 ;  /* 0x000000202900720c */ /* 0x000fda0003f06100 */
[----:B------:R-:W-:Y:S05]  /*2200*/  @P0 BRA `(.L_x_750) ;  /* 0x0000018800880947 */ /* 0x000fea0003800000 */
[----:B------:R-:W-:Y:S01]  /*2210*/  HFMA2 R36, -RZ, RZ, 0, 0 ;  /* 0x00000000ff247431 */ /* 0x000fe200000001ff */
[----:B------:R-:W-:Y:S01]  /*2220*/  BSSY.RECONVERGENT B3, `(.L_x_751) ;  /* 0x0001063000037945 */ /* 0x000fe20003800200 */
[----:B------:R-:W-:Y:S02]  /*2230*/  IMAD.MOV.U32 R35, RZ, RZ, 0x1 ;  /* 0x00000001ff237424 */ /* 0x000fe400078e00ff */
[----:B------:R-:W-:Y:S02]  /*2240*/  IMAD.MOV.U32 R38, RZ, RZ, R28 ;  /* 0x000000ffff267224 */ /* 0x000fe400078e001c */
[----:B------:R-:W-:-:S07]  /*2250*/  IMAD.MOV.U32 R37, RZ, RZ, R29 ;  /* 0x000000ffff257224 */ /* 0x000fce00078e001d */
.L_x_1158:
        /* <DEDUP_REMOVED lines=8> */
[----:B------:R-:W-:Y:S01]  /*22e0*/  IMAD.WIDE.U32 R34, R35, R40, RZ ;  /* 0x0000002823227225 */ /* 0x000fe200078e00ff */
[----:B------:R-:W-:-:S03]  /*22f0*/  MOV R54, R43 ;  /* 0x0000002b00367202 */ /* 0x000fc60000000f00 */
[----:B------:R-:W-:Y:S01]  /*2300*/  IMAD.X R55, RZ, RZ, RZ, P0 ;  /* 0x000000ffff377224 */ /* 0x000fe200000e06ff */
        /* <DEDUP_REMOVED lines=11> */
[----:B------:R-:W-:Y:S02]  /*23c0*/  ISETP.NE.U32.AND P1, PT, R19, RZ, PT ;  /* 0x000000ff1300720c */ /* 0x000fe40003f25070 */
[----:B------:R-:W-:-:S05]  /*23d0*/  MOV R59, RZ ;  /* 0x000000ff003b7202 */ /* 0x000fca0000000f00 */
[----:B0-----:R-:W0:Y:S02]  /*23e0*/  MUFU.RCP R36, R36 ;  /* 0x0000002400247308 */ /* 0x001e240000001000 */
[----:B0-----:R-:W-:-:S06]  /*23f0*/  VIADD R35, R36, 0xffffffe ;  /* 0x0ffffffe24237836 */ /* 0x001fcc0000000000 */
[----:B------:R-:W0:Y:S02]  /*2400*/  F2I.FTZ.U32.TRUNC.NTZ R35, R35 ;  /* 0x0000002300237305 */ /* 0x000e24000021f000 */
[----:B0-----:R-:W-:-:S04]  /*2410*/  IMAD.MOV R34, RZ, RZ, -R35 ;  /* 0x000000ffff227224 */ /* 0x001fc800078e0a23 */
[----:B------:R-:W-:Y:S02]  /*2420*/  IMAD R43, R34, R19, RZ ;  /* 0x00000013222b7224 */ /* 0x000fe400078e02ff */
[----:B------:R-:W-:-:S05]  /*2430*/  HFMA2 R34, -RZ, RZ, 0, 0 ;  /* 0x00000000ff227431 */ /* 0x000fca00000001ff */
        /* <DEDUP_REMOVED lines=10> */
.L_x_757:
[----:B------:R-:W-:Y:S01]  /*24e0*/  IMAD.MOV.U32 R43, RZ, RZ, R45 ;  /* 0x000000ffff2b7224 */ /* 0x000fe200078e002d */
[----:B------:R-:W-:Y:S01]  /*24f0*/  MOV R34, 0x2530 ;  /* 0x0000253000227802 */ /* 0x000fe20000000f00 */
[----:B------:R-:W-:Y:S02]  /*2500*/  IMAD.MOV.U32 R45, RZ, RZ, R19 ;  /* 0x000000ffff2d7224 */ /* 0x000fe400078e0013 */
[----:B------:R-:W-:-:S07]  /*2510*/  IMAD.MOV.U32 R47, RZ, RZ, R32 ;  /* 0x000000ffff2f7224 */ /* 0x000fce00078e0020 */
[----:B------:R-:W-:Y:S05]  /*2520*/  CALL.REL.NOINC `($__internal_1_$__cuda_sm20_rem_u64) ;  /* 0x0000032400b47944 */ /* 0x000fea0003c00000 */
[----:B------:R-:W-:Y:S01]  /*2530*/  MOV R58, R44 ;  /* 0x0000002c003a7202 */ /* 0x000fe20000000f00 */
[----:B------:R-:W-:-:S07]  /*2540*/  IMAD.MOV.U32 R59, RZ, RZ, R49 ;  /* 0x000000ffff3b7224 */ /* 0x000fce00078e0031 */
.L_x_758:
[----:B------:R-:W-:Y:S05]  /*2550*/  BSYNC.RECONVERGENT B6 ;  /* 0x0000000000067941 */ /* 0x000fea0003800200 */
.L_x_756:
        /* <DEDUP_REMOVED lines=23> */
.L_x_760:
[----:B------:R-:W-:Y:S01]  /*26d0*/  IMAD.MOV.U32 R44, RZ, RZ, R54 ;  /* 0x000000ffff2c7224 */ /* 0x000fe200078e0036 */
[----:B------:R-:W-:Y:S01]  /*26e0*/  MOV R47, R32 ;  /* 0x00000020002f7202 */ /* 0x000fe20000000f00 */
[----:B------:R-:W-:Y:S01]  /*26f0*/  IMAD.MOV.U32 R43, RZ, RZ, R55 ;  /* 0x000000ffff2b7224 */ /* 0x000fe200078e0037 */
[----:B------:R-:W-:Y:S01]  /*2700*/  MOV R34, 0x2730 ;  /* 0x0000273000227802 */ /* 0x000fe20000000f00 */
[----:B------:R-:W-:-:S07]  /*2710*/  IMAD.MOV.U32 R45, RZ, RZ, R19 ;  /* 0x000000ffff2d7224 */ /* 0x000fce00078e0013 */
[----:B------:R-:W-:Y:S05]  /*2720*/  CALL.REL.NOINC `($__internal_1_$__cuda_sm20_rem_u64) ;  /* 0x0000032400347944 */ /* 0x000fea0003c00000 */
[----:B------:R-:W-:-:S07]  /*2730*/  IMAD.MOV.U32 R45, RZ, RZ, R49 ;  /* 0x000000ffff2d7224 */ /* 0x000fce00078e0031 */
.L_x_761:
[----:B------:R-:W-:Y:S05]  /*2740*/  BSYNC.RECONVERGENT B6 ;  /* 0x0000000000067941 */ /* 0x000fea0003800200 */
.L_x_759:
[C---:B------:R-:W-:Y:S01]  /*2750*/  SHF.L.U64.HI R43, R44.reuse, 0x1, R45 ;  /* 0x000000012c2b7819 */ /* 0x040fe2000001022d */
[----:B------:R-:W-:Y:S01]  /*2760*/  BSSY.RECONVERGENT B6, `(.L_x_762) ;  /* 0x000001d000067945 */ /* 0x000fe20003800200 */
[----:B------:R-:W-:Y:S02]  /*2770*/  IMAD.SHL.U32 R44, R44, 0x2, RZ ;  /* 0x000000022c2c7824 */ /* 0x000fe400078e00ff */
[----:B------:R-:W-:-:S04]  /*2780*/  LOP3.LUT R34, R43, R32, RZ, 0xfc, !PT ;  /* 0x000000202b227212 */ /* 0x000fc800078efcff */
[----:B------:R-:W-:-:S13]  /*2790*/  ISETP.NE.U32.AND P0, PT, R34, RZ, PT ;  /* 0x000000ff2200720c */ /* 0x000fda0003f05070 */
[----:B------:R-:W-:Y:S05]  /*27a0*/  @P0 BRA `(.L_x_763) ;  /* 0x00000000004c0947 */ /* 0x000fea0003800000 */
[----:B------:R-:W0:Y:S01]  /*27b0*/  I2F.U32.RP R36, R19 ;  /* 0x0000001300247306 */ /* 0x000e220000209000 */
[----:B------:R-:W-:Y:S01]  /*27c0*/  ISETP.NE.U32.AND P1, PT, R19, RZ, PT ;  /* 0x000000ff1300720c */ /* 0x000fe20003f25070 */
[----:B------:R-:W-:-:S06]  /*27d0*/  IMAD.MOV.U32 R45, RZ, RZ, RZ ;  /* 0x000000ffff2d7224 */ /* 0x000fcc00078e00ff */
        /* <DEDUP_REMOVED lines=16> */
.L_x_763:
[----:B------:R-:W-:Y:S01]  /*28e0*/  IMAD.MOV.U32 R45, RZ, RZ, R19 ;  /* 0x000000ffff2d7224 */ /* 0x000fe200078e0013 */
[----:B------:R-:W-:Y:S01]  /*28f0*/  MOV R34, 0x2920 ;  /* 0x0000292000227802 */ /* 0x000fe20000000f00 */
[----:B------:R-:W-:-:S07]  /*2900*/  IMAD.MOV.U32 R47, RZ, RZ, R32 ;  /* 0x000000ffff2f7224 */ /* 0x000fce00078e0020 */
[----:B------:R-:W-:Y:S05]  /*2910*/  CALL.REL.NOINC `($__internal_1_$__cuda_sm20_rem_u64) ;  /* 0x0000032000b87944 */ /* 0x000fea0003c00000 */
[----:B------:R-:W-:-:S07]  /*2920*/  MOV R45, R49 ;  /* 0x00000031002d7202 */ /* 0x000fce0000000f00 */
.L_x_764:
[----:B------:R-:W-:Y:S05]  /*2930*/  BSYNC.RECONVERGENT B6 ;  /* 0x0000000000067941 */ /* 0x000fea0003800200 */
.L_x_762:
[C---:B------:R-:W-:Y:S01]  /*2940*/  SHF.L.U64.HI R43, R44.reuse, 0x1, R45 ;  /* 0x000000012c2b7819 */ /* 0x040fe2000001022d */
[----:B------:R-:W-:Y:S01]  /*2950*/  BSSY.RECONVERGENT B6, `(.L_x_765) ;  /* 0x000001d000067945 */ /* 0x000fe20003800200 */
[----:B------:R-:W-:Y:S02]  /*2960*/  IMAD.SHL.U32 R44, R44, 0x2, RZ ;  /* 0x000000022c2c7824 */ /* 0x000fe400078e00ff */
[----:B------:R-:W-:-:S04]  /*2970*/  LOP3.LUT R34, R43, R32, RZ, 0xfc, !PT ;  /* 0x000000202b227212 */ /* 0x000fc800078efcff */
        /* <DEDUP_REMOVED lines=21> */
.L_x_766:
[----:B------:R-:W-:Y:S01]  /*2ad0*/  IMAD.MOV.U32 R45, RZ, RZ, R19 ;  /* 0x000000ffff2d7224 */ /* 0x000fe200078e0013 */
[----:B------:R-:W-:Y:S01]  /*2ae0*/  MOV R34, 0x2b10 ;  /* 0x00002b1000227802 */ /* 0x000fe20000000f00 */
[----:B------:R-:W-:-:S07]  /*2af0*/  IMAD.MOV.U32 R47, RZ, RZ, R32 ;  /* 0x000000ffff2f7224 */ /* 0x000fce00078e0020 */
[----:B------:R-:W-:Y:S05]  /*2b00*/  CALL.REL.NOINC `($__internal_1_$__cuda_sm20_rem_u64) ;  /* 0x00000320003c7944 */ /* 0x000fea0003c00000 */
[----:B------:R-:W-:-:S07]  /*2b10*/  IMAD.MOV.U32 R45, RZ, RZ, R49 ;  /* 0x000000ffff2d7224 */ /* 0x000fce00078e0031 */
.L_x_767:
[----:B------:R-:W-:Y:S05]  /*2b20*/  BSYNC.RECONVERGENT B6 ;  /* 0x0000000000067941 */ /* 0x000fea0003800200 */
.L_x_765:
[C---:B------:R-:W-:Y:S01]  /*2b30*/  SHF.L.U64.HI R43, R44.reuse, 0x1, R45 ;  /* 0x000000012c2b7819 */ /* 0x040fe2000001022d */
[----:B------:R-:W-:Y:S01]  /*2b40*/  BSSY.RECONVERGENT B6, `(.L_x_768) ;  /* 0x000001d000067945 */ /* 0x000fe20003800200 */
[----:B------:R-:W-:Y:S02]  /*2b50*/  SHF.L.U32 R44, R44, 0x1, RZ ;  /* 0x000000012c2c7819 */ /* 0x000fe400000006ff */
        /* <DEDUP_REMOVED lines=22> */
.L_x_769:
[----:B------:R-:W-:Y:S01]  /*2cc0*/  MOV R45, R19 ;  /* 0x00000013002d7202 */ /* 0x000fe20000000f00 */
[----:B------:R-:W-:Y:S01]  /*2cd0*/  IMAD.MOV.U32 R47, RZ, RZ, R32 ;  /* 0x000000ffff2f7224 */ /* 0x000fe200078e0020 */
[----:B------:R-:W-:-:S07]  /*2ce0*/  MOV R34, 0x2d00 ;  /* 0x00002d0000227802 */ /* 0x000fce0000000f00 */
[----:B------:R-:W-:Y:S05]  /*2cf0*/  CALL.REL.NOINC `($__internal_1_$__cuda_sm20_rem_u64) ;  /* 0x0000031c00c07944 */ /* 0x000fea0003c00000 */
[----:B------:R-:W-:-:S07]  /*2d00*/  IMAD.MOV.U32 R45, RZ, RZ, R49 ;  /* 0x000000ffff2d7224 */ /* 0x000fce00078e0031 */
.L_x_770:
[----:B------:R-:W-:Y:S05]  /*2d10*/  BSYNC.RECONVERGENT B6 ;  /* 0x0000000000067941 */ /* 0x000fea0003800200 */
.L_x_768:
        /* <DEDUP_REMOVED lines=18> */
[----:B------:R-:W-:-:S05]  /*2e40*/  IMAD R44, R19, R34, R44 ;  /* 0x00000022132c7224 */ /* 0x000fca00078e022c */
[----:B------:R-:W-:-:S13]  /*2e50*/  ISETP.GE.U32.AND P0, PT, R44, R19, PT ;  /* 0x000000132c00720c */ /* 0x000fda0003f06070 */
[----:B------:R-:W-:-:S04]  /*2e60*/  @P0 IADD3 R44, PT, PT, R44, -R19, RZ ;  /* 0x800000132c2c0210 */ /* 0x000fc80007ffe0ff */
[----:B------:R-:W-:-:S13]  /*2e70*/  ISETP.GE.U32.AND P0, PT, R44, R19, PT ;  /* 0x000000132c00720c */ /* 0x000fda0003f06070 */
[----:B------:R-:W-:Y:S01]  /*2e80*/  @P0 IMAD.IADD R44, R44, 0x1, -R19 ;  /* 0x000000012c2c0824 */ /* 0x000fe200078e0a13 */
[----:B------:R-:W-:Y:S01]  /*2e90*/  @!P1 LOP3.LUT R44, RZ, R19, RZ, 0x33, !PT ;  /* 0x00000013ff2c9212 */ /* 0x000fe200078e33ff */
[----:B------:R-:W-:Y:S06]  /*2ea0*/  BRA `(.L_x_773) ;  /* 0x0000000000147947 */ /* 0x000fec0003800000 */
.L_x_772:
[----:B------:R-:W-:Y:S01]  /*2eb0*/  IMAD.MOV.U32 R45, RZ, RZ, R19 ;  /* 0x000000ffff2d7224 */ /* 0x000fe200078e0013 */
[----:B------:R-:W-:Y:S02]  /*2ec0*/  MOV R47, R32 ;  /* 0x00000020002f7202 */ /* 0x000fe40000000f00 */
[----:B------:R-:W-:-:S07]  /*2ed0*/  MOV R34, 0x2ef0 ;  /* 0x00002ef000227802 */ /* 0x000fce0000000f00 */
[----:B------:R-:W-:Y:S05]  /*2ee0*/  CALL.REL.NOINC `($__internal_1_$__cuda_sm20_rem_u64) ;  /* 0x0000031c00447944 */ /* 0x000fea0003c00000 */
[----:B------:R-:W-:-:S07]  /*2ef0*/  IMAD.MOV.U32 R45, RZ, RZ, R49 ;  /* 0x000000ffff2d7224 */ /* 0x000fce00078e0031 */
.L_x_773:
[----:B------:R-:W-:Y:S05]  /*2f00*/  BSYNC.RECONVERGENT B6 ;  /* 0x0000000000067941 */ /* 0x000fea0003800200 */
.L_x_771:
        /* <DEDUP_REMOVED lines=25> */
.L_x_775:
[----:B------:R-:W-:Y:S01]  /*30a0*/  IMAD.MOV.U32 R45, RZ, RZ, R19 ;  /* 0x000000ffff2d7224 */ /* 0x000fe200078e0013 */
[----:B------:R-:W-:Y:S01]  /*30b0*/  MOV R34, 0x30e0 ;  /* 0x000030e000227802 */ /* 0x000fe20000000f00 */
[----:B------:R-:W-:-:S07]  /*30c0*/  IMAD.MOV.U32 R47, RZ, RZ, R32 ;  /* 0x000000ffff2f7224 */ /* 0x000fce00078e0020 */
[----:B------:R-:W-:Y:S05]  /*30d0*/  CALL.REL.NOINC `($__internal_1_$__cuda_sm20_rem_u64) ;  /* 0x0000031800c87944 */ /* 0x000fea0003c00000 */
[----:B------:R-:W-:-:S07]  /*30e0*/  MOV R45, R49 ;  /* 0x00000031002d7202 */ /* 0x000fce0000000f00 */
.L_x_776:
[----:B------:R-:W-:Y:S05]  /*30f0*/  BSYNC.RECONVERGENT B6 ;  /* 0x0000000000067941 */ /* 0x000fea0003800200 */
.L_x_774:
        /* <DEDUP_REMOVED lines=25> */
.L_x_778:
[----:B------:R-:W-:Y:S01]  /*3290*/  IMAD.MOV.U32 R45, RZ, RZ, R19 ;  /* 0x000000ffff2d7224 */ /* 0x000fe200078e0013 */
[----:B------:R-:W-:Y:S01]  /*32a0*/  MOV R34, 0x32d0 ;  /* 0x000032d000227802 */ /* 0x000fe20000000f00 */
[----:B------:R-:W-:-:S07]  /*32b0*/  IMAD.MOV.U32 R47, RZ, RZ, R32 ;  /* 0x000000ffff2f7224 */ /* 0x000fce00078e0020 */
[----:B------:R-:W-:Y:S05]  /*32c0*/  CALL.REL.NOINC `($__internal_1_$__cuda_sm20_rem_u64) ;  /* 0x00000318004c7944 */ /* 0x000fea0003c00000 */
[----:B------:R-:W-:-:S07]  /*32d0*/  IMAD.MOV.U32 R45, RZ, RZ, R49 ;  /* 0x000000ffff2d7224 */ /* 0x000fce00078e0031 */
.L_x_779:
[----:B------:R-:W-:Y:S05]  /*32e0*/  BSYNC.RECONVERGENT B6 ;  /* 0x0000000000067941 */ /* 0x000fea0003800200 */
.L_x_777:
        /* <DEDUP_REMOVED lines=25> */
.L_x_781:
[----:B------:R-:W-:Y:S01]  /*3480*/  MOV R45, R19 ;  /* 0x00000013002d7202 */ /* 0x000fe20000000f00 */
[----:B------:R-:W-:Y:S01]  /*3490*/  IMAD.MOV.U32 R47, RZ, RZ, R32 ;  /* 0x000000ffff2f7224 */ /* 0x000fe200078e0020 */
[----:B------:R-:W-:-:S07]  /*34a0*/  MOV R34, 0x34c0 ;  /* 0x000034c000227802 */ /* 0x000fce0000000f00 */
[----:B------:R-:W-:Y:S05]  /*34b0*/  CALL.REL.NOINC `($__internal_1_$__cuda_sm20_rem_u64) ;  /* 0x0000031400d07944 */ /* 0x000fea0003c00000 */
[----:B------:R-:W-:-:S07]  /*34c0*/  IMAD.MOV.U32 R45, RZ, RZ, R49 ;  /* 0x000000ffff2d7224 */ /* 0x000fce00078e0031 */
.L_x_782:
[----:B------:R-:W-:Y:S05]  /*34d0*/  BSYNC.RECONVERGENT B6 ;  /* 0x0000000000067941 */ /* 0x000fea0003800200 */
.L_x_780:
        /* <DEDUP_REMOVED lines=25> */
.L_x_784:
[----:B------:R-:W-:Y:S01]  /*3670*/  IMAD.MOV.U32 R45, RZ, RZ, R19 ;  /* 0x000000ffff2d7224 */ /* 0x000fe200078e0013 */
[----:B------:R-:W-:Y:S02]  /*3680*/  MOV R47, R32 ;  /* 0x00000020002f7202 */ /* 0x000fe40000000f00 */
[----:B------:R-:W-:-:S07]  /*3690*/  MOV R34, 0x36b0 ;  /* 0x000036b000227802 */ /* 0x000fce0000000f00 */
[----:B------:R-:W-:Y:S05]  /*36a0*/  CALL.REL.NOINC `($__internal_1_$__cuda_sm20_rem_u64) ;  /* 0x0000031400547944 */ /* 0x000fea0003c00000 */
[----:B------:R-:W-:-:S07]  /*36b0*/  IMAD.MOV.U32 R45, RZ, RZ, R49 ;  /* 0x000000ffff2d7224 */ /* 0x000fce00078e0031 */
.L_x_785:
[----:B------:R-:W-:Y:S05]  /*36c0*/  BSYNC.RECONVERGENT B6 ;  /* 0x0000000000067941 */ /* 0x000fea0003800200 */
.L_x_783:
        /* <DEDUP_REMOVED lines=25> */
.L_x_787:
[----:B------:R-:W-:Y:S01]  /*3860*/  IMAD.MOV.U32 R45, RZ, RZ, R19 ;  /* 0x000000ffff2d7224 */ /* 0x000fe200078e0013 */
[----:B------:R-:W-:Y:S01]  /*3870*/  MOV R34, 0x38a0 ;  /* 0x000038a000227802 */ /* 0x000fe20000000f00 */
[----:B------:R-:W-:-:S07]  /*3880*/  IMAD.MOV.U32 R47, RZ, RZ, R32 ;  /* 0x000000ffff2f7224 */ /* 0x000fce00078e0020 */
[----:B------:R-:W-:Y:S05]  /*3890*/  CALL.REL.NOINC `($__internal_1_$__cuda_sm20_rem_u64) ;  /* 0x0000031000d87944 */ /* 0x000fea0003c00000 */
[----:B------:R-:W-:-:S07]  /*38a0*/  MOV R45, R49 ;  /* 0x00000031002d7202 */ /* 0x000fce0000000f00 */
.L_x_788:
[----:B------:R-:W-:Y:S05]  /*38b0*/  BSYNC.RECONVERGENT B6 ;  /* 0x0000000000067941 */ /* 0x000fea0003800200 */
.L_x_786:
        /* <DEDUP_REMOVED lines=25> */
.L_x_790:
[----:B------:R-:W-:Y:S01]  /*3a50*/  IMAD.MOV.U32 R45, RZ, RZ, R19 ;  /* 0x000000ffff2d7224 */ /* 0x000fe200078e0013 */
[----:B------:R-:W-:Y:S01]  /*3a60*/  MOV R34, 0x3a90 ;  /* 0x00003a9000227802 */ /* 0x000fe20000000f00 */
[----:B------:R-:W-:-:S07]  /*3a70*/  IMAD.MOV.U32 R47, RZ, RZ, R32 ;  /* 0x000000ffff2f7224 */ /* 0x000fce00078e0020 */
[----:B------:R-:W-:Y:S05]  /*3a80*/  CALL.REL.NOINC `($__internal_1_$__cuda_sm20_rem_u64) ;  /* 0x00000310005c7944 */ /* 0x000fea0003c00000 */
[----:B------:R-:W-:-:S07]  /*3a90*/  IMAD.MOV.U32 R45, RZ, RZ, R49 ;  /* 0x000000ffff2d7224 */ /* 0x000fce00078e0031 */
.L_x_791:
[----:B------:R-:W-:Y:S05]  /*3aa0*/  BSYNC.RECONVERGENT B6 ;  /* 0x0000000000067941 */ /* 0x000fea0003800200 */
.L_x_789:
        /* <DEDUP_REMOVED lines=25> */
.L_x_793:
[----:B------:R-:W-:Y:S01]  /*3c40*/  MOV R45, R19 ;  /* 0x00000013002d7202 */ /* 0x000fe20000000f00 */
[----:B------:R-:W-:Y:S01]  /*3c50*/  IMAD.MOV.U32 R47, RZ, RZ, R32 ;  /* 0x000000ffff2f7224 */ /* 0x000fe200078e0020 */
[----:B------:R-:W-:-:S07]  /*3c60*/  MOV R34, 0x3c80 ;  /* 0x00003c8000227802 */ /* 0x000fce0000000f00 */
[----:B------:R-:W-:Y:S05]  /*3c70*/  CALL.REL.NOINC `($__internal_1_$__cuda_sm20_rem_u64) ;  /* 0x0000030c00e07944 */ /* 0x000fea0003c00000 */
[----:B------:R-:W-:-:S07]  /*3c80*/  IMAD.MOV.U32 R45, RZ, RZ, R49 ;  /* 0x000000ffff2d7224 */ /* 0x000fce00078e0031 */
.L_x_794:
[----:B------:R-:W-:Y:S05]  /*3c90*/  BSYNC.RECONVERGENT B6 ;  /* 0x0000000000067941 */ /* 0x000fea0003800200 */
.L_x_792:
        /* <DEDUP_REMOVED lines=25> */
.L_x_796:
[----:B------:R-:W-:Y:S01]  /*3e30*/  IMAD.MOV.U32 R45, RZ, RZ, R19 ;  /* 0x000000ffff2d7224 */ /* 0x000fe200078e0013 */
[----:B------:R-:W-:Y:S02]  /*3e40*/  MOV R47, R32 ;  /* 0x00000020002f7202 */ /* 0x000fe40000000f00 */
[----:B------:R-:W-:-:S07]  /*3e50*/  MOV R34, 0x3e70 ;  /* 0x00003e7000227802 */ /* 0x000fce0000000f00 */
[----:B------:R-:W-:Y:S05]  /*3e60*/  CALL.REL.NOINC `($__internal_1_$__cuda_sm20_rem_u64) ;  /* 0x0000030c00647944 */ /* 0x000fea0003c00000 */
[----:B------:R-:W-:-:S07]  /*3e70*/  IMAD.MOV.U32 R45, RZ, RZ, R49 ;  /* 0x000000ffff2d7224 */ /* 0x000fce00078e0031 */
.L_x_797:
[----:B------:R-:W-:Y:S05]  /*3e80*/  BSYNC.RECONVERGENT B6 ;  /* 0x0000000000067941 */ /* 0x000fea0003800200 */
.L_x_795:
        /* <DEDUP_REMOVED lines=25> */
.L_x_799:
[----:B------:R-:W-:Y:S01]  /*4020*/  IMAD.MOV.U32 R45, RZ, RZ, R19 ;  /* 0x000000ffff2d7224 */ /* 0x000fe200078e0013 */
[----:B------:R-:W-:Y:S01]  /*4030*/  MOV R34, 0x4060 ;  /* 0x0000406000227802 */ /* 0x000fe20000000f00 */
[----:B------:R-:W-:-:S07]  /*4040*/  IMAD.MOV.U32 R47, RZ, RZ, R32 ;  /* 0x000000ffff2f7224 */ /* 0x000fce00078e0020 */
[----:B------:R-:W-:Y:S05]  /*4050*/  CALL.REL.NOINC `($__internal_1_$__cuda_sm20_rem_u64) ;  /* 0x0000030800e87944 */ /* 0x000fea0003c00000 */
[----:B------:R-:W-:-:S07]  /*4060*/  MOV R45, R49 ;  /* 0x00000031002d7202 */ /* 0x000fce0000000f00 */
.L_x_800:
[----:B------:R-:W-:Y:S05]  /*4070*/  BSYNC.RECONVERGENT B6 ;  /* 0x0000000000067941 */ /* 0x000fea0003800200 */
.L_x_798:
        /* <DEDUP_REMOVED lines=25> */
.L_x_802:
[----:B------:R-:W-:Y:S01]  /*4210*/  IMAD.MOV.U32 R45, RZ, RZ, R19 ;  /* 0x000000ffff2d7224 */ /* 0x000fe200078e0013 */
[----:B------:R-:W-:Y:S01]  /*4220*/  MOV R34, 0x4250 ;  /* 0x0000425000227802 */ /* 0x000fe20000000f00 */
[----:B------:R-:W-:-:S07]  /*4230*/  IMAD.MOV.U32 R47, RZ, RZ, R32 ;  /* 0x000000ffff2f7224 */ /* 0x000fce00078e0020 */
[----:B------:R-:W-:Y:S05]  /*4240*/  CALL.REL.NOINC `($__internal_1_$__cuda_sm20_rem_u64) ;  /* 0x00000308006c7944 */ /* 0x000fea0003c00000 */
[----:B------:R-:W-:-:S07]  /*4250*/  IMAD.MOV.U32 R45, RZ, RZ, R49 ;  /* 0x000000ffff2d7224 */ /* 0x000fce00078e0031 */
.L_x_803:
[----:B------:R-:W-:Y:S05]  /*4260*/  BSYNC.RECONVERGENT B6 ;  /* 0x0000000000067941 */ /* 0x000fea0003800200 */
.L_x_801:
        /* <DEDUP_REMOVED lines=25> */
.L_x_805:
[----:B------:R-:W-:Y:S01]  /*4400*/  MOV R45, R19 ;  /* 0x00000013002d7202 */ /* 0x000fe20000000f00 */
[----:B------:R-:W-:Y:S01]  /*4410*/  IMAD.MOV.U32 R47, RZ, RZ, R32 ;  /* 0x000000ffff2f7224 */ /* 0x000fe200078e0020 */
[----:B------:R-:W-:-:S07]  /*4420*/  MOV R34, 0x4440 ;  /* 0x0000444000227802 */ /* 0x000fce0000000f00 */
[----:B------:R-:W-:Y:S05]  /*4430*/  CALL.REL.NOINC `($__internal_1_$__cuda_sm20_rem_u64) ;  /* 0x0000030400f07944 */ /* 0x000fea0003c00000 */
[----:B------:R-:W-:-:S07]  /*4440*/  IMAD.MOV.U32 R45, RZ, RZ, R49 ;  /* 0x000000ffff2d7224 */ /* 0x000fce00078e0031 */
.L_x_806:
[----:B------:R-:W-:Y:S05]  /*4450*/  BSYNC.RECONVERGENT B6 ;  /* 0x0000000000067941 */ /* 0x000fea0003800200 */
.L_x_804:
        /* <DEDUP_REMOVED lines=25> */
.L_x_808:
[----:B------:R-:W-:Y:S01]  /*45f0*/  IMAD.MOV.U32 R45, RZ, RZ, R19 ;  /* 0x000000ffff2d7224 */ /* 0x000fe200078e0013 */
[----:B------:R-:W-:Y:S02]  /*4600*/  MOV R47, R32 ;  /* 0x00000020002f7202 */ /* 0x000fe40000000f00 */
[----:B------:R-:W-:-:S07]  /*4610*/  MOV R34, 0x4630 ;  /* 0x0000463000227802 */ /* 0x000fce0000000f00 */
[----:B------:R-:W-:Y:S05]  /*4620*/  CALL.REL.NOINC `($__internal_1_$__cuda_sm20_rem_u64) ;  /* 0x0000030400747944 */ /* 0x000fea0003c00000 */
[----:B------:R-:W-:-:S07]  /*4630*/  IMAD.MOV.U32 R45, RZ, RZ, R49 ;  /* 0x000000ffff2d7224 */ /* 0x000fce00078e0031 */
.L_x_809:
[----:B------:R-:W-:Y:S05]  /*4640*/  BSYNC.RECONVERGENT B6 ;  /* 0x0000000000067941 */ /* 0x000fea0003800200 */
.L_x_807:
        /* <DEDUP_REMOVED lines=25> */
.L_x_811:
[----:B------:R-:W-:Y:S01]  /*47e0*/  IMAD.MOV.U32 R45, RZ, RZ, R19 ;  /* 0x000000ffff2d7224 */ /* 0x000fe200078e0013 */
[----:B------:R-:W-:Y:S01]  /*47f0*/  MOV R34, 0x4820 ;  /* 0x0000482000227802 */ /* 0x000fe20000000f00 */
[----:B------:R-:W-:-:S07]  /*4800*/  IMAD.MOV.U32 R47, RZ, RZ, R32 ;  /* 0x000000ffff2f7224 */ /* 0x000fce00078e0020 */
[----:B------:R-:W-:Y:S05]  /*4810*/  CALL.REL.NOINC `($__internal_1_$__cuda_sm20_rem_u64) ;  /* 0x0000030000f87944 */ /* 0x000fea0003c00000 */
[----:B------:R-:W-:-:S07]  /*4820*/  MOV R45, R49 ;  /* 0x00000031002d7202 */ /* 0x000fce0000000f00 */
.L_x_812:
[----:B------:R-:W-:Y:S05]  /*4830*/  BSYNC.RECONVERGENT B6 ;  /* 0x0000000000067941 */ /* 0x000fea0003800200 */
.L_x_810:
        /* <DEDUP_REMOVED lines=25> */
.L_x_814:
[----:B------:R-:W-:Y:S01]  /*49d0*/  IMAD.MOV.U32 R45, RZ, RZ, R19 ;  /* 0x000000ffff2d7224 */ /* 0x000fe200078e0013 */
[----:B------:R-:W-:Y:S01]  /*49e0*/  MOV R34, 0x4a10 ;  /* 0x00004a1000227802 */ /* 0x000fe20000000f00 */
[----:B------:R-:W-:-:S07]  /*49f0*/  IMAD.MOV.U32 R47, RZ, RZ, R32 ;  /* 0x000000ffff2f7224 */ /* 0x000fce00078e0020 */
[----:B------:R-:W-:Y:S05]  /*4a00*/  CALL.REL.NOINC `($__internal_1_$__cuda_sm20_rem_u64) ;  /* 0x00000300007c7944 */ /* 0x000fea0003c00000 */
[----:B------:R-:W-:-:S07]  /*4a10*/  IMAD.MOV.U32 R45, RZ, RZ, R49 ;  /* 0x000000ffff2d7224 */ /* 0x000fce00078e0031 */
.L_x_815:
[----:B------:R-:W-:Y:S05]  /*4a20*/  BSYNC.RECONVERGENT B6 ;  /* 0x0000000000067941 */ /* 0x000fea0003800200 */
.L_x_813:
        /* <DEDUP_REMOVED lines=25> */
.L_x_817:
[----:B------:R-:W-:Y:S01]  /*4bc0*/  MOV R45, R19 ;  /* 0x00000013002d7202 */ /* 0x000fe20000000f00 */
[----:B------:R-:W-:Y:S01]  /*4bd0*/  IMAD.MOV.U32 R47, RZ, RZ, R32 ;  /* 0x000000ffff2f7224 */ /* 0x000fe200078e0020 */
[----:B------:R-:W-:-:S07]  /*4be0*/  MOV R34, 0x4c00 ;  /* 0x00004c0000227802 */ /* 0x000fce0000000f00 */
[----:B------:R-:W-:Y:S05]  /*4bf0*/  CALL.REL.NOINC `($__internal_1_$__cuda_sm20_rem_u64) ;  /* 0x0000030000007944 */ /* 0x000fea0003c00000 */
[----:B------:R-:W-:-:S07]  /*4c00*/  IMAD.MOV.U32 R45, RZ, RZ, R49 ;  /* 0x000000ffff2d7224 */ /* 0x000fce00078e0031 */
.L_x_818:
[----:B------:R-:W-:Y:S05]  /*4c10*/  BSYNC.RECONVERGENT B6 ;  /* 0x0000000000067941 */ /* 0x000fea0003800200 */
.L_x_816:
        /* <DEDUP_REMOVED lines=25> */
.L_x_820:
[----:B------:R-:W-:Y:S01]  /*4db0*/  IMAD.MOV.U32 R45, RZ, RZ, R19 ;  /* 0x000000ffff2d7224 */ /* 0x000fe200078e0013 */
[----:B------:R-:W-:Y:S02]  /*4dc0*/  MOV R47, R32 ;  /* 0x00000020002f7202 */ /* 0x000fe40000000f00 */
[----:B------:R-:W-:-:S07]  /*4dd0*/  MOV R34, 0x4df0 ;  /* 0x00004df000227802 */ /* 0x000fce0000000f00 */
[----:B------:R-:W-:Y:S05]  /*4de0*/  CALL.REL.NOINC `($__internal_1_$__cuda_sm20_rem_u64) ;  /* 0x000002fc00847944 */ /* 0x000fea0003c00000 */
[----:B------:R-:W-:-:S07]  /*4df0*/  IMAD.MOV.U32 R45, RZ, RZ, R49 ;  /* 0x000000ffff2d7224 */ /* 0x000fce00078e0031 */
.L_x_821:
[----:B------:R-:W-:Y:S05]  /*4e00*/  BSYNC.RECONVERGENT B6 ;  /* 0x0000000000067941 */ /* 0x000fea0003800200 */
.L_x_819:
        /* <DEDUP_REMOVED lines=25> */
.L_x_823:
[----:B------:R-:W-:Y:S01]  /*4fa0*/  IMAD.MOV.U32 R45, RZ, RZ, R19 ;  /* 0x000000ffff2d7224 */ /* 0x000fe200078e0013 */
[----:B------:R-:W-:Y:S01]  /*4fb0*/  MOV R34, 0x4fe0 ;  /* 0x00004fe000227802 */ /* 0x000fe20000000f00 */
[----:B------:R-:W-:-:S07]  /*4fc0*/  IMAD.MOV.U32 R47, RZ, RZ, R32 ;  /* 0x000000ffff2f7224 */ /* 0x000fce00078e0020 */
[----:B------:R-:W-:Y:S05]  /*4fd0*/  CALL.REL.NOINC `($__internal_1_$__cuda_sm20_rem_u64) ;  /* 0x000002fc00087944 */ /* 0x000fea0003c00000 */
[----:B------:R-:W-:-:S07]  /*4fe0*/  MOV R45, R49 ;  /* 0x00000031002d7202 */ /* 0x000fce0000000f00 */
.L_x_824:
[----:B------:R-:W-:Y:S05]  /*4ff0*/  BSYNC.RECONVERGENT B6 ;  /* 0x0000000000067941 */ /* 0x000fea0003800200 */
.L_x_822:
        /* <DEDUP_REMOVED lines=25> */
.L_x_826:
[----:B------:R-:W-:Y:S01]  /*5190*/  IMAD.MOV.U32 R45, RZ, RZ, R19 ;  /* 0x000000ffff2d7224 */ /* 0x000fe200078e0013 */
[----:B------:R-:W-:Y:S01]  /*51a0*/  MOV R34, 0x51d0 ;  /* 0x000051d000227802 */ /* 0x000fe20000000f00 */
[----:B------:R-:W-:-:S07]  /*51b0*/  IMAD.MOV.U32 R47, RZ, RZ, R32 ;  /* 0x000000ffff2f7224 */ /* 0x000fce00078e0020 */
[----:B------:R-:W-:Y:S05]  /*51c0*/  CALL.REL.NOINC `($__internal_1_$__cuda_sm20_rem_u64) ;  /* 0x000002f8008c7944 */ /* 0x000fea0003c00000 */
[----:B------:R-:W-:-:S07]  /*51d0*/  IMAD.MOV.U32 R45, RZ, RZ, R49 ;  /* 0x000000ffff2d7224 */ /* 0x000fce00078e0031 */
.L_x_827:
[----:B------:R-:W-:Y:S05]  /*51e0*/  BSYNC.RECONVERGENT B6 ;  /* 0x0000000000067941 */ /* 0x000fea0003800200 */
.L_x_825:
        /* <DEDUP_REMOVED lines=25> */
.L_x_829:
[----:B------:R-:W-:Y:S01]  /*5380*/  MOV R45, R19 ;  /* 0x00000013002d7202 */ /* 0x000fe20000000f00 */
[----:B------:R-:W-:Y:S01]  /*5390*/  IMAD.MOV.U32 R47, RZ, RZ, R32 ;  /* 0x000000ffff2f7224 */ /* 0x000fe200078e0020 */
[----:B------:R-:W-:-:S07]  /*53a0*/  MOV R34, 0x53c0 ;  /* 0x000053c000227802 */ /* 0x000fce0000000f00 */
[----:B------:R-:W-:Y:S05]  /*53b0*/  CALL.REL.NOINC `($__internal_1_$__cuda_sm20_rem_u64) ;  /* 0x000002f800107944 */ /* 0x000fea0003c00000 */
[----:B------:R-:W-:-:S07]  /*53c0*/  IMAD.MOV.U32 R45, RZ, RZ, R49 ;  /* 0x000000ffff2d7224 */ /* 0x000fce00078e0031 */
.L_x_830:
[----:B------:R-:W-:Y:S05]  /*53d0*/  BSYNC.RECONVERGENT B6 ;  /* 0x0000000000067941 */ /* 0x000fea0003800200 */
.L_x_828:
        /* <DEDUP_REMOVED lines=25> */
.L_x_832:
[----:B------:R-:W-:Y:S01]  /*5570*/  IMAD.MOV.U32 R45, RZ, RZ, R19 ;  /* 0x000000ffff2d7224 */ /* 0x000fe200078e0013 */
[----:B------:R-:W-:Y:S02]  /*5580*/  MOV R47, R32 ;  /* 0x00000020002f7202 */ /* 0x000fe40000000f00 */
[----:B------:R-:W-:-:S07]  /*5590*/  MOV R34, 0x55b0 ;  /* 0x000055b000227802 */ /* 0x000fce0000000f00 */
[----:B------:R-:W-:Y:S05]  /*55a0*/  CALL.REL.NOINC `($__internal_1_$__cuda_sm20_rem_u64) ;  /* 0x000002f400947944 */ /* 0x000fea0003c00000 */
[----:B------:R-:W-:-:S07]  /*55b0*/  IMAD.MOV.U32 R45, RZ, RZ, R49 ;  /* 0x000000ffff2d7224 */ /* 0x000fce00078e0031 */
.L_x_833:
[----:B------:R-:W-:Y:S05]  /*55c0*/  BSYNC.RECONVERGENT B6 ;  /* 0x0000000000067941 */ /* 0x000fea0003800200 */
.L_x_831:
        /* <DEDUP_REMOVED lines=25> */
.L_x_835:
[----:B------:R-:W-:Y:S01]  /*5760*/  IMAD.MOV.U32 R45, RZ, RZ, R19 ;  /* 0x000000ffff2d7224 */ /* 0x000fe200078e0013 */
[----:B------:R-:W-:Y:S01]  /*5770*/  MOV R34, 0x57a0 ;  /* 0x000057a000227802 */ /* 0x000fe20000000f00 */
[----:B------:R-:W-:-:S07]  /*5780*/  IMAD.MOV.U32 R47, RZ, RZ, R32 ;  /* 0x000000ffff2f7224 */ /* 0x000fce00078e0020 */
[----:B------:R-:W-:Y:S05]  /*5790*/  CALL.REL.NOINC `($__internal_1_$__cuda_sm20_rem_u64) ;  /* 0x000002f400187944 */ /* 0x000fea0003c00000 */
[----:B------:R-:W-:-:S07]  /*57a0*/  MOV R45, R49 ;  /* 0x00000031002d7202 */ /* 0x000fce0000000f00 */
.L_x_836:
[----:B------:R-:W-:Y:S05]  /*57b0*/  BSYNC.RECONVERGENT B6 ;  /* 0x0000000000067941 */ /* 0x000fea0003800200 */
.L_x_834:
        /* <DEDUP_REMOVED lines=25> */
.L_x_838:
[----:B------:R-:W-:Y:S01]  /*5950*/  IMAD.MOV.U32 R45, RZ, RZ, R19 ;  /* 0x000000ffff2d7224 */ /* 0x000fe200078e0013 */
[----:B------:R-:W-:Y:S01]  /*5960*/  MOV R34, 0x5990 ;  /* 0x0000599000227802 */ /* 0x000fe20000000f00 */
[----:B------:R-:W-:-:S07]  /*5970*/  IMAD.MOV.U32 R47, RZ, RZ, R32 ;  /* 0x000000ffff2f7224 */ /* 0x000fce00078e0020 */
[----:B------:R-:W-:Y:S05]  /*5980*/  CALL.REL.NOINC `($__internal_1_$__cuda_sm20_rem_u64) ;  /* 0x000002f0009c7944 */ /* 0x000fea0003c00000 */
[----:B------:R-:W-:-:S07]  /*5990*/  IMAD.MOV.U32 R45, RZ, RZ, R49 ;  /* 0x000000ffff2d7224 */ /* 0x000fce00078e0031 */
.L_x_839:
[----:B------:R-:W-:Y:S05]  /*59a0*/  BSYNC.RECONVERGENT B6 ;  /* 0x0000000000067941 */ /* 0x000fea0003800200 */
.L_x_837:
        /* <DEDUP_REMOVED lines=25> */
.L_x_841:
[----:B------:R-:W-:Y:S01]  /*5b40*/  MOV R45, R19 ;  /* 0x00000013002d7202 */ /* 0x000fe20000000f00 */
[----:B------:R-:W-:Y:S01]  /*5b50*/  IMAD.MOV.U32 R47, RZ, RZ, R32 ;  /* 0x000000ffff2f7224 */ /* 0x000fe200078e0020 */
[----:B------:R-:W-:-:S07]  /*5b60*/  MOV R34, 0x5b80 ;  /* 0x00005b8000227802 */ /* 0x000fce0000000f00 */
[----:B------:R-:W-:Y:S05]  /*5b70*/  CALL.REL.NOINC `($__internal_1_$__cuda_sm20_rem_u64) ;  /* 0x000002f000207944 */ /* 0x000fea0003c00000 */
[----:B------:R-:W-:-:S07]  /*5b80*/  IMAD.MOV.U32 R45, RZ, RZ, R49 ;  /* 0x000000ffff2d7224 */ /* 0x000fce00078e0031 */
.L_x_842:
[----:B------:R-:W-:Y:S05]  /*5b90*/  BSYNC.RECONVERGENT B6 ;  /* 0x0000000000067941 */ /* 0x000fea0003800200 */
.L_x_840:
        /* <DEDUP_REMOVED lines=25> */
.L_x_844:
[----:B------:R-:W-:Y:S01]  /*5d30*/  IMAD.MOV.U32 R45, RZ, RZ, R19 ;  /* 0x000000ffff2d7224 */ /* 0x000fe200078e0013 */
[----:B------:R-:W-:Y:S02]  /*5d40*/  MOV R47, R32 ;  /* 0x00000020002f7202 */ /* 0x000fe40000000f00 */
[----:B------:R-:W-:-:S07]  /*5d50*/  MOV R34, 0x5d70 ;  /* 0x00005d7000227802 */ /* 0x000fce0000000f00 */
[----:B------:R-:W-:Y:S05]  /*5d60*/  CALL.REL.NOINC `($__internal_1_$__cuda_sm20_rem_u64) ;  /* 0x000002ec00a47944 */ /* 0x000fea0003c00000 */
[----:B------:R-:W-:-:S07]  /*5d70*/  IMAD.MOV.U32 R45, RZ, RZ, R49 ;  /* 0x000000ffff2d7224 */ /* 0x000fce00078e0031 */
.L_x_845:
[----:B------:R-:W-:Y:S05]  /*5d80*/  BSYNC.RECONVERGENT B6 ;  /* 0x0000000000067941 */ /* 0x000fea0003800200 */
.L_x_843:
        /* <DEDUP_REMOVED lines=25> */
.L_x_847:
[----:B------:R-:W-:Y:S01]  /*5f20*/  IMAD.MOV.U32 R45, RZ, RZ, R19 ;  /* 0x000000ffff2d7224 */ /* 0x000fe200078e0013 */
[----:B------:R-:W-:Y:S01]  /*5f30*/  MOV R34, 0x5f60 ;  /* 0x00005f6000227802 */ /* 0x000fe20000000f00 */
[----:B------:R-:W-:-:S07]  /*5f40*/  IMAD.MOV.U32 R47, RZ, RZ, R32 ;  /* 0x000000ffff2f7224 */ /* 0x000fce00078e0020 */
[----:B------:R-:W-:Y:S05]  /*5f50*/  CALL.REL.NOINC `($__internal_1_$__cuda_sm20_rem_u64) ;  /* 0x000002ec00287944 */ /* 0x000fea0003c00000 */
[----:B------:R-:W-:-:S07]  /*5f60*/  MOV R45, R49 ;  /* 0x00000031002d7202 */ /* 0x000fce0000000f00 */
.L_x_848:
[----:B------:R-:W-:Y:S05]  /*5f70*/  BSYNC.RECONVERGENT B6 ;  /* 0x0000000000067941 */ /* 0x000fea0003800200 */
.L_x_846:
        /* <DEDUP_REMOVED lines=25> */
.L_x_850:
[----:B------:R-:W-:Y:S01]  /*6110*/  IMAD.MOV.U32 R45, RZ, RZ, R19 ;  /* 0x000000ffff2d7224 */ /* 0x000fe200078e0013 */
[----:B------:R-:W-:Y:S01]  /*6120*/  MOV R34, 0x6150 ;  /* 0x0000615000227802 */ /* 0x000fe20000000f00 */
[----:B------:R-:W-:-:S07]  /*6130*/  IMAD.MOV.U32 R47, RZ, RZ, R32 ;  /* 0x000000ffff2f7224 */ /* 0x000fce00078e0020 */
[----:B------:R-:W-:Y:S05]  /*6140*/  CALL.REL.NOINC `($__internal_1_$__cuda_sm20_rem_u64) ;  /* 0x000002e800ac7944 */ /* 0x000fea0003c00000 */
[----:B------:R-:W-:-:S07]  /*6150*/  IMAD.MOV.U32 R45, RZ, RZ, R49 ;  /* 0x000000ffff2d7224 */ /* 0x000fce00078e0031 */
.L_x_851:
[----:B------:R-:W-:Y:S05]  /*6160*/  BSYNC.RECONVERGENT B6 ;  /* 0x0000000000067941 */ /* 0x000fea0003800200 */
.L_x_849:
        /* <DEDUP_REMOVED lines=25> */
.L_x_853:
[----:B------:R-:W-:Y:S01]  /*6300*/  MOV R45, R19 ;  /* 0x00000013002d7202 */ /* 0x000fe20000000f00 */
[----:B------:R-:W-:Y:S01]  /*6310*/  IMAD.MOV.U32 R47, RZ, RZ, R32 ;  /* 0x000000ffff2f7224 */ /* 0x000fe200078e0020 */
[----:B------:R-:W-:-:S07]  /*6320*/  MOV R34, 0x6340 ;  /* 0x0000634000227802 */ /* 0x000fce0000000f00 */
[----:B------:R-:W-:Y:S05]  /*6330*/  CALL.REL.NOINC `($__internal_1_$__cuda_sm20_rem_u64) ;  /* 0x000002e800307944 */ /* 0x000fea0003c00000 */
[----:B------:R-:W-:-:S07]  /*6340*/  IMAD.MOV.U32 R45, RZ, RZ, R49 ;  /* 0x000000ffff2d7224 */ /* 0x000fce00078e0031 */
.L_x_854:
[----:B------:R-:W-:Y:S05]  /*6350*/  BSYNC.RECONVERGENT B6 ;  /* 0x0000000000067941 */ /* 0x000fea0003800200 */
.L_x_852:
        /* <DEDUP_REMOVED lines=25> */
.L_x_856:
[----:B------:R-:W-:Y:S01]  /*64f0*/  IMAD.MOV.U32 R45, RZ, RZ, R19 ;  /* 0x000000ffff2d7224 */ /* 0x000fe200078e0013 */
[----:B------:R-:W-:Y:S02]  /*6500*/  MOV R47, R32 ;  /* 0x00000020002f7202 */ /* 0x000fe40000000f00 */
[----:B------:R-:W-:-:S07]  /*6510*/  MOV R34, 0x6530 ;  /* 0x0000653000227802 */ /* 0x000fce0000000f00 */
[----:B------:R-:W-:Y:S05]  /*6520*/  CALL.REL.NOINC `($__internal_1_$__cuda_sm20_rem_u64) ;  /* 0x000002e400b47944 */ /* 0x000fea0003c00000 */
[----:B------:R-:W-:-:S07]  /*6530*/  IMAD.MOV.U32 R45, RZ, RZ, R49 ;  /* 0x000000ffff2d7224 */ /* 0x000fce00078e0031 */
.L_x_857:
[----:B------:R-:W-:Y:S05]  /*6540*/  BSYNC.RECONVERGENT B6 ;  /* 0x0000000000067941 */ /* 0x000fea0003800200 */
.L_x_855:
        /* <DEDUP_REMOVED lines=25> */
.L_x_859:
[----:B------:R-:W-:Y:S01]  /*66e0*/  IMAD.MOV.U32 R45, RZ, RZ, R19 ;  /* 0x000000ffff2d7224 */ /* 0x000fe200078e0013 */
[----:B------:R-:W-:Y:S01]  /*66f0*/  MOV R34, 0x6720 ;  /* 0x0000672000227802 */ /* 0x000fe20000000f00 */
[----:B------:R-:W-:-:S07]  /*6700*/  IMAD.MOV.U32 R47, RZ, RZ, R32 ;  /* 0x000000ffff2f7224 */ /* 0x000fce00078e0020 */
[----:B------:R-:W-:Y:S05]  /*6710*/  CALL.REL.NOINC `($__internal_1_$__cuda_sm20_rem_u64) ;  /* 0x000002e400387944 */ /* 0x000fea0003c00000 */
[----:B------:R-:W-:-:S07]  /*6720*/  MOV R45, R49 ;  /* 0x00000031002d7202 */ /* 0x000fce0000000f00 */
.L_x_860:
[----:B------:R-:W-:Y:S05]  /*6730*/  BSYNC.RECONVERGENT B6 ;  /* 0x0000000000067941 */ /* 0x000fea0003800200 */
.L_x_858:
        /* <DEDUP_REMOVED lines=25> */
.L_x_862:
[----:B------:R-:W-:Y:S01]  /*68d0*/  IMAD.MOV.U32 R45, RZ, RZ, R19 ;  /* 0x000000ffff2d7224 */ /* 0x000fe200078e0013 */
[----:B------:R-:W-:Y:S01]  /*68e0*/  MOV R34, 0x6910 ;  /* 0x0000691000227802 */ /* 0x000fe20000000f00 */
[----:B------:R-:W-:-:S07]  /*68f0*/  IMAD.MOV.U32 R47, RZ, RZ, R32 ;  /* 0x000000ffff2f7224 */ /* 0x000fce00078e0020 */
[----:B------:R-:W-:Y:S05]  /*6900*/  CALL.REL.NOINC `($__internal_1_$__cuda_sm20_rem_u64) ;  /* 0x000002e000bc7944 */ /* 0x000fea0003c00000 */
[----:B------:R-:W-:-:S07]  /*6910*/  IMAD.MOV.U32 R45, RZ, RZ, R49 ;  /* 0x000000ffff2d7224 */ /* 0x000fce00078e0031 */
.L_x_863:
[----:B------:R-:W-:Y:S05]  /*6920*/  BSYNC.RECONVERGENT B6 ;  /* 0x0000000000067941 */ /* 0x000fea0003800200 */
.L_x_861:
        /* <DEDUP_REMOVED lines=25> */
.L_x_865:
[----:B------:R-:W-:Y:S01]  /*6ac0*/  MOV R45, R19 ;  /* 0x00000013002d7202 */ /* 0x000fe20000000f00 */
[----:B------:R-:W-:Y:S01]  /*6ad0*/  IMAD.MOV.U32 R47, RZ, RZ, R32 ;  /* 0x000000ffff2f7224 */ /* 0x000fe200078e0020 */
[----:B------:R-:W-:-:S07]  /*6ae0*/  MOV R34, 0x6b00 ;  /* 0x00006b0000227802 */ /* 0x000fce0000000f00 */
[----:B------:R-:W-:Y:S05]  /*6af0*/  CALL.REL.NOINC `($__internal_1_$__cuda_sm20_rem_u64) ;  /* 0x000002e000407944 */ /* 0x000fea0003c00000 */
[----:B------:R-:W-:-:S07]  /*6b00*/  IMAD.MOV.U32 R45, RZ, RZ, R49 ;  /* 0x000000ffff2d7224 */ /* 0x000fce00078e0031 */
.L_x_866:
[----:B------:R-:W-:Y:S05]  /*6b10*/  BSYNC.RECONVERGENT B6 ;  /* 0x0000000000067941 */ /* 0x000fea0003800200 */
.L_x_864:
        /* <DEDUP_REMOVED lines=25> */
.L_x_868:
[----:B------:R-:W-:Y:S01]  /*6cb0*/  IMAD.MOV.U32 R45, RZ, RZ, R19 ;  /* 0x000000ffff2d7224 */ /* 0x000fe200078e0013 */
[----:B------:R-:W-:Y:S02]  /*6cc0*/  MOV R47, R32 ;  /* 0x00000020002f7202 */ /* 0x000fe40000000f00 */
[----:B------:R-:W-:-:S07]  /*6cd0*/  MOV R34, 0x6cf0 ;  /* 0x00006cf000227802 */ /* 0x000fce0000000f00 */
[----:B------:R-:W-:Y:S05]  /*6ce0*/  CALL.REL.NOINC `($__internal_1_$__cuda_sm20_rem_u64) ;  /* 0x000002dc00c47944 */ /* 0x000fea0003c00000 */
[----:B------:R-:W-:-:S07]  /*6cf0*/  IMAD.MOV.U32 R45, RZ, RZ, R49 ;  /* 0x000000ffff2d7224 */ /* 0x000fce00078e0031 */
.L_x_869:
[----:B------:R-:W-:Y:S05]  /*6d00*/  BSYNC.RECONVERGENT B6 ;  /* 0x0000000000067941 */ /* 0x000fea0003800200 */
.L_x_867:
        /* <DEDUP_REMOVED lines=25> */
.L_x_871:
[----:B------:R-:W-:Y:S01]  /*6ea0*/  IMAD.MOV.U32 R45, RZ, RZ, R19 ;  /* 0x000000ffff2d7224 */ /* 0x000fe200078e0013 */
[----:B------:R-:W-:Y:S01]  /*6eb0*/  MOV R34, 0x6ee0 ;  /* 0x00006ee000227802 */ /* 0x000fe20000000f00 */
[----:B------:R-:W-:-:S07]  /*6ec0*/  IMAD.MOV.U32 R47, RZ, RZ, R32 ;  /* 0x000000ffff2f7224 */ /* 0x000fce00078e0020 */
[----:B------:R-:W-:Y:S05]  /*6ed0*/  CALL.REL.NOINC `($__internal_1_$__cuda_sm20_rem_u64) ;  /* 0x000002dc00487944 */ /* 0x000fea0003c00000 */
[----:B------:R-:W-:-:S07]  /*6ee0*/  MOV R45, R49 ;  /* 0x00000031002d7202 */ /* 0x000fce0000000f00 */
.L_x_872:
[----:B------:R-:W-:Y:S05]  /*6ef0*/  BSYNC.RECONVERGENT B6 ;  /* 0x0000000000067941 */ /* 0x000fea0003800200 */
.L_x_870:
        /* <DEDUP_REMOVED lines=25> */
.L_x_874:
[----:B------:R-:W-:Y:S01]  /*7090*/  IMAD.MOV.U32 R45, RZ, RZ, R19 ;  /* 0x000000ffff2d7224 */ /* 0x000fe200078e0013 */
[----:B------:R-:W-:Y:S01]  /*70a0*/  MOV R34, 0x70d0 ;  /* 0x000070d000227802 */ /* 0x000fe20000000f00 */
[----:B------:R-:W-:-:S07]  /*70b0*/  IMAD.MOV.U32 R47, RZ, RZ, R32 ;  /* 0x000000ffff2f7224 */ /* 0x000fce00078e0020 */
[----:B------:R-:W-:Y:S05]  /*70c0*/  CALL.REL.NOINC `($__internal_1_$__cuda_sm20_rem_u64) ;  /* 0x000002d800cc7944 */ /* 0x000fea0003c00000 */
[----:B------:R-:W-:-:S07]  /*70d0*/  IMAD.MOV.U32 R45, RZ, RZ, R49 ;  /* 0x000000ffff2d7224 */ /* 0x000fce00078e0031 */
.L_x_875:
[----:B------:R-:W-:Y:S05]  /*70e0*/  BSYNC.RECONVERGENT B6 ;  /* 0x0000000000067941 */ /* 0x000fea0003800200 */
.L_x_873:
        /* <DEDUP_REMOVED lines=25> */
.L_x_877:
[----:B------:R-:W-:Y:S01]  /*7280*/  MOV R45, R19 ;  /* 0x00000013002d7202 */ /* 0x000fe20000000f00 */
[----:B------:R-:W-:Y:S01]  /*7290*/  IMAD.MOV.U32 R47, RZ, RZ, R32 ;  /* 0x000000ffff2f7224 */ /* 0x000fe200078e0020 */
[----:B------:R-:W-:-:S07]  /*72a0*/  MOV R34, 0x72c0 ;  /* 0x000072c000227802 */ /* 0x000fce0000000f00 */
[----:B------:R-:W-:Y:S05]  /*72b0*/  CALL.REL.NOINC `($__internal_1_$__cuda_sm20_rem_u64) ;  /* 0x000002d800507944 */ /* 0x000fea0003c00000 */
[----:B------:R-:W-:-:S07]  /*72c0*/  IMAD.MOV.U32 R45, RZ, RZ, R49 ;  /* 0x000000ffff2d7224 */ /* 0x000fce00078e0031 */
.L_x_878:
[----:B------:R-:W-:Y:S05]  /*72d0*/  BSYNC.RECONVERGENT B6 ;  /* 0x0000000000067941 */ /* 0x000fea0003800200 */
.L_x_876:
        /* <DEDUP_REMOVED lines=25> */
.L_x_880:
[----:B------:R-:W-:Y:S01]  /*7470*/  IMAD.MOV.U32 R45, RZ, RZ, R19 ;  /* 0x000000ffff2d7224 */ /* 0x000fe200078e0013 */
[----:B------:R-:W-:Y:S02]  /*7480*/  MOV R47, R32 ;  /* 0x00000020002f7202 */ /* 0x000fe40000000f00 */
[----:B------:R-:W-:-:S07]  /*7490*/  MOV R34, 0x74b0 ;  /* 0x000074b000227802 */ /* 0x000fce0000000f00 */
[----:B------:R-:W-:Y:S05]  /*74a0*/  CALL.REL.NOINC `($__internal_1_$__cuda_sm20_rem_u64) ;  /* 0x000002d400d47944 */ /* 0x000fea0003c00000 */
[----:B------:R-:W-:-:S07]  /*74b0*/  IMAD.MOV.U32 R45, RZ, RZ, R49 ;  /* 0x000000ffff2d7224 */ /* 0x000fce00078e0031 */
.L_x_881:
[----:B------:R-:W-:Y:S05]  /*74c0*/  BSYNC.RECONVERGENT B6 ;  /* 0x0000000000067941 */ /* 0x000fea0003800200 */
.L_x_879:
        /* <DEDUP_REMOVED lines=25> */
.L_x_883:
[----:B------:R-:W-:Y:S01]  /*7660*/  IMAD.MOV.U32 R45, RZ, RZ, R19 ;  /* 0x000000ffff2d7224 */ /* 0x000fe200078e0013 */
[----:B------:R-:W-:Y:S01]  /*7670*/  MOV R34, 0x76a0 ;  /* 0x000076a000227802 */ /* 0x000fe20000000f00 */
[----:B------:R-:W-:-:S07]  /*7680*/  IMAD.MOV.U32 R47, RZ, RZ, R32 ;  /* 0x000000ffff2f7224 */ /* 0x000fce00078e0020 */
[----:B------:R-:W-:Y:S05]  /*7690*/  CALL.REL.NOINC `($__internal_1_$__cuda_sm20_rem_u64) ;  /* 0x000002d400587944 */ /* 0x000fea0003c00000 */
[----:B------:R-:W-:-:S07]  /*76a0*/  MOV R45, R49 ;  /* 0x00000031002d7202 */ /* 0x000fce0000000f00 */
.L_x_884:
[----:B------:R-:W-:Y:S05]  /*76b0*/  BSYNC.RECONVERGENT B6 ;  /* 0x0000000000067941 */ /* 0x000fea0003800200 */
.L_x_882:
        /* <DEDUP_REMOVED lines=25> */
.L_x_886:
[----:B------:R-:W-:Y:S01]  /*7850*/  IMAD.MOV.U32 R45, RZ, RZ, R19 ;  /* 0x000000ffff2d7224 */ /* 0x000fe200078e0013 */
[----:B------:R-:W-:Y:S01]  /*7860*/  MOV R34, 0x7890 ;  /* 0x0000789000227802 */ /* 0x000fe20000000f00 */
[----:B------:R-:W-:-:S07]  /*7870*/  IMAD.MOV.U32 R47, RZ, RZ, R32 ;  /* 0x000000ffff2f7224 */ /* 0x000fce00078e0020 */
[----:B------:R-:W-:Y:S05]  /*7880*/  CALL.REL.NOINC `($__internal_1_$__cuda_sm20_rem_u64) ;  /* 0x000002d000dc7944 */ /* 0x000fea0003c00000 */
[----:B------:R-:W-:-:S07]  /*7890*/  IMAD.MOV.U32 R45, RZ, RZ, R49 ;  /* 0x000000ffff2d7224 */ /* 0x000fce00078e0031 */
.L_x_887:
[----:B------:R-:W-:Y:S05]  /*78a0*/  BSYNC.RECONVERGENT B6 ;  /* 0x0000000000067941 */ /* 0x000fea0003800200 */
.L_x_885:
        /* <DEDUP_REMOVED lines=25> */
.L_x_889:
[----:B------:R-:W-:Y:S01]  /*7a40*/  MOV R45, R19 ;  /* 0x00000013002d7202 */ /* 0x000fe20000000f00 */
[----:B------:R-:W-:Y:S01]  /*7a50*/  IMAD.MOV.U32 R47, RZ, RZ, R32 ;  /* 0x000000ffff2f7224 */ /* 0x000fe200078e0020 */
[----:B------:R-:W-:-:S07]  /*7a60*/  MOV R34, 0x7a80 ;  /* 0x00007a8000227802 */ /* 0x000fce0000000f00 */
[----:B------:R-:W-:Y:S05]  /*7a70*/  CALL.REL.NOINC `($__internal_1_$__cuda_sm20_rem_u64) ;  /* 0x000002d000607944 */ /* 0x000fea0003c00000 */
[----:B------:R-:W-:-:S07]  /*7a80*/  IMAD.MOV.U32 R45, RZ, RZ, R49 ;  /* 0x000000ffff2d7224 */ /* 0x000fce00078e0031 */
.L_x_890:
[----:B------:R-:W-:Y:S05]  /*7a90*/  BSYNC.RECONVERGENT B6 ;  /* 0x0000000000067941 */ /* 0x000fea0003800200 */
.L_x_888:
        /* <DEDUP_REMOVED lines=25> */
.L_x_892:
[----:B------:R-:W-:Y:S01]  /*7c30*/  IMAD.MOV.U32 R45, RZ, RZ, R19 ;  /* 0x000000ffff2d7224 */ /* 0x000fe200078e0013 */
[----:B------:R-:W-:Y:S02]  /*7c40*/  MOV R47, R32 ;  /* 0x00000020002f7202 */ /* 0x000fe40000000f00 */
[----:B------:R-:W-:-:S07]  /*7c50*/  MOV R34, 0x7c70 ;  /* 0x00007c7000227802 */ /* 0x000fce0000000f00 */
[----:B------:R-:W-:Y:S05]  /*7c60*/  CALL.REL.NOINC `($__internal_1_$__cuda_sm20_rem_u64) ;  /* 0x000002cc00e47944 */ /* 0x000fea0003c00000 */
[----:B------:R-:W-:-:S07]  /*7c70*/  IMAD.MOV.U32 R45, RZ, RZ, R49 ;  /* 0x000000ffff2d7224 */ /* 0x000fce00078e0031 */
.L_x_893:
[----:B------:R-:W-:Y:S05]  /*7c80*/  BSYNC.RECONVERGENT B6 ;  /* 0x0000000000067941 */ /* 0x000fea0003800200 */
.L_x_891:
        /* <DEDUP_REMOVED lines=25> */
.L_x_895:
[----:B------:R-:W-:Y:S01]  /*7e20*/  IMAD.MOV.U32 R45, RZ, RZ, R19 ;  /* 0x000000ffff2d7224 */ /* 0x000fe200078e0013 */
[----:B------:R-:W-:Y:S01]  /*7e30*/  MOV R34, 0x7e60 ;  /* 0x00007e6000227802 */ /* 0x000fe20000000f00 */
[----:B------:R-:W-:-:S07]  /*7e40*/  IMAD.MOV.U32 R47, RZ, RZ, R32 ;  /* 0x000000ffff2f7224 */ /* 0x000fce00078e0020 */
[----:B------:R-:W-:Y:S05]  /*7e50*/  CALL.REL.NOINC `($__internal_1_$__cuda_sm20_rem_u64) ;  /* 0x000002cc00687944 */ /* 0x000fea0003c00000 */
[----:B------:R-:W-:-:S07]  /*7e60*/  MOV R45, R49 ;  /* 0x00000031002d7202 */ /* 0x000fce0000000f00 */
.L_x_896:
[----:B------:R-:W-:Y:S05]  /*7e70*/  BSYNC.RECONVERGENT B6 ;  /* 0x0000000000067941 */ /* 0x000fea0003800200 */
.L_x_894:
        /* <DEDUP_REMOVED lines=25> */
.L_x_898:
[----:B------:R-:W-:Y:S01]  /*8010*/  IMAD.MOV.U32 R45, RZ, RZ, R19 ;  /* 0x000000ffff2d7224 */ /* 0x000fe200078e0013 */
[----:B------:R-:W-:Y:S01]  /*8020*/  MOV R34, 0x8050 ;  /* 0x0000805000227802 */ /* 0x000fe20000000f00 */
[----:B------:R-:W-:-:S07]  /*8030*/  IMAD.MOV.U32 R47, RZ, RZ, R32 ;  /* 0x000000ffff2f7224 */ /* 0x000fce00078e0020 */
[----:B------:R-:W-:Y:S05]  /*8040*/  CALL.REL.NOINC `($__internal_1_$__cuda_sm20_rem_u64) ;  /* 0x000002c800ec7944 */ /* 0x000fea0003c00000 */
[----:B------:R-:W-:-:S07]  /*8050*/  IMAD.MOV.U32 R45, RZ, RZ, R49 ;  /* 0x000000ffff2d7224 */ /* 0x000fce00078e0031 */
.L_x_899:
[----:B------:R-:W-:Y:S05]  /*8060*/  BSYNC.RECONVERGENT B6 ;  /* 0x0000000000067941 */ /* 0x000fea0003800200 */
.L_x_897:
        /* <DEDUP_REMOVED lines=25> */
.L_x_901:
[----:B------:R-:W-:Y:S01]  /*8200*/  MOV R45, R19 ;  /* 0x00000013002d7202 */ /* 0x000fe20000000f00 */
[----:B------:R-:W-:Y:S01]  /*8210*/  IMAD.MOV.U32 R47, RZ, RZ, R32 ;  /* 0x000000ffff2f7224 */ /* 0x000fe200078e0020 */
[----:B------:R-:W-:-:S07]  /*8220*/  MOV R34, 0x8240 ;  /* 0x0000824000227802 */ /* 0x000fce0000000f00 */
[----:B------:R-:W-:Y:S05]  /*8230*/  CALL.REL.NOINC `($__internal_1_$__cuda_sm20_rem_u64) ;  /* 0x000002c800707944 */ /* 0x000fea0003c00000 */
[----:B------:R-:W-:-:S07]  /*8240*/  IMAD.MOV.U32 R45, RZ, RZ, R49 ;  /* 0x000000ffff2d7224 */ /* 0x000fce00078e0031 */
.L_x_902:
[----:B------:R-:W-:Y:S05]  /*8250*/  BSYNC.RECONVERGENT B6 ;  /* 0x0000000000067941 */ /* 0x000fea0003800200 */
.L_x_900:
        /* <DEDUP_REMOVED lines=25> */
.L_x_904:
[----:B------:R-:W-:Y:S01]  /*83f0*/  IMAD.MOV.U32 R45, RZ, RZ, R19 ;  /* 0x000000ffff2d7224 */ /* 0x000fe200078e0013 */
[----:B------:R-:W-:Y:S02]  /*8400*/  MOV R47, R32 ;  /* 0x00000020002f7202 */ /* 0x000fe40000000f00 */
[----:B------:R-:W-:-:S07]  /*8410*/  MOV R34, 0x8430 ;  /* 0x0000843000227802 */ /* 0x000fce0000000f00 */
[----:B------:R-:W-:Y:S05]  /*8420*/  CALL.REL.NOINC `($__internal_1_$__cuda_sm20_rem_u64) ;  /* 0x000002c400f47944 */ /* 0x000fea0003c00000 */
[----:B------:R-:W-:-:S07]  /*8430*/  IMAD.MOV.U32 R45, RZ, RZ, R49 ;  /* 0x000000ffff2d7224 */ /* 0x000fce00078e0031 */
.L_x_905:
[----:B------:R-:W-:Y:S05]  /*8440*/  BSYNC.RECONVERGENT B6 ;  /* 0x0000000000067941 */ /* 0x000fea0003800200 */
.L_x_903:
        /* <DEDUP_REMOVED lines=25> */
.L_x_907:
[----:B------:R-:W-:Y:S01]  /*85e0*/  IMAD.MOV.U32 R45, RZ, RZ, R19 ;  /* 0x000000ffff2d7224 */ /* 0x000fe200078e0013 */
[----:B------:R-:W-:Y:S01]  /*85f0*/  MOV R34, 0x8620 ;  /* 0x0000862000227802 */ /* 0x000fe20000000f00 */
[----:B------:R-:W-:-:S07]  /*8600*/  IMAD.MOV.U32 R47, RZ, RZ, R32 ;  /* 0x000000ffff2f7224 */ /* 0x000fce00078e0020 */
[----:B------:R-:W-:Y:S05]  /*8610*/  CALL.REL.NOINC `($__internal_1_$__cuda_sm20_rem_u64) ;  /* 0x000002c400787944 */ /* 0x000fea0003c00000 */
[----:B------:R-:W-:-:S07]  /*8620*/  MOV R45, R49 ;  /* 0x00000031002d7202 */ /* 0x000fce0000000f00 */
.L_x_908:
[----:B------:R-:W-:Y:S05]  /*8630*/  BSYNC.RECONVERGENT B6 ;  /* 0x0000000000067941 */ /* 0x000fea0003800200 */
.L_x_906:
        /* <DEDUP_REMOVED lines=25> */
.L_x_910:
[----:B------:R-:W-:Y:S01]  /*87d0*/  IMAD.MOV.U32 R45, RZ, RZ, R19 ;  /* 0x000000ffff2d7224 */ /* 0x000fe200078e0013 */
[----:B------:R-:W-:Y:S01]  /*87e0*/  MOV R34, 0x8810 ;  /* 0x0000881000227802 */ /* 0x000fe20000000f00 */
[----:B------:R-:W-:-:S07]  /*87f0*/  IMAD.MOV.U32 R47, RZ, RZ, R32 ;  /* 0x000000ffff2f7224 */ /* 0x000fce00078e0020 */
[----:B------:R-:W-:Y:S05]  /*8800*/  CALL.REL.NOINC `($__internal_1_$__cuda_sm20_rem_u64) ;  /* 0x000002c000fc7944 */ /* 0x000fea0003c00000 */
[----:B------:R-:W-:-:S07]  /*8810*/  IMAD.MOV.U32 R45, RZ, RZ, R49 ;  /* 0x000000ffff2d7224 */ /* 0x000fce00078e0031 */
.L_x_911:
[----:B------:R-:W-:Y:S05]  /*8820*/  BSYNC.RECONVERGENT B6 ;  /* 0x0000000000067941 */ /* 0x000fea0003800200 */
.L_x_909:
        /* <DEDUP_REMOVED lines=25> */
.L_x_913:
[----:B------:R-:W-:Y:S01]  /*89c0*/  MOV R45, R19 ;  /* 0x00000013002d7202 */ /* 0x000fe20000000f00 */
[----:B------:R-:W-:Y:S01]  /*89d0*/  IMAD.MOV.U32 R47, RZ, RZ, R32 ;  /* 0x000000ffff2f7224 */ /* 0x000fe200078e0020 */
[----:B------:R-:W-:-:S07]  /*89e0*/  MOV R34, 0x8a00 ;  /* 0x00008a0000227802 */ /* 0x000fce0000000f00 */
[----:B------:R-:W-:Y:S05]  /*89f0*/  CALL.REL.NOINC `($__internal_1_$__cuda_sm20_rem_u64) ;  /* 0x000002c000807944 */ /* 0x000fea0003c00000 */
[----:B------:R-:W-:-:S07]  /*8a00*/  IMAD.MOV.U32 R45, RZ, RZ, R49 ;  /* 0x000000ffff2d7224 */ /* 0x000fce00078e0031 */
.L_x_914:
[----:B------:R-:W-:Y:S05]  /*8a10*/  BSYNC.RECONVERGENT B6 ;  /* 0x0000000000067941 */ /* 0x000fea0003800200 */
.L_x_912:
        /* <DEDUP_REMOVED lines=25> */
.L_x_916:
[----:B------:R-:W-:Y:S01]  /*8bb0*/  IMAD.MOV.U32 R45, RZ, RZ, R19 ;  /* 0x000000ffff2d7224 */ /* 0x000fe200078e0013 */
[----:B------:R-:W-:Y:S02]  /*8bc0*/  MOV R47, R32 ;  /* 0x00000020002f7202 */ /* 0x000fe40000000f00 */
[----:B------:R-:W-:-:S07]  /*8bd0*/  MOV R34, 0x8bf0 ;  /* 0x00008bf000227802 */ /* 0x000fce0000000f00 */
[----:B------:R-:W-:Y:S05]  /*8be0*/  CALL.REL.NOINC `($__internal_1_$__cuda_sm20_rem_u64) ;  /* 0x000002c000047944 */ /* 0x000fea0003c00000 */
[----:B------:R-:W-:-:S07]  /*8bf0*/  IMAD.MOV.U32 R45, RZ, RZ, R49 ;  /* 0x000000ffff2d7224 */ /* 0x000fce00078e0031 */
.L_x_917:
[----:B------:R-:W-:Y:S05]  /*8c00*/  BSYNC.RECONVERGENT B6 ;  /* 0x0000000000067941 */ /* 0x000fea0003800200 */
.L_x_915:
        /* <DEDUP_REMOVED lines=25> */
.L_x_919:
[----:B------:R-:W-:Y:S01]  /*8da0*/  IMAD.MOV.U32 R45, RZ, RZ, R19 ;  /* 0x000000ffff2d7224 */ /* 0x000fe200078e0013 */
[----:B------:R-:W-:Y:S01]  /*8db0*/  MOV R34, 0x8de0 ;  /* 0x00008de000227802 */ /* 0x000fe20000000f00 */
[----:B------:R-:W-:-:S07]  /*8dc0*/  IMAD.MOV.U32 R47, RZ, RZ, R32 ;  /* 0x000000ffff2f7224 */ /* 0x000fce00078e0020 */
[----:B------:R-:W-:Y:S05]  /*8dd0*/  CALL.REL.NOINC `($__internal_1_$__cuda_sm20_rem_u64) ;  /* 0x000002bc00887944 */ /* 0x000fea0003c00000 */
[----:B------:R-:W-:-:S07]  /*8de0*/  MOV R45, R49 ;  /* 0x00000031002d7202 */ /* 0x000fce0000000f00 */
.L_x_920:
[----:B------:R-:W-:Y:S05]  /*8df0*/  BSYNC.RECONVERGENT B6 ;  /* 0x0000000000067941 */ /* 0x000fea0003800200 */
.L_x_918:
        /* <DEDUP_REMOVED lines=25> */
.L_x_922:
[----:B------:R-:W-:Y:S01]  /*8f90*/  IMAD.MOV.U32 R45, RZ, RZ, R19 ;  /* 0x000000ffff2d7224 */ /* 0x000fe200078e0013 */
[----:B------:R-:W-:Y:S01]  /*8fa0*/  MOV R34, 0x8fd0 ;  /* 0x00008fd000227802 */ /* 0x000fe20000000f00 */
[----:B------:R-:W-:-:S07]  /*8fb0*/  IMAD.MOV.U32 R47, RZ, RZ, R32 ;  /* 0x000000ffff2f7224 */ /* 0x000fce00078e0020 */
[----:B------:R-:W-:Y:S05]  /*8fc0*/  CALL.REL.NOINC `($__internal_1_$__cuda_sm20_rem_u64) ;  /* 0x000002bc000c7944 */ /* 0x000fea0003c00000 */
[----:B------:R-:W-:-:S07]  /*8fd0*/  IMAD.MOV.U32 R45, RZ, RZ, R49 ;  /* 0x000000ffff2d7224 */ /* 0x000fce00078e0031 */
.L_x_923:
[----:B------:R-:W-:Y:S05]  /*8fe0*/  BSYNC.RECONVERGENT B6 ;  /* 0x0000000000067941 */ /* 0x000fea0003800200 */
.L_x_921:
        /* <DEDUP_REMOVED lines=25> */
.L_x_925:
[----:B------:R-:W-:Y:S01]  /*9180*/  MOV R45, R19 ;  /* 0x00000013002d7202 */ /* 0x000fe20000000f00 */
[----:B------:R-:W-:Y:S01]  /*9190*/  IMAD.MOV.U32 R47, RZ, RZ, R32 ;  /* 0x000000ffff2f7224 */ /* 0x000fe200078e0020 */
[----:B------:R-:W-:-:S07]  /*91a0*/  MOV R34, 0x91c0 ;  /* 0x000091c000227802 */ /* 0x000fce0000000f00 */
[----:B------:R-:W-:Y:S05]  /*91b0*/  CALL.REL.NOINC `($__internal_1_$__cuda_sm20_rem_u64) ;  /* 0x000002b800907944 */ /* 0x000fea0003c00000 */
[----:B------:R-:W-:-:S07]  /*91c0*/  IMAD.MOV.U32 R45, RZ, RZ, R49 ;  /* 0x000000ffff2d7224 */ /* 0x000fce00078e0031 */
.L_x_926:
[----:B------:R-:W-:Y:S05]  /*91d0*/  BSYNC.RECONVERGENT B6 ;  /* 0x0000000000067941 */ /* 0x000fea0003800200 */
.L_x_924:
        /* <DEDUP_REMOVED lines=25> */
.L_x_928:
[----:B------:R-:W-:Y:S01]  /*9370*/  IMAD.MOV.U32 R45, RZ, RZ, R19 ;  /* 0x000000ffff2d7224 */ /* 0x000fe200078e0013 */
[----:B------:R-:W-:Y:S02]  /*9380*/  MOV R47, R32 ;  /* 0x00000020002f7202 */ /* 0x000fe40000000f00 */
[----:B------:R-:W-:-:S07]  /*9390*/  MOV R34, 0x93b0 ;  /* 0x000093b000227802 */ /* 0x000fce0000000f00 */
[----:B------:R-:W-:Y:S05]  /*93a0*/  CALL.REL.NOINC `($__internal_1_$__cuda_sm20_rem_u64) ;  /* 0x000002b800147944 */ /* 0x000fea0003c00000 */
[----:B------:R-:W-:-:S07]  /*93b0*/  IMAD.MOV.U32 R45, RZ, RZ, R49 ;  /* 0x000000ffff2d7224 */ /* 0x000fce00078e0031 */
.L_x_929:
[----:B------:R-:W-:Y:S05]  /*93c0*/  BSYNC.RECONVERGENT B6 ;  /* 0x0000000000067941 */ /* 0x000fea0003800200 */
.L_x_927:
        /* <DEDUP_REMOVED lines=25> */
.L_x_931:
[----:B------:R-:W-:Y:S01]  /*9560*/  IMAD.MOV.U32 R45, RZ, RZ, R19 ;  /* 0x000000ffff2d7224 */ /* 0x000fe200078e0013 */
[----:B------:R-:W-:Y:S01]  /*9570*/  MOV R34, 0x95a0 ;  /* 0x000095a000227802 */ /* 0x000fe20000000f00 */
[----:B------:R-:W-:-:S07]  /*9580*/  IMAD.MOV.U32 R47, RZ, RZ, R32 ;  /* 0x000000ffff2f7224 */ /* 0x000fce00078e0020 */
[----:B------:R-:W-:Y:S05]  /*9590*/  CALL.REL.NOINC `($__internal_1_$__cuda_sm20_rem_u64) ;  /* 0x000002b400987944 */ /* 0x000fea0003c00000 */
[----:B------:R-:W-:-:S07]  /*95a0*/  MOV R45, R49 ;  /* 0x00000031002d7202 */ /* 0x000fce0000000f00 */
.L_x_932:
[----:B------:R-:W-:Y:S05]  /*95b0*/  BSYNC.RECONVERGENT B6 ;  /* 0x0000000000067941 */ /* 0x000fea0003800200 */
.L_x_930:
        /* <DEDUP_REMOVED lines=25> */
.L_x_934:
[----:B------:R-:W-:Y:S01]  /*9750*/  IMAD.MOV.U32 R45, RZ, RZ, R19 ;  /* 0x000000ffff2d7224 */ /* 0x000fe200078e0013 */
[----:B------:R-:W-:Y:S01]  /*9760*/  MOV R34, 0x9790 ;  /* 0x0000979000227802 */ /* 0x000fe20000000f00 */
[----:B------:R-:W-:-:S07]  /*9770*/  IMAD.MOV.U32 R47, RZ, RZ, R32 ;  /* 0x000000ffff2f7224 */ /* 0x000fce00078e0020 */
[----:B------:R-:W-:Y:S05]  /*9780*/  CALL.REL.NOINC `($__internal_1_$__cuda_sm20_rem_u64) ;  /* 0x000002b4001c7944 */ /* 0x000fea0003c00000 */
[----:B------:R-:W-:-:S07]  /*9790*/  IMAD.MOV.U32 R45, RZ, RZ, R49 ;  /* 0x000000ffff2d7224 */ /* 0x000fce00078e0031 */
.L_x_935:
[----:B------:R-:W-:Y:S05]  /*97a0*/  BSYNC.RECONVERGENT B6 ;  /* 0x0000000000067941 */ /* 0x000fea0003800200 */
.L_x_933:
        /* <DEDUP_REMOVED lines=25> */
.L_x_937:
[----:B------:R-:W-:Y:S01]  /*9940*/  MOV R45, R19 ;  /* 0x00000013002d7202 */ /* 0x000fe20000000f00 */
[----:B------:R-:W-:Y:S01]  /*9950*/  IMAD.MOV.U32 R47, RZ, RZ, R32 ;  /* 0x000000ffff2f7224 */ /* 0x000fe200078e0020 */
[----:B------:R-:W-:-:S07]  /*9960*/  MOV R34, 0x9980 ;  /* 0x0000998000227802 */ /* 0x000fce0000000f00 */
[----:B------:R-:W-:Y:S05]  /*9970*/  CALL.REL.NOINC `($__internal_1_$__cuda_sm20_rem_u64) ;  /* 0x000002b000a07944 */ /* 0x000fea0003c00000 */
[----:B------:R-:W-:-:S07]  /*9980*/  IMAD.MOV.U32 R45, RZ, RZ, R49 ;  /* 0x000000ffff2d7224 */ /* 0x000fce00078e0031 */
.L_x_938:
[----:B------:R-:W-:Y:S05]  /*9990*/  BSYNC.RECONVERGENT B6 ;  /* 0x0000000000067941 */ /* 0x000fea0003800200 */
.L_x_936:
        /* <DEDUP_REMOVED lines=25> */
.L_x_940:
[----:B------:R-:W-:Y:S01]  /*9b30*/  IMAD.MOV.U32 R45, RZ, RZ, R19 ;  /* 0x000000ffff2d7224 */ /* 0x000fe200078e0013 */
[----:B------:R-:W-:Y:S02]  /*9b40*/  MOV R47, R32 ;  /* 0x00000020002f7202 */ /* 0x000fe40000000f00 */
[----:B------:R-:W-:-:S07]  /*9b50*/  MOV R34, 0x9b70 ;  /* 0x00009b7000227802 */ /* 0x000fce0000000f00 */
[----:B------:R-:W-:Y:S05]  /*9b60*/  CALL.REL.NOINC `($__internal_1_$__cuda_sm20_rem_u64) ;  /* 0x000002b000247944 */ /* 0x000fea0003c00000 */
[----:B------:R-:W-:-:S07]  /*9b70*/  IMAD.MOV.U32 R45, RZ, RZ, R49 ;  /* 0x000000ffff2d7224 */ /* 0x000fce00078e0031 */
.L_x_941:
[----:B------:R-:W-:Y:S05]  /*9b80*/  BSYNC.RECONVERGENT B6 ;  /* 0x0000000000067941 */ /* 0x000fea0003800200 */
.L_x_939:
        /* <DEDUP_REMOVED lines=25> */
.L_x_943:
[----:B------:R-:W-:Y:S01]  /*9d20*/  IMAD.MOV.U32 R45, RZ, RZ, R19 ;  /* 0x000000ffff2d7224 */ /* 0x000fe200078e0013 */
[----:B------:R-:W-:Y:S01]  /*9d30*/  MOV R34, 0x9d60 ;  /* 0x00009d6000227802 */ /* 0x000fe20000000f00 */
[----:B------:R-:W-:-:S07]  /*9d40*/  IMAD.MOV.U32 R47, RZ, RZ, R32 ;  /* 0x000000ffff2f7224 */ /* 0x000fce00078e0020 */
[----:B------:R-:W-:Y:S05]  /*9d50*/  CALL.REL.NOINC `($__internal_1_$__cuda_sm20_rem_u64) ;  /* 0x000002ac00a87944 */ /* 0x000fea0003c00000 */
[----:B------:R-:W-:-:S07]  /*9d60*/  MOV R45, R49 ;  /* 0x00000031002d7202 */ /* 0x000fce0000000f00 */
.L_x_944:
[----:B------:R-:W-:Y:S05]  /*9d70*/  BSYNC.RECONVERGENT B6 ;  /* 0x0000000000067941 */ /* 0x000fea0003800200 */
.L_x_942:
        /* <DEDUP_REMOVED lines=25> */
.L_x_946:
[----:B------:R-:W-:Y:S01]  /*9f10*/  IMAD.MOV.U32 R45, RZ, RZ, R19 ;  /* 0x000000ffff2d7224 */ /* 0x000fe200078e0013 */
[----:B------:R-:W-:Y:S01]  /*9f20*/  MOV R34, 0x9f50 ;  /* 0x00009f5000227802 */ /* 0x000fe20000000f00 */
[----:B------:R-:W-:-:S07]  /*9f30*/  IMAD.MOV.U32 R47, RZ, RZ, R32 ;  /* 0x000000ffff2f7224 */ /* 0x000fce00078e0020 */
[----:B------:R-:W-:Y:S05]  /*9f40*/  CALL.REL.NOINC `($__internal_1_$__cuda_sm20_rem_u64) ;  /* 0x000002ac002c7944 */ /* 0x000fea0003c00000 */
[----:B------:R-:W-:-:S07]  /*9f50*/  IMAD.MOV.U32 R45, RZ, RZ, R49 ;  /* 0x000000ffff2d7224 */ /* 0x000fce00078e0031 */
.L_x_947:
[----:B------:R-:W-:Y:S05]  /*9f60*/  BSYNC.RECONVERGENT B6 ;  /* 0x0000000000067941 */ /* 0x000fea0003800200 */
.L_x_945:
        /* <DEDUP_REMOVED lines=25> */
.L_x_949:
[----:B------:R-:W-:Y:S01]  /*a100*/  MOV R45, R19 ;  /* 0x00000013002d7202 */ /* 0x000fe20000000f00 */
[----:B------:R-:W-:Y:S01]  /*a110*/  IMAD.MOV.U32 R47, RZ, RZ, R32 ;  /* 0x000000ffff2f7224 */ /* 0x000fe200078e0020 */
[----:B------:R-:W-:-:S07]  /*a120*/  MOV R34, 0xa140 ;  /* 0x0000a14000227802 */ /* 0x000fce0000000f00 */
[----:B------:R-:W-:Y:S05]  /*a130*/  CALL.REL.NOINC `($__internal_1_$__cuda_sm20_rem_u64) ;  /* 0x000002a800b07944 */ /* 0x000fea0003c00000 */
[----:B------:R-:W-:-:S07]  /*a140*/  IMAD.MOV.U32 R45, RZ, RZ, R49 ;  /* 0x000000ffff2d7224 */ /* 0x000fce00078e0031 */
.L_x_950:
[----:B------:R-:W-:Y:S05]  /*a150*/  BSYNC.RECONVERGENT B6 ;  /* 0x0000000000067941 */ /* 0x000fea0003800200 */
.L_x_948:
        /* <DEDUP_REMOVED lines=25> */
.L_x_952:
[----:B------:R-:W-:Y:S01]  /*a2f0*/  IMAD.MOV.U32 R45, RZ, RZ, R19 ;  /* 0x000000ffff2d7224 */ /* 0x000fe200078e0013 */
[----:B------:R-:W-:Y:S02]  /*a300*/  MOV R47, R32 ;  /* 0x00000020002f7202 */ /* 0x000fe40000000f00 */
[----:B------:R-:W-:-:S07]  /*a310*/  MOV R34, 0xa330 ;  /* 0x0000a33000227802 */ /* 0x000fce0000000f00 */
[----:B------:R-:W-:Y:S05]  /*a320*/  CALL.REL.NOINC `($__internal_1_$__cuda_sm20_rem_u64) ;  /* 0x000002a800347944 */ /* 0x000fea0003c00000 */
[----:B------:R-:W-:-:S07]  /*a330*/  IMAD.MOV.U32 R45, RZ, RZ, R49 ;  /* 0x000000ffff2d7224 */ /* 0x000fce00078e0031 */
.L_x_953:
[----:B------:R-:W-:Y:S05]  /*a340*/  BSYNC.RECONVERGENT B6 ;  /* 0x0000000000067941 */ /* 0x000fea0003800200 */
.L_x_951:
[----:B------:R-:W-:-:S05]  /*a350*/  IADD3 R44, P0, PT, R58, R44, RZ ;  /* 0x0000002c3a2c7210 */ /* 0x000fca0007f1e0ff */
[----:B------:R-:W-:-:S08]  /*a360*/  IMAD.X R45, R59, 0x1, R45, P0 ;  /* 0x000000013b2d7824 */ /* 0x000fd000000e062d */
.L_x_755:
[----:B------:R-:W-:Y:S05]  /*a370*/  BSYNC.RECONVERGENT B4 ;  /* 0x0000000000047941 */ /* 0x000fea0003800200 */
.L_x_754:
[----:B------:R-:W-:-:S04]  /*a380*/  LOP3.LUT R34, R45, R32, RZ, 0xfc, !PT ;  /* 0x000000202d227212 */ /* 0x000fc800078efcff */
[----:B------:R-:W-:-:S13]  /*a390*/  ISETP.NE.U32.AND P0, PT, R34, RZ, PT ;  /* 0x000000ff2200720c */ /* 0x000fda0003f05070 */
[----:B------:R-:W-:Y:S05]  /*a3a0*/  @P0 BRA `(.L_x_954) ;  /* 0x00000000004c0947 */ /* 0x000fea0003800000 */
[----:B------:R-:W0:Y:S01]  /*a3b0*/  I2F.U32.RP R36, R19 ;  /* 0x0000001300247306 */ /* 0x000e220000209000 */
[----:B------:R-:W-:-:S07]  /*a3c0*/  ISETP.NE.U32.AND P1, PT, R19, RZ, PT ;  /* 0x000000ff1300720c */ /* 0x000fce0003f25070 */
[----:B0-----:R-:W0:Y:S02]  /*a3d0*/  MUFU.RCP R36, R36 ;  /* 0x0000002400247308 */ /* 0x001e240000001000 */
[----:B0-----:R-:W-:Y:S02]  /*a3e0*/  VIADD R42, R36, 0xffffffe ;  /* 0x0ffffffe242a7836 */ /* 0x001fe40000000000 */
[----:B------:R-:W-:-:S04]  /*a3f0*/  IMAD.MOV.U32 R36, RZ, RZ, RZ ;  /* 0x000000ffff247224 */ /* 0x000fc800078e00ff */
        /* <DEDUP_REMOVED lines=14> */
.L_x_954:
[----:B------:R-:W-:Y:S01]  /*a4e0*/  IMAD.MOV.U32 R43, RZ, RZ, R45 ;  /* 0x000000ffff2b7224 */ /* 0x000fe200078e002d */
[----:B------:R-:W-:Y:S01]  /*a4f0*/  MOV R47, R32 ;  /* 0x00000020002f7202 */ /* 0x000fe20000000f00 */
[----:B------:R-:W-:Y:S01]  /*a500*/  IMAD.MOV.U32 R45, RZ, RZ, R19 ;  /* 0x000000ffff2d7224 */ /* 0x000fe200078e0013 */
[----:B------:R-:W-:-:S07]  /*a510*/  MOV R34, 0xa530 ;  /* 0x0000a53000227802 */ /* 0x000fce0000000f00 */
[----:B------:R-:W-:Y:S05]  /*a520*/  CALL.REL.NOINC `($__internal_1_$__cuda_sm20_rem_u64) ;  /* 0x000002a400b47944 */ /* 0x000fea0003c00000 */
[----:B------:R-:W-:Y:S02]  /*a530*/  IMAD.MOV.U32 R35, RZ, RZ, R44 ;  /* 0x000000ffff237224 */ /* 0x000fe400078e002c */
[----:B------:R-:W-:-:S07]  /*a540*/  IMAD.MOV.U32 R36, RZ, RZ, R49 ;  /* 0x000000ffff247224 */ /* 0x000fce00078e0031 */
.L_x_753:
[----:B------:R-:W-:Y:S05]  /*a550*/  BSYNC.RECONVERGENT B5 ;  /* 0x0000000000057941 */ /* 0x000fea0003800200 */
.L_x_752:
[-C--:B------:R-:W-:Y:S01]  /*a560*/  IMAD.WIDE.U32 R46, R41, R40.reuse, RZ ;  /* 0x00000028292e7225 */ /* 0x080fe200078e00ff */
[----:B------:R-:W-:Y:S03]  /*a570*/  BSSY.RECONVERGENT B4, `(.L_x_955) ;  /* 0x000080a000047945 */ /* 0x000fe60003800200 */
[----:B------:R-:W-:-:S04]  /*a580*/  IMAD.WIDE.U32 R42, R40, R40, RZ ;  /* 0x00000028282a7225 */ /* 0x000fc800078e00ff */
[----:B------:R-:W-:-:S04]  /*a590*/  IMAD.WIDE.U32 R46, P0, R40, R41, R46 ;  /* 0x00000029282e7225 */ /* 0x000fc8000780002e */
[----:B------:R-:W-:Y:S01]  /*a5a0*/  IMAD.X R45, RZ, RZ, RZ, P0 ;  /* 0x000000ffff2d7224 */ /* 0x000fe200000e06ff */
[----:B------:R-:W-:Y:S02]  /*a5b0*/  IADD3 R43, P0, PT, R43, R46, RZ ;  /* 0x0000002e2b2b7210 */ /* 0x000fe40007f1e0ff */
[----:B------:R-:W-:-:S05]  /*a5c0*/  MOV R44, R47 ;  /* 0x0000002f002c7202 */ /* 0x000fca0000000f00 */
[----:B------:R-:W-:-:S04]  /*a5d0*/  IMAD.WIDE.U32.X R40, R41, R41, R44, P0 ;  /* 0x0000002929287225 */ /* 0x000fc800000e042c */
[----:B------:R-:W-:Y:S01]  /*a5e0*/  IMAD.MOV.U32 R44, RZ, RZ, R42 ;  /* 0x000000ffff2c7224 */ /* 0x000fe200078e002a */
        /* <DEDUP_REMOVED lines=12> */
[----:B------:R0:W1:Y:S02]  /*a6b0*/  F2I.FTZ.U32.TRUNC.NTZ R43, R42 ;  /* 0x0000002a002b7305 */ /* 0x000064000021f000 */
[----:B0-----:R-:W-:Y:S02]  /*a6c0*/  HFMA2 R42, -RZ, RZ, 0, 0 ;  /* 0x00000000ff2a7431 */ /* 0x001fe400000001ff */
[----:B-1----:R-:W-:-:S04]  /*a6d0*/  IMAD.MOV R34, RZ, RZ, -R43 ;  /* 0x000000ffff227224 */ /* 0x002fc800078e0a2b */
        /* <DEDUP_REMOVED lines=11> */
.L_x_958:
[----:B------:R-:W-:Y:S01]  /*a790*/  IMAD.MOV.U32 R45, RZ, RZ, R19 ;  /* 0x000000ffff2d7224 */ /* 0x000fe200078e0013 */
[----:B------:R-:W-:Y:S01]  /*a7a0*/  MOV R34, 0xa7d0 ;  /* 0x0000a7d000227802 */ /* 0x000fe20000000f00 */
[----:B------:R-:W-:-:S07]  /*a7b0*/  IMAD.MOV.U32 R47, RZ, RZ, R32 ;  /* 0x000000ffff2f7224 */ /* 0x000fce00078e0020 */
[----:B------:R-:W-:Y:S05]  /*a7c0*/  CALL.REL.NOINC `($__internal_1_$__cuda_sm20_rem_u64) ;  /* 0x000002a4000c7944 */ /* 0x000fea0003c00000 */
[----:B------:R-:W-:Y:S01]  /*a7d0*/  IMAD.MOV.U32 R54, RZ, RZ, R44 ;  /* 0x000000ffff367224 */ /* 0x000fe200078e002c */
[----:B------:R-:W-:-:S07]  /*a7e0*/  MOV R55, R49 ;  /* 0x0000003100377202 */ /* 0x000fce0000000f00 */
.L_x_959:
[----:B------:R-:W-:Y:S05]  /*a7f0*/  BSYNC.RECONVERGENT B5 ;  /* 0x0000000000057941 */ /* 0x000fea0003800200 */
.L_x_957:
[----:B------:R-:W-:Y:S01]  /*a800*/  LOP3.LUT R34, R41, R32, RZ, 0xfc, !PT ;  /* 0x0000002029227212 */ /* 0x000fe200078efcff */
[----:B------:R-:W-:Y:S03]  /*a810*/  BSSY.RECONVERGENT B5, `(.L_x_960) ;  /* 0x000001d000057945 */ /* 0x000fe60003800200 */
[----:B------:R-:W-:-:S13]  /*a820*/  ISETP.NE.U32.AND P0, PT, R34, RZ, PT ;  /* 0x000000ff2200720c */ /* 0x000fda0003f05070 */
[----:B------:R-:W-:Y:S05]  /*a830*/  @P0 BRA `(.L_x_961) ;  /* 0x00000000004c0947 */ /* 0x000fea0003800000 */
[----:B------:R-:W0:Y:S01]  /*a840*/  I2F.U32.RP R41, R19 ;  /* 0x0000001300297306 */ /* 0x000e220000209000 */
[----:B------:R-:W-:-:S07]  /*a850*/  ISETP.NE.U32.AND P1, PT, R19, RZ, PT ;  /* 0x000000ff1300720c */ /* 0x000fce0003f25070 */
[----:B0-----:R-:W0:Y:S02]  /*a860*/  MUFU.RCP R41, R41 ;  /* 0x0000002900297308 */ /* 0x001e240000001000 */
[----:B0-----:R-:W-:-:S06]  /*a870*/  VIADD R42, R41, 0xffffffe ;  /* 0x0ffffffe292a7836 */ /* 0x001fcc0000000000 */
[----:B------:R0:W1:Y:S02]  /*a880*/  F2I.FTZ.U32.TRUNC.NTZ R43, R42 ;  /* 0x0000002a002b7305 */ /* 0x000064000021f000 */
[----:B0-----:R-:W-:Y:S02]  /*a890*/  IMAD.MOV.U32 R42, RZ, RZ, RZ ;  /* 0x000000ffff2a7224 */ /* 0x001fe400078e00ff */
[----:B-1----:R-:W-:-:S04]  /*a8a0*/  IMAD.MOV R34, RZ, RZ, -R43 ;  /* 0x000000ffff227224 */ /* 0x002fc800078e0a2b */
[----:B------:R-:W-:-:S04]  /*a8b0*/  IMAD R45, R34, R19, RZ ;  /* 0x00000013222d7224 */ /* 0x000fc800078e02ff */
[----:B------:R-:W-:-:S06]  /*a8c0*/  IMAD.HI.U32 R45, R43, R45, R42 ;  /* 0x0000002d2b2d7227 */ /* 0x000fcc00078e002a */
[----:B------:R-:W-:-:S04]  /*a8d0*/  IMAD.HI.U32 R34, R45, R40, RZ ;  /* 0x000000282d227227 */ /* 0x000fc800078e00ff */
[----:B------:R-:W-:Y:S01]  /*a8e0*/  IMAD.MOV.U32 R45, RZ, RZ, RZ ;  /* 0x000000ffff2d7224 */ /* 0x000fe200078e00ff */
        /* <DEDUP_REMOVED lines=8> */
.L_x_961:
[----:B------:R-:W-:Y:S01]  /*a970*/  MOV R44, R40 ;  /* 0x00000028002c7202 */ /* 0x000fe20000000f00 */
[----:B------:R-:W-:Y:S01]  /*a980*/  IMAD.MOV.U32 R43, RZ, RZ, R41 ;  /* 0x000000ffff2b7224 */ /* 0x000fe200078e0029 */
[----:B------:R-:W-:Y:S01]  /*a990*/  MOV R34, 0xa9d0 ;  /* 0x0000a9d000227802 */ /* 0x000fe20000000f00 */
[----:B------:R-:W-:Y:S02]  /*a9a0*/  IMAD.MOV.U32 R45, RZ, RZ, R19 ;  /* 0x000000ffff2d7224 */ /* 0x000fe400078e0013 */
[----:B------:R-:W-:-:S07]  /*a9b0*/  IMAD.MOV.U32 R47, RZ, RZ, R32 ;  /* 0x000000ffff2f7224 */ /* 0x000fce00078e0020 */
[----:B------:R-:W-:Y:S05]  /*a9c0*/  CALL.REL.NOINC `($__internal_1_$__cuda_sm20_rem_u64) ;  /* 0x000002a0008c7944 */ /* 0x000fea0003c00000 */
[----:B------:R-:W-:-:S07]  /*a9d0*/  MOV R45, R49 ;  /* 0x00000031002d7202 */ /* 0x000fce0000000f00 */
.L_x_962:
[----:B------:R-:W-:Y:S05]  /*a9e0*/  BSYNC.RECONVERGENT B5 ;  /* 0x0000000000057941 */ /* 0x000fea0003800200 */
.L_x_960:
        /* <DEDUP_REMOVED lines=25> */
.L_x_964:
[----:B------:R-:W-:Y:S01]  /*ab80*/  IMAD.MOV.U32 R45, RZ, RZ, R19 ;  /* 0x000000ffff2d7224 */ /* 0x000fe200078e0013 */
[----:B------:R-:W-:Y:S01]  /*ab90*/  MOV R34, 0xabc0 ;  /* 0x0000abc000227802 */ /* 0x000fe20000000f00 */
[----:B------:R-:W-:-:S07]  /*aba0*/  IMAD.MOV.U32 R47, RZ, RZ, R32 ;  /* 0x000000ffff2f7224 */ /* 0x000fce00078e0020 */
[----:B------:R-:W-:Y:S05]  /*abb0*/  CALL.REL.NOINC `($__internal_1_$__cuda_sm20_rem_u64) ;  /* 0x000002a000107944 */ /* 0x000fea0003c00000 */
[----:B------:R-:W-:-:S07]  /*abc0*/  IMAD.MOV.U32 R45, RZ, RZ, R49 ;  /* 0x000000ffff2d7224 */ /* 0x000fce00078e0031 */
.L_x_965:
[----:B------:R-:W-:Y:S05]  /*abd0*/  BSYNC.RECONVERGENT B5 ;  /* 0x0000000000057941 */ /* 0x000fea0003800200 */
.L_x_963:
        /* <DEDUP_REMOVED lines=11> */
[----:B------:R0:W1:Y:S02]  /*ac90*/  F2I.FTZ.U32.TRUNC.NTZ R41, R40 ;  /* 0x0000002800297305 */ /* 0x000064000021f000 */
[----:B0-----:R-:W-:Y:S02]  /*aca0*/  IMAD.MOV.U32 R40, RZ, RZ, RZ ;  /* 0x000000ffff287224 */ /* 0x001fe400078e00ff */
[----:B-1----:R-:W-:-:S04]  /*acb0*/  IMAD.MOV R34, RZ, RZ, -R41 ;  /* 0x000000ffff227224 */ /* 0x002fc800078e0a29 */
[----:B------:R-:W-:-:S04]  /*acc0*/  IMAD R43, R34, R19, RZ ;  /* 0x00000013222b7224 */ /* 0x000fc800078e02ff */
        /* <DEDUP_REMOVED lines=10> */
.L_x_967:
[----:B------:R-:W-:Y:S01]  /*ad70*/  MOV R45, R19 ;  /* 0x00000013002d7202 */ /* 0x000fe20000000f00 */
[----:B------:R-:W-:Y:S01]  /*ad80*/  IMAD.MOV.U32 R47, RZ, RZ, R32 ;  /* 0x000000ffff2f7224 */ /* 0x000fe200078e0020 */
[----:B------:R-:W-:-:S07]  /*ad90*/  MOV R34, 0xadb0 ;  /* 0x0000adb000227802 */ /* 0x000fce0000000f00 */
[----:B------:R-:W-:Y:S05]  /*ada0*/  CALL.REL.NOINC `($__internal_1_$__cuda_sm20_rem_u64) ;  /* 0x0000029c00947944 */ /* 0x000fea0003c00000 */
[----:B------:R-:W-:-:S07]  /*adb0*/  IMAD.MOV.U32 R45, RZ, RZ, R49 ;  /* 0x000000ffff2d7224 */ /* 0x000fce00078e0031 */
.L_x_968:
[----:B------:R-:W-:Y:S05]  /*adc0*/  BSYNC.RECONVERGENT B5 ;  /* 0x0000000000057941 */ /* 0x000fea0003800200 */
.L_x_966:
        /* <DEDUP_REMOVED lines=11> */
[----:B------:R0:W1:Y:S02]  /*ae80*/  F2I.FTZ.U32.TRUNC.NTZ R41, R40 ;  /* 0x0000002800297305 */ /* 0x000064000021f000 */
[----:B0-----:R-:W-:Y:S02]  /*ae90*/  IMAD.MOV.U32 R40, RZ, RZ, RZ ;  /* 0x000000ffff287224 */ /* 0x001fe400078e00ff */
[----:B-1----:R-:W-:-:S04]  /*aea0*/  IMAD.MOV R34, RZ, RZ, -R41 ;  /* 0x000000ffff227224 */ /* 0x002fc800078e0a29 */
[----:B------:R-:W-:-:S04]  /*aeb0*/  IMAD R43, R34, R19, RZ ;  /* 0x00000013222b7224 */ /* 0x000fc800078e02ff */
        /* <DEDUP_REMOVED lines=10> */
.L_x_970:
[----:B------:R-:W-:Y:S01]  /*af60*/  IMAD.MOV.U32 R45, RZ, RZ, R19 ;  /* 0x000000ffff2d7224 */ /* 0x000fe200078e0013 */
[----:B------:R-:W-:Y:S02]  /*af70*/  MOV R47, R32 ;  /* 0x00000020002f7202 */ /* 0x000fe40000000f00 */
[----:B------:R-:W-:-:S07]  /*af80*/  MOV R34, 0xafa0 ;  /* 0x0000afa000227802 */ /* 0x000fce0000000f00 */
[----:B------:R-:W-:Y:S05]  /*af90*/  CALL.REL.NOINC `($__internal_1_$__cuda_sm20_rem_u64) ;  /* 0x0000029c00187944 */ /* 0x000fea0003c00000 */
[----:B------:R-:W-:-:S07]  /*afa0*/  IMAD.MOV.U32 R45, RZ, RZ, R49 ;  /* 0x000000ffff2d7224 */ /* 0x000fce00078e0031 */
.L_x_971:
[----:B------:R-:W-:Y:S05]  /*afb0*/  BSYNC.RECONVERGENT B5 ;  /* 0x0000000000057941 */ /* 0x000fea0003800200 */
.L_x_969:
        /* <DEDUP_REMOVED lines=25> */
.L_x_973:
[----:B------:R-:W-:Y:S01]  /*b150*/  IMAD.MOV.U32 R45, RZ, RZ, R19 ;  /* 0x000000ffff2d7224 */ /* 0x000fe200078e0013 */
[----:B------:R-:W-:Y:S01]  /*b160*/  MOV R34, 0xb190 ;  /* 0x0000b19000227802 */ /* 0x000fe20000000f00 */
[----:B------:R-:W-:-:S07]  /*b170*/  IMAD.MOV.U32 R47, RZ, RZ, R32 ;  /* 0x000000ffff2f7224 */ /* 0x000fce00078e0020 */
[----:B------:R-:W-:Y:S05]  /*b180*/  CALL.REL.NOINC `($__internal_1_$__cuda_sm20_rem_u64) ;  /* 0x00000298009c7944 */ /* 0x000fea0003c00000 */
[----:B------:R-:W-:-:S07]  /*b190*/  MOV R45, R49 ;  /* 0x00000031002d7202 */ /* 0x000fce0000000f00 */
.L_x_974:
[----:B------:R-:W-:Y:S05]  /*b1a0*/  BSYNC.RECONVERGENT B5 ;  /* 0x0000000000057941 */ /* 0x000fea0003800200 */
.L_x_972:
        /* <DEDUP_REMOVED lines=25> */
.L_x_976:
[----:B------:R-:W-:Y:S01]  /*b340*/  IMAD.MOV.U32 R45, RZ, RZ, R19 ;  /* 0x000000ffff2d7224 */ /* 0x000fe200078e0013 */
[----:B------:R-:W-:Y:S01]  /*b350*/  MOV R34, 0xb380 ;  /* 0x0000b38000227802 */ /* 0x000fe20000000f00 */
[----:B------:R-:W-:-:S07]  /*b360*/  IMAD.MOV.U32 R47, RZ, RZ, R32 ;  /* 0x000000ffff2f7224 */ /* 0x000fce00078e0020 */
[----:B------:R-:W-:Y:S05]  /*b370*/  CALL.REL.NOINC `($__internal_1_$__cuda_sm20_rem_u64) ;  /* 0x0000029800207944 */ /* 0x000fea0003c00000 */
[----:B------:R-:W-:-:S07]  /*b380*/  IMAD.MOV.U32 R45, RZ, RZ, R49 ;  /* 0x000000ffff2d7224 */ /* 0x000fce00078e0031 */
.L_x_977:
[----:B------:R-:W-:Y:S05]  /*b390*/  BSYNC.RECONVERGENT B5 ;  /* 0x0000000000057941 */ /* 0x000fea0003800200 */
.L_x_975:
        /* <DEDUP_REMOVED lines=25> */
.L_x_979:
[----:B------:R-:W-:Y:S01]  /*b530*/  MOV R45, R19 ;  /* 0x00000013002d7202 */ /* 0x000fe20000000f00 */
[----:B------:R-:W-:Y:S01]  /*b540*/  IMAD.MOV.U32 R47, RZ, RZ, R32 ;  /* 0x000000ffff2f7224 */ /* 0x000fe200078e0020 */
[----:B------:R-:W-:-:S07]  /*b550*/  MOV R34, 0xb570 ;  /* 0x0000b57000227802 */ /* 0x000fce0000000f00 */
[----:B------:R-:W-:Y:S05]  /*b560*/  CALL.REL.NOINC `($__internal_1_$__cuda_sm20_rem_u64) ;  /* 0x0000029400a47944 */ /* 0x000fea0003c00000 */
[----:B------:R-:W-:-:S07]  /*b570*/  IMAD.MOV.U32 R45, RZ, RZ, R49 ;  /* 0x000000ffff2d7224 */ /* 0x000fce00078e0031 */
.L_x_980:
[----:B------:R-:W-:Y:S05]  /*b580*/  BSYNC.RECONVERGENT B5 ;  /* 0x0000000000057941 */ /* 0x000fea0003800200 */
.L_x_978:
        /* <DEDUP_REMOVED lines=25> */
.L_x_982:
[----:B------:R-:W-:Y:S01]  /*b720*/  IMAD.MOV.U32 R45, RZ, RZ, R19 ;  /* 0x000000ffff2d7224 */ /* 0x000fe200078e0013 */
[----:B------:R-:W-:Y:S02]  /*b730*/  MOV R47, R32 ;  /* 0x00000020002f7202 */ /* 0x000fe40000000f00 */
[----:B------:R-:W-:-:S07]  /*b740*/  MOV R34, 0xb760 ;  /* 0x0000b76000227802 */ /* 0x000fce0000000f00 */
[----:B------:R-:W-:Y:S05]  /*b750*/  CALL.REL.NOINC `($__internal_1_$__cuda_sm20_rem_u64) ;  /* 0x0000029400287944 */ /* 0x000fea0003c00000 */
[----:B------:R-:W-:-:S07]  /*b760*/  IMAD.MOV.U32 R45, RZ, RZ, R49 ;  /* 0x000000ffff2d7224 */ /* 0x000fce00078e0031 */
.L_x_983:
[----:B------:R-:W-:Y:S05]  /*b770*/  BSYNC.RECONVERGENT B5 ;  /* 0x0000000000057941 */ /* 0x000fea0003800200 */
.L_x_981:
        /* <DEDUP_REMOVED lines=25> */
.L_x_985:
[----:B------:R-:W-:Y:S01]  /*b910*/  IMAD.MOV.U32 R45, RZ, RZ, R19 ;  /* 0x000000ffff2d7224 */ /* 0x000fe200078e0013 */
[----:B------:R-:W-:Y:S01]  /*b920*/  MOV R34, 0xb950 ;  /* 0x0000b95000227802 */ /* 0x000fe20000000f00 */
[----:B------:R-:W-:-:S07]  /*b930*/  IMAD.MOV.U32 R47, RZ, RZ, R32 ;  /* 0x000000ffff2f7224 */ /* 0x000fce00078e0020 */
[----:B------:R-:W-:Y:S05]  /*b940*/  CALL.REL.NOINC `($__internal_1_$__cuda_sm20_rem_u64) ;  /* 0x0000029000ac7944 */ /* 0x000fea0003c00000 */
[----:B------:R-:W-:-:S07]  /*b950*/  MOV R45, R49 ;  /* 0x00000031002d7202 */ /* 0x000fce0000000f00 */
.L_x_986:
[----:B------:R-:W-:Y:S05]  /*b960*/  BSYNC.RECONVERGENT B5 ;  /* 0x0000000000057941 */ /* 0x000fea0003800200 */
.L_x_984:
        /* <DEDUP_REMOVED lines=25> */
.L_x_988:
[----:B------:R-:W-:Y:S01]  /*bb00*/  IMAD.MOV.U32 R45, RZ, RZ, R19 ;  /* 0x000000ffff2d7224 */ /* 0x000fe200078e0013 */
[----:B------:R-:W-:Y:S01]  /*bb10*/  MOV R34, 0xbb40 ;  /* 0x0000bb4000227802 */ /* 0x000fe20000000f00 */
[----:B------:R-:W-:-:S07]  /*bb20*/  IMAD.MOV.U32 R47, RZ, RZ, R32 ;  /* 0x000000ffff2f7224 */ /* 0x000fce00078e0020 */
[----:B------:R-:W-:Y:S05]  /*bb30*/  CALL.REL.NOINC `($__internal_1_$__cuda_sm20_rem_u64) ;  /* 0x0000029000307944 */ /* 0x000fea0003c00000 */
[----:B------:R-:W-:-:S07]  /*bb40*/  IMAD.MOV.U32 R45, RZ, RZ, R49 ;  /* 0x000000ffff2d7224 */ /* 0x000fce00078e0031 */
.L_x_989:
[----:B------:R-:W-:Y:S05]  /*bb50*/  BSYNC.RECONVERGENT B5 ;  /* 0x0000000000057941 */ /* 0x000fea0003800200 */
.L_x_987:
        /* <DEDUP_REMOVED lines=25> */
.L_x_991:
[----:B------:R-:W-:Y:S01]  /*bcf0*/  MOV R45, R19 ;  /* 0x00000013002d7202 */ /* 0x000fe20000000f00 */
[----:B------:R-:W-:Y:S01]  /*bd00*/  IMAD.MOV.U32 R47, RZ, RZ, R32 ;  /* 0x000000ffff2f7224 */ /* 0x000fe200078e0020 */
[----:B------:R-:W-:-:S07]  /*bd10*/  MOV R34, 0xbd30 ;  /* 0x0000bd3000227802 */ /* 0x000fce0000000f00 */
[----:B------:R-:W-:Y:S05]  /*bd20*/  CALL.REL.NOINC `($__internal_1_$__cuda_sm20_rem_u64) ;  /* 0x0000028c00b47944 */ /* 0x000fea0003c00000 */
[----:B------:R-:W-:-:S07]  /*bd30*/  IMAD.MOV.U32 R45, RZ, RZ, R49 ;  /* 0x000000ffff2d7224 */ /* 0x000fce00078e0031 */
.L_x_992:
[----:B------:R-:W-:Y:S05]  /*bd40*/  BSYNC.RECONVERGENT B5 ;  /* 0x0000000000057941 */ /* 0x000fea0003800200 */
.L_x_990:
        /* <DEDUP_REMOVED lines=25> */
.L_x_994:
[----:B------:R-:W-:Y:S01]  /*bee0*/  IMAD.MOV.U32 R45, RZ, RZ, R19 ;  /* 0x000000ffff2d7224 */ /* 0x000fe200078e0013 */
[----:B------:R-:W-:Y:S02]  /*bef0*/  MOV R47, R32 ;  /* 0x00000020002f7202 */ /* 0x000fe40000000f00 */
[----:B------:R-:W-:-:S07]  /*bf00*/  MOV R34, 0xbf20 ;  /* 0x0000bf2000227802 */ /* 0x000fce0000000f00 */
[----:B------:R-:W-:Y:S05]  /*bf10*/  CALL.REL.NOINC `($__internal_1_$__cuda_sm20_rem_u64) ;  /* 0x0000028c00387944 */ /* 0x000fea0003c00000 */
[----:B------:R-:W-:-:S07]  /*bf20*/  IMAD.MOV.U32 R45, RZ, RZ, R49 ;  /* 0x000000ffff2d7224 */ /* 0x000fce00078e0031 */
.L_x_995:
[----:B------:R-:W-:Y:S05]  /*bf30*/  BSYNC.RECONVERGENT B5 ;  /* 0x0000000000057941 */ /* 0x000fea0003800200 */
.L_x_993:
        /* <DEDUP_REMOVED lines=25> */
.L_x_997:
[----:B------:R-:W-:Y:S01]  /*c0d0*/  IMAD.MOV.U32 R45, RZ, RZ, R19 ;  /* 0x000000ffff2d7224 */ /* 0x000fe200078e0013 */
[----:B------:R-:W-:Y:S01]  /*c0e0*/  MOV R34, 0xc110 ;  /* 0x0000c11000227802 */ /* 0x000fe20000000f00 */
[----:B------:R-:W-:-:S07]  /*c0f0*/  IMAD.MOV.U32 R47, RZ, RZ, R32 ;  /* 0x000000ffff2f7224 */ /* 0x000fce00078e0020 */
[----:B------:R-:W-:Y:S05]  /*c100*/  CALL.REL.NOINC `($__internal_1_$__cuda_sm20_rem_u64) ;  /* 0x0000028800bc7944 */ /* 0x000fea0003c00000 */
[----:B------:R-:W-:-:S07]  /*c110*/  MOV R45, R49 ;  /* 0x00000031002d7202 */ /* 0x000fce0000000f00 */
.L_x_998:
[----:B------:R-:W-:Y:S05]  /*c120*/  BSYNC.RECONVERGENT B5 ;  /* 0x0000000000057941 */ /* 0x000fea0003800200 */
.L_x_996:
        /* <DEDUP_REMOVED lines=25> */
.L_x_1000:
[----:B------:R-:W-:Y:S01]  /*c2c0*/  IMAD.MOV.U32 R45, RZ, RZ, R19 ;  /* 0x000000ffff2d7224 */ /* 0x000fe200078e0013 */
[----:B------:R-:W-:Y:S01]  /*c2d0*/  MOV R34, 0xc300 ;  /* 0x0000c30000227802 */ /* 0x000fe20000000f00 */
[----:B------:R-:W-:-:S07]  /*c2e0*/  IMAD.MOV.U32 R47, RZ, RZ, R32 ;  /* 0x000000ffff2f7224 */ /* 0x000fce00078e0020 */
[----:B------:R-:W-:Y:S05]  /*c2f0*/  CALL.REL.NOINC `($__internal_1_$__cuda_sm20_rem_u64) ;  /* 0x0000028800407944 */ /* 0x000fea0003c00000 */
[----:B------:R-:W-:-:S07]  /*c300*/  IMAD.MOV.U32 R45, RZ, RZ, R49 ;  /* 0x000000ffff2d7224 */ /* 0x000fce00078e0031 */
.L_x_1001:
[----:B------:R-:W-:Y:S05]  /*c310*/  BSYNC.RECONVERGENT B5 ;  /* 0x0000000000057941 */ /* 0x000fea0003800200 */
.L_x_999:
        /* <DEDUP_REMOVED lines=25> */
.L_x_1003:
[----:B------:R-:W-:Y:S01]  /*c4b0*/  MOV R45, R19 ;  /* 0x00000013002d7202 */ /* 0x000fe20000000f00 */
[----:B------:R-:W-:Y:S01]  /*c4c0*/  IMAD.MOV.U32 R47, RZ, RZ, R32 ;  /* 0x000000ffff2f7224 */ /* 0x000fe200078e0020 */
[----:B------:R-:W-:-:S07]  /*c4d0*/  MOV R34, 0xc4f0 ;  /* 0x0000c4f000227802 */ /* 0x000fce0000000f00 */
[----:B------:R-:W-:Y:S05]  /*c4e0*/  CALL.REL.NOINC `($__internal_1_$__cuda_sm20_rem_u64) ;  /* 0x0000028400c47944 */ /* 0x000fea0003c00000 */
[----:B------:R-:W-:-:S07]  /*c4f0*/  IMAD.MOV.U32 R45, RZ, RZ, R49 ;  /* 0x000000ffff2d7224 */ /* 0x000fce00078e0031 */
.L_x_1004:
[----:B------:R-:W-:Y:S05]  /*c500*/  BSYNC.RECONVERGENT B5 ;  /* 0x0000000000057941 */ /* 0x000fea0003800200 */
.L_x_1002:
        /* <DEDUP_REMOVED lines=25> */
.L_x_1006:
[----:B------:R-:W-:Y:S01]  /*c6a0*/  IMAD.MOV.U32 R45, RZ, RZ, R19 ;  /* 0x000000ffff2d7224 */ /* 0x000fe200078e0013 */
[----:B------:R-:W-:Y:S02]  /*c6b0*/  MOV R47, R32 ;  /* 0x00000020002f7202 */ /* 0x000fe40000000f00 */
[----:B------:R-:W-:-:S07]  /*c6c0*/  MOV R34, 0xc6e0 ;  /* 0x0000c6e000227802 */ /* 0x000fce0000000f00 */
[----:B------:R-:W-:Y:S05]  /*c6d0*/  CALL.REL.NOINC `($__internal_1_$__cuda_sm20_rem_u64) ;  /* 0x0000028400487944 */ /* 0x000fea0003c00000 */
[----:B------:R-:W-:-:S07]  /*c6e0*/  IMAD.MOV.U32 R45, RZ, RZ, R49 ;  /* 0x000000ffff2d7224 */ /* 0x000fce00078e0031 */
.L_x_1007:
[----:B------:R-:W-:Y:S05]  /*c6f0*/  BSYNC.RECONVERGENT B5 ;  /* 0x0000000000057941 */ /* 0x000fea0003800200 */
.L_x_1005:
        /* <DEDUP_REMOVED lines=25> */
.L_x_1009:
[----:B------:R-:W-:Y:S01]  /*c890*/  IMAD.MOV.U32 R45, RZ, RZ, R19 ;  /* 0x000000ffff2d7224 */ /* 0x000fe200078e0013 */
[----:B------:R-:W-:Y:S01]  /*c8a0*/  MOV R34, 0xc8d0 ;  /* 0x0000c8d000227802 */ /* 0x000fe20000000f00 */
[----:B------:R-:W-:-:S07]  /*c8b0*/  IMAD.MOV.U32 R47, RZ, RZ, R32 ;  /* 0x000000ffff2f7224 */ /* 0x000fce00078e0020 */
[----:B------:R-:W-:Y:S05]  /*c8c0*/  CALL.REL.NOINC `($__internal_1_$__cuda_sm20_rem_u64) ;  /* 0x0000028000cc7944 */ /* 0x000fea0003c00000 */
[----:B------:R-:W-:-:S07]  /*c8d0*/  MOV R45, R49 ;  /* 0x00000031002d7202 */ /* 0x000fce0000000f00 */
.L_x_1010:
[----:B------:R-:W-:Y:S05]  /*c8e0*/  BSYNC.RECONVERGENT B5 ;  /* 0x0000000000057941 */ /* 0x000fea0003800200 */
.L_x_1008:
        /* <DEDUP_REMOVED lines=25> */
.L_x_1012:
[----:B------:R-:W-:Y:S01]  /*ca80*/  IMAD.MOV.U32 R45, RZ, RZ, R19 ;  /* 0x000000ffff2d7224 */ /* 0x000fe200078e0013 */
[----:B------:R-:W-:Y:S01]  /*ca90*/  MOV R34, 0xcac0 ;  /* 0x0000cac000227802 */ /* 0x000fe20000000f00 */
[----:B------:R-:W-:-:S07]  /*caa0*/  IMAD.MOV.U32 R47, RZ, RZ, R32 ;  /* 0x000000ffff2f7224 */ /* 0x000fce00078e0020 */
[----:B------:R-:W-:Y:S05]  /*cab0*/  CALL.REL.NOINC `($__internal_1_$__cuda_sm20_rem_u64) ;  /* 0x0000028000507944 */ /* 0x000fea0003c00000 */
[----:B------:R-:W-:-:S07]  /*cac0*/  IMAD.MOV.U32 R45, RZ, RZ, R49 ;  /* 0x000000ffff2d7224 */ /* 0x000fce00078e0031 */
.L_x_1013:
[----:B------:R-:W-:Y:S05]  /*cad0*/  BSYNC.RECONVERGENT B5 ;  /* 0x0000000000057941 */ /* 0x000fea0003800200 */
.L_x_1011:
        /* <DEDUP_REMOVED lines=25> */
.L_x_1015:
[----:B------:R-:W-:Y:S01]  /*cc70*/  MOV R45, R19 ;  /* 0x00000013002d7202 */ /* 0x000fe20000000f00 */
[----:B------:R-:W-:Y:S01]  /*cc80*/  IMAD.MOV.U32 R47, RZ, RZ, R32 ;  /* 0x000000ffff2f7224 */ /* 0x000fe200078e0020 */
[----:B------:R-:W-:-:S07]  /*cc90*/  MOV R34, 0xccb0 ;  /* 0x0000ccb000227802 */ /* 0x000fce0000000f00 */
[----:B------:R-:W-:Y:S05]  /*cca0*/  CALL.REL.NOINC `($__internal_1_$__cuda_sm20_rem_u64) ;  /* 0x0000027c00d47944 */ /* 0x000fea0003c00000 */
[----:B------:R-:W-:-:S07]  /*ccb0*/  IMAD.MOV.U32 R45, RZ, RZ, R49 ;  /* 0x000000ffff2d7224 */ /* 0x000fce00078e0031 */
.L_x_1016:
[----:B------:R-:W-:Y:S05]  /*ccc0*/  BSYNC.RECONVERGENT B5 ;  /* 0x0000000000057941 */ /* 0x000fea0003800200 */
.L_x_1014:
        /* <DEDUP_REMOVED lines=25> */
.L_x_1018:
[----:B------:R-:W-:Y:S01]  /*ce60*/  IMAD.MOV.U32 R45, RZ, RZ, R19 ;  /* 0x000000ffff2d7224 */ /* 0x000fe200078e0013 */
[----:B------:R-:W-:Y:S02]  /*ce70*/  MOV R47, R32 ;  /* 0x00000020002f7202 */ /* 0x000fe40000000f00 */
[----:B------:R-:W-:-:S07]  /*ce80*/  MOV R34, 0xcea0 ;  /* 0x0000cea000227802 */ /* 0x000fce0000000f00 */
[----:B------:R-:W-:Y:S05]  /*ce90*/  CALL.REL.NOINC `($__internal_1_$__cuda_sm20_rem_u64) ;  /* 0x0000027c00587944 */ /* 0x000fea0003c00000 */
[----:B------:R-:W-:-:S07]  /*cea0*/  IMAD.MOV.U32 R45, RZ, RZ, R49 ;  /* 0x000000ffff2d7224 */ /* 0x000fce00078e0031 */
.L_x_1019:
[----:B------:R-:W-:Y:S05]  /*ceb0*/  BSYNC.RECONVERGENT B5 ;  /* 0x0000000000057941 */ /* 0x000fea0003800200 */
.L_x_1017:
        /* <DEDUP_REMOVED lines=25> */
.L_x_1021:
[----:B------:R-:W-:Y:S01]  /*d050*/  IMAD.MOV.U32 R45, RZ, RZ, R19 ;  /* 0x000000ffff2d7224 */ /* 0x000fe200078e0013 */
[----:B------:R-:W-:Y:S01]  /*d060*/  MOV R34, 0xd090 ;  /* 0x0000d09000227802 */ /* 0x000fe20000000f00 */
[----:B------:R-:W-:-:S07]  /*d070*/  IMAD.MOV.U32 R47, RZ, RZ, R32 ;  /* 0x000000ffff2f7224 */ /* 0x000fce00078e0020 */
[----:B------:R-:W-:Y:S05]  /*d080*/  CALL.REL.NOINC `($__internal_1_$__cuda_sm20_rem_u64) ;  /* 0x0000027800dc7944 */ /* 0x000fea0003c00000 */
[----:B------:R-:W-:-:S07]  /*d090*/  MOV R45, R49 ;  /* 0x00000031002d7202 */ /* 0x000fce0000000f00 */
.L_x_1022:
[----:B------:R-:W-:Y:S05]  /*d0a0*/  BSYNC.RECONVERGENT B5 ;  /* 0x0000000000057941 */ /* 0x000fea0003800200 */
.L_x_1020:
        /* <DEDUP_REMOVED lines=25> */
.L_x_1024:
[----:B------:R-:W-:Y:S01]  /*d240*/  IMAD.MOV.U32 R45, RZ, RZ, R19 ;  /* 0x000000ffff2d7224 */ /* 0x000fe200078e0013 */
[----:B------:R-:W-:Y:S01]  /*d250*/  MOV R34, 0xd280 ;  /* 0x0000d28000227802 */ /* 0x000fe20000000f00 */
[----:B------:R-:W-:-:S07]  /*d260*/  IMAD.MOV.U32 R47, RZ, RZ, R32 ;  /* 0x000000ffff2f7224 */ /* 0x000fce00078e0020 */
[----:B------:R-:W-:Y:S05]  /*d270*/  CALL.REL.NOINC `($__internal_1_$__cuda_sm20_rem_u64) ;  /* 0x0000027800607944 */ /* 0x000fea0003c00000 */
[----:B------:R-:W-:-:S07]  /*d280*/  IMAD.MOV.U32 R45, RZ, RZ, R49 ;  /* 0x000000ffff2d7224 */ /* 0x000fce00078e0031 */
.L_x_1025:
[----:B------:R-:W-:Y:S05]  /*d290*/  BSYNC.RECONVERGENT B5 ;  /* 0x0000000000057941 */ /* 0x000fea0003800200 */
.L_x_1023:
        /* <DEDUP_REMOVED lines=25> */
.L_x_1027:
[----:B------:R-:W-:Y:S01]  /*d430*/  MOV R45, R19 ;  /* 0x00000013002d7202 */ /* 0x000fe20000000f00 */
[----:B------:R-:W-:Y:S01]  /*d440*/  IMAD.MOV.U32 R47, RZ, RZ, R32 ;  /* 0x000000ffff2f7224 */ /* 0x000fe200078e0020 */
[----:B------:R-:W-:-:S07]  /*d450*/  MOV R34, 0xd470 ;  /* 0x0000d47000227802 */ /* 0x000fce0000000f00 */
[----:B------:R-:W-:Y:S05]  /*d460*/  CALL.REL.NOINC `($__internal_1_$__cuda_sm20_rem_u64) ;  /* 0x0000027400e47944 */ /* 0x000fea0003c00000 */
[----:B------:R-:W-:-:S07]  /*d470*/  IMAD.MOV.U32 R45, RZ, RZ, R49 ;  /* 0x000000ffff2d7224 */ /* 0x000fce00078e0031 */
.L_x_1028:
[----:B------:R-:W-:Y:S05]  /*d480*/  BSYNC.RECONVERGENT B5 ;  /* 0x0000000000057941 */ /* 0x000fea0003800200 */
.L_x_1026:
        /* <DEDUP_REMOVED lines=25> */
.L_x_1030:
[----:B------:R-:W-:Y:S01]  /*d620*/  IMAD.MOV.U32 R45, RZ, RZ, R19 ;  /* 0x000000ffff2d7224 */ /* 0x000fe200078e0013 */
[----:B------:R-:W-:Y:S02]  /*d630*/  MOV R47, R32 ;  /* 0x00000020002f7202 */ /* 0x000fe40000000f00 */
[----:B------:R-:W-:-:S07]  /*d640*/  MOV R34, 0xd660 ;  /* 0x0000d66000227802 */ /* 0x000fce0000000f00 */
[----:B------:R-:W-:Y:S05]  /*d650*/  CALL.REL.NOINC `($__internal_1_$__cuda_sm20_rem_u64) ;  /* 0x0000027400687944 */ /* 0x000fea0003c00000 */
[----:B------:R-:W-:-:S07]  /*d660*/  IMAD.MOV.U32 R45, RZ, RZ, R49 ;  /* 0x000000ffff2d7224 */ /* 0x000fce00078e0031 */
.L_x_1031:
[----:B------:R-:W-:Y:S05]  /*d670*/  BSYNC.RECONVERGENT B5 ;  /* 0x0000000000057941 */ /* 0x000fea0003800200 */
.L_x_1029:
        /* <DEDUP_REMOVED lines=25> */
.L_x_1033:
[----:B------:R-:W-:Y:S01]  /*d810*/  IMAD.MOV.U32 R45, RZ, RZ, R19 ;  /* 0x000000ffff2d7224 */ /* 0x000fe200078e0013 */
[----:B------:R-:W-:Y:S01]  /*d820*/  MOV R34, 0xd850 ;  /* 0x0000d85000227802 */ /* 0x000fe20000000f00 */
[----:B------:R-:W-:-:S07]  /*d830*/  IMAD.MOV.U32 R47, RZ, RZ, R32 ;  /* 0x000000ffff2f7224 */ /* 0x000fce00078e0020 */
[----:B------:R-:W-:Y:S05]  /*d840*/  CALL.REL.NOINC `($__internal_1_$__cuda_sm20_rem_u64) ;  /* 0x0000027000ec7944 */ /* 0x000fea0003c00000 */
[----:B------:R-:W-:-:S07]  /*d850*/  MOV R45, R49 ;  /* 0x00000031002d7202 */ /* 0x000fce0000000f00 */
.L_x_1034:
[----:B------:R-:W-:Y:S05]  /*d860*/  BSYNC.RECONVERGENT B5 ;  /* 0x0000000000057941 */ /* 0x000fea0003800200 */
.L_x_1032:
        /* <DEDUP_REMOVED lines=25> */
.L_x_1036:
[----:B------:R-:W-:Y:S01]  /*da00*/  IMAD.MOV.U32 R45, RZ, RZ, R19 ;  /* 0x000000ffff2d7224 */ /* 0x000fe200078e0013 */
[----:B------:R-:W-:Y:S01]  /*da10*/  MOV R34, 0xda40 ;  /* 0x0000da4000227802 */ /* 0x000fe20000000f00 */
[----:B------:R-:W-:-:S07]  /*da20*/  IMAD.MOV.U32 R47, RZ, RZ, R32 ;  /* 0x000000ffff2f7224 */ /* 0x000fce00078e0020 */
[----:B------:R-:W-:Y:S05]  /*da30*/  CALL.REL.NOINC `($__internal_1_$__cuda_sm20_rem_u64) ;  /* 0x0000027000707944 */ /* 0x000fea0003c00000 */
[----:B------:R-:W-:-:S07]  /*da40*/  IMAD.MOV.U32 R45, RZ, RZ, R49 ;  /* 0x000000ffff2d7224 */ /* 0x000fce00078e0031 */
.L_x_1037:
[----:B------:R-:W-:Y:S05]  /*da50*/  BSYNC.RECONVERGENT B5 ;  /* 0x0000000000057941 */ /* 0x000fea0003800200 */
.L_x_1035:
        /* <DEDUP_REMOVED lines=25> */
.L_x_1039:
[----:B------:R-:W-:Y:S01]  /*dbf0*/  MOV R45, R19 ;  /* 0x00000013002d7202 */ /* 0x000fe20000000f00 */
[----:B------:R-:W-:Y:S01]  /*dc00*/  IMAD.MOV.U32 R47, RZ, RZ, R32 ;  /* 0x000000ffff2f7224 */ /* 0x000fe200078e0020 */
[----:B------:R-:W-:-:S07]  /*dc10*/  MOV R34, 0xdc30 ;  /* 0x0000dc3000227802 */ /* 0x000fce0000000f00 */
[----:B------:R-:W-:Y:S05]  /*dc20*/  CALL.REL.NOINC `($__internal_1_$__cuda_sm20_rem_u64) ;  /* 0x0000026c00f47944 */ /* 0x000fea0003c00000 */
[----:B------:R-:W-:-:S07]  /*dc30*/  IMAD.MOV.U32 R45, RZ, RZ, R49 ;  /* 0x000000ffff2d7224 */ /* 0x000fce00078e0031 */
.L_x_1040:
[----:B------:R-:W-:Y:S05]  /*dc40*/  BSYNC.RECONVERGENT B5 ;  /* 0x0000000000057941 */ /* 0x000fea0003800200 */
.L_x_1038:
        /* <DEDUP_REMOVED lines=25> */
.L_x_1042:
[----:B------:R-:W-:Y:S01]  /*dde0*/  IMAD.MOV.U32 R45, RZ, RZ, R19 ;  /* 0x000000ffff2d7224 */ /* 0x000fe200078e0013 */
[----:B------:R-:W-:Y:S02]  /*ddf0*/  MOV R47, R32 ;  /* 0x00000020002f7202 */ /* 0x000fe40000000f00 */
[----:B------:R-:W-:-:S07]  /*de00*/  MOV R34, 0xde20 ;  /* 0x0000de2000227802 */ /* 0x000fce0000000f00 */
[----:B------:R-:W-:Y:S05]  /*de10*/  CALL.REL.NOINC `($__internal_1_$__cuda_sm20_rem_u64) ;  /* 0x0000026c00787944 */ /* 0x000fea0003c00000 */
[----:B------:R-:W-:-:S07]  /*de20*/  IMAD.MOV.U32 R45, RZ, RZ, R49 ;  /* 0x000000ffff2d7224 */ /* 0x000fce00078e0031 */
.L_x_1043:
[----:B------:R-:W-:Y:S05]  /*de30*/  BSYNC.RECONVERGENT B5 ;  /* 0x0000000000057941 */ /* 0x000fea0003800200 */
.L_x_1041:
        /* <DEDUP_REMOVED lines=25> */
.L_x_1045:
[----:B------:R-:W-:Y:S01]  /*dfd0*/  IMAD.MOV.U32 R45, RZ, RZ, R19 ;  /* 0x000000ffff2d7224 */ /* 0x000fe200078e0013 */
[----:B------:R-:W-:Y:S01]  /*dfe0*/  MOV R34, 0xe010 ;  /* 0x0000e01000227802 */ /* 0x000fe20000000f00 */
[----:B------:R-:W-:-:S07]  /*dff0*/  IMAD.MOV.U32 R47, RZ, RZ, R32 ;  /* 0x000000ffff2f7224 */ /* 0x000fce00078e0020 */
[----:B------:R-:W-:Y:S05]  /*e000*/  CALL.REL.NOINC `($__internal_1_$__cuda_sm20_rem_u64) ;  /* 0x0000026800fc7944 */ /* 0x000fea0003c00000 */
[----:B------:R-:W-:-:S07]  /*e010*/  MOV R45, R49 ;  /* 0x00000031002d7202 */ /* 0x000fce0000000f00 */
.L_x_1046:
[----:B------:R-:W-:Y:S05]  /*e020*/  BSYNC.RECONVERGENT B5 ;  /* 0x0000000000057941 */ /* 0x000fea0003800200 */
.L_x_1044:
        /* <DEDUP_REMOVED lines=25> */
.L_x_1048:
[----:B------:R-:W-:Y:S01]  /*e1c0*/  IMAD.MOV.U32 R45, RZ, RZ, R19 ;  /* 0x000000ffff2d7224 */ /* 0x000fe200078e0013 */
[----:B------:R-:W-:Y:S01]  /*e1d0*/  MOV R34, 0xe200 ;  /* 0x0000e20000227802 */ /* 0x000fe20000000f00 */
[----:B------:R-:W-:-:S07]  /*e1e0*/  IMAD.MOV.U32 R47, RZ, RZ, R32 ;  /* 0x000000ffff2f7224 */ /* 0x000fce00078e0020 */
[----:B------:R-:W-:Y:S05]  /*e1f0*/  CALL.REL.NOINC `($__internal_1_$__cuda_sm20_rem_u64) ;  /* 0x0000026800807944 */ /* 0x000fea0003c00000 */
[----:B------:R-:W-:-:S07]  /*e200*/  IMAD.MOV.U32 R45, RZ, RZ, R49 ;  /* 0x000000ffff2d7224 */ /* 0x000fce00078e0031 */
.L_x_1049:
[----:B------:R-:W-:Y:S05]  /*e210*/  BSYNC.RECONVERGENT B5 ;  /* 0x0000000000057941 */ /* 0x000fea0003800200 */
.L_x_1047:
        /* <DEDUP_REMOVED lines=25> */
.L_x_1051:
[----:B------:R-:W-:Y:S01]  /*e3b0*/  MOV R45, R19 ;  /* 0x00000013002d7202 */ /* 0x000fe20000000f00 */
[----:B------:R-:W-:Y:S01]  /*e3c0*/  IMAD.MOV.U32 R47, RZ, RZ, R32 ;  /* 0x000000ffff2f7224 */ /* 0x000fe200078e0020 */
[----:B------:R-:W-:-:S07]  /*e3d0*/  MOV R34, 0xe3f0 ;  /* 0x0000e3f000227802 */ /* 0x000fce0000000f00 */
[----:B------:R-:W-:Y:S05]  /*e3e0*/  CALL.REL.NOINC `($__internal_1_$__cuda_sm20_rem_u64) ;  /* 0x0000026800047944 */ /* 0x000fea0003c00000 */
[----:B------:R-:W-:-:S07]  /*e3f0*/  IMAD.MOV.U32 R45, RZ, RZ, R49 ;  /* 0x000000ffff2d7224 */ /* 0x000fce00078e0031 */
.L_x_1052:
[----:B------:R-:W-:Y:S05]  /*e400*/  BSYNC.RECONVERGENT B5 ;  /* 0x0000000000057941 */ /* 0x000fea0003800200 */
.L_x_1050:
        /* <DEDUP_REMOVED lines=25> */
.L_x_1054:
[----:B------:R-:W-:Y:S01]  /*e5a0*/  IMAD.MOV.U32 R45, RZ, RZ, R19 ;  /* 0x000000ffff2d7224 */ /* 0x000fe200078e0013 */
[----:B------:R-:W-:Y:S02]  /*e5b0*/  MOV R47, R32 ;  /* 0x00000020002f7202 */ /* 0x000fe40000000f00 */
[----:B------:R-:W-:-:S07]  /*e5c0*/  MOV R34, 0xe5e0 ;  /* 0x0000e5e000227802 */ /* 0x000fce0000000f00 */
[----:B------:R-:W-:Y:S05]  /*e5d0*/  CALL.REL.NOINC `($__internal_1_$__cuda_sm20_rem_u64) ;  /* 0x0000026400887944 */ /* 0x000fea0003c00000 */
[----:B------:R-:W-:-:S07]  /*e5e0*/  IMAD.MOV.U32 R45, RZ, RZ, R49 ;  /* 0x000000ffff2d7224 */ /* 0x000fce00078e0031 */
.L_x_1055:
[----:B------:R-:W-:Y:S05]  /*e5f0*/  BSYNC.RECONVERGENT B5 ;  /* 0x0000000000057941 */ /* 0x000fea0003800200 */
.L_x_1053:
        /* <DEDUP_REMOVED lines=25> */
.L_x_1057:
[----:B------:R-:W-:Y:S01]  /*e790*/  IMAD.MOV.U32 R45, RZ, RZ, R19 ;  /* 0x000000ffff2d7224 */ /* 0x000fe200078e0013 */
[----:B------:R-:W-:Y:S01]  /*e7a0*/  MOV R34, 0xe7d0 ;  /* 0x0000e7d000227802 */ /* 0x000fe20000000f00 */
[----:B------:R-:W-:-:S07]  /*e7b0*/  IMAD.MOV.U32 R47, RZ, RZ, R32 ;  /* 0x000000ffff2f7224 */ /* 0x000fce00078e0020 */
[----:B------:R-:W-:Y:S05]  /*e7c0*/  CALL.REL.NOINC `($__internal_1_$__cuda_sm20_rem_u64) ;  /* 0x00000264000c7944 */ /* 0x000fea0003c00000 */
[----:B------:R-:W-:-:S07]  /*e7d0*/  MOV R45, R49 ;  /* 0x00000031002d7202 */ /* 0x000fce0000000f00 */
.L_x_1058:
[----:B------:R-:W-:Y:S05]  /*e7e0*/  BSYNC.RECONVERGENT B5 ;  /* 0x0000000000057941 */ /* 0x000fea0003800200 */
.L_x_1056:
        /* <DEDUP_REMOVED lines=25> */
.L_x_1060:
[----:B------:R-:W-:Y:S01]  /*e980*/  IMAD.MOV.U32 R45, RZ, RZ, R19 ;  /* 0x000000ffff2d7224 */ /* 0x000fe200078e0013 */
[----:B------:R-:W-:Y:S01]  /*e990*/  MOV R34, 0xe9c0 ;  /* 0x0000e9c000227802 */ /* 0x000fe20000000f00 */
[----:B------:R-:W-:-:S07]  /*e9a0*/  IMAD.MOV.U32 R47, RZ, RZ, R32 ;  /* 0x000000ffff2f7224 */ /* 0x000fce00078e0020 */
[----:B------:R-:W-:Y:S05]  /*e9b0*/  CALL.REL.NOINC `($__internal_1_$__cuda_sm20_rem_u64) ;  /* 0x0000026000907944 */ /* 0x000fea0003c00000 */
[----:B------:R-:W-:-:S07]  /*e9c0*/  IMAD.MOV.U32 R45, RZ, RZ, R49 ;  /* 0x000000ffff2d7224 */ /* 0x000fce00078e0031 */
.L_x_1061:
[----:B------:R-:W-:Y:S05]  /*e9d0*/  BSYNC.RECONVERGENT B5 ;  /* 0x0000000000057941 */ /* 0x000fea0003800200 */
.L_x_1059:
        /* <DEDUP_REMOVED lines=25> */
.L_x_1063:
[----:B------:R-:W-:Y:S01]  /*eb70*/  MOV R45, R19 ;  /* 0x00000013002d7202 */ /* 0x000fe20000000f00 */
[----:B------:R-:W-:Y:S01]  /*eb80*/  IMAD.MOV.U32 R47, RZ, RZ, R32 ;  /* 0x000000ffff2f7224 */ /* 0x000fe200078e0020 */
[----:B------:R-:W-:-:S07]  /*eb90*/  MOV R34, 0xebb0 ;  /* 0x0000ebb000227802 */ /* 0x000fce0000000f00 */
[----:B------:R-:W-:Y:S05]  /*eba0*/  CALL.REL.NOINC `($__internal_1_$__cuda_sm20_rem_u64) ;  /* 0x0000026000147944 */ /* 0x000fea0003c00000 */
[----:B------:R-:W-:-:S07]  /*ebb0*/  IMAD.MOV.U32 R45, RZ, RZ, R49 ;  /* 0x000000ffff2d7224 */ /* 0x000fce00078e0031 */
.L_x_1064:
[----:B------:R-:W-:Y:S05]  /*ebc0*/  BSYNC.RECONVERGENT B5 ;  /* 0x0000000000057941 */ /* 0x000fea0003800200 */
.L_x_1062:
        /* <DEDUP_REMOVED lines=25> */
.L_x_1066:
[----:B------:R-:W-:Y:S01]  /*ed60*/  IMAD.MOV.U32 R45, RZ, RZ, R19 ;  /* 0x000000ffff2d7224 */ /* 0x000fe200078e0013 */
[----:B------:R-:W-:Y:S02]  /*ed70*/  MOV R47, R32 ;  /* 0x00000020002f7202 */ /* 0x000fe40000000f00 */
[----:B------:R-:W-:-:S07]  /*ed80*/  MOV R34, 0xeda0 ;  /* 0x0000eda000227802 */ /* 0x000fce0000000f00 */
[----:B------:R-:W-:Y:S05]  /*ed90*/  CALL.REL.NOINC `($__internal_1_$__cuda_sm20_rem_u64) ;  /* 0x0000025c00987944 */ /* 0x000fea0003c00000 */
[----:B------:R-:W-:-:S07]  /*eda0*/  IMAD.MOV.U32 R45, RZ, RZ, R49 ;  /* 0x000000ffff2d7224 */ /* 0x000fce00078e0031 */
.L_x_1067:
[----:B------:R-:W-:Y:S05]  /*edb0*/  BSYNC.RECONVERGENT B5 ;  /* 0x0000000000057941 */ /* 0x000fea0003800200 */
.L_x_1065:
        /* <DEDUP_REMOVED lines=25> */
.L_x_1069:
[----:B------:R-:W-:Y:S01]  /*ef50*/  IMAD.MOV.U32 R45, RZ, RZ, R19 ;  /* 0x000000ffff2d7224 */ /* 0x000fe200078e0013 */
[----:B------:R-:W-:Y:S01]  /*ef60*/  MOV R34, 0xef90 ;  /* 0x0000ef9000227802 */ /* 0x000fe20000000f00 */
[----:B------:R-:W-:-:S07]  /*ef70*/  IMAD.MOV.U32 R47, RZ, RZ, R32 ;  /* 0x000000ffff2f7224 */ /* 0x000fce00078e0020 */
[----:B------:R-:W-:Y:S05]  /*ef80*/  CALL.REL.NOINC `($__internal_1_$__cuda_sm20_rem_u64) ;  /* 0x0000025c001c7944 */ /* 0x000fea0003c00000 */
[----:B------:R-:W-:-:S07]  /*ef90*/  MOV R45, R49 ;  /* 0x00000031002d7202 */ /* 0x000fce0000000f00 */
.L_x_1070:
[----:B------:R-:W-:Y:S05]  /*efa0*/  BSYNC.RECONVERGENT B5 ;  /* 0x0000000000057941 */ /* 0x000fea0003800200 */
.L_x_1068:
        /* <DEDUP_REMOVED lines=25> */
.L_x_1072:
[----:B------:R-:W-:Y:S01]  /*f140*/  IMAD.MOV.U32 R45, RZ, RZ, R19 ;  /* 0x000000ffff2d7224 */ /* 0x000fe200078e0013 */
[----:B------:R-:W-:Y:S01]  /*f150*/  MOV R34, 0xf180 ;  /* 0x0000f18000227802 */ /* 0x000fe20000000f00 */
[----:B------:R-:W-:-:S07]  /*f160*/  IMAD.MOV.U32 R47, RZ, RZ, R32 ;  /* 0x000000ffff2f7224 */ /* 0x000fce00078e0020 */
[----:B------:R-:W-:Y:S05]  /*f170*/  CALL.REL.NOINC `($__internal_1_$__cuda_sm20_rem_u64) ;  /* 0x0000025800a07944 */ /* 0x000fea0003c00000 */
[----:B------:R-:W-:-:S07]  /*f180*/  IMAD.MOV.U32 R45, RZ, RZ, R49 ;  /* 0x000000ffff2d7224 */ /* 0x000fce00078e0031 */
.L_x_1073:
[----:B------:R-:W-:Y:S05]  /*f190*/  BSYNC.RECONVERGENT B5 ;  /* 0x0000000000057941 */ /* 0x000fea0003800200 */
.L_x_1071:
        /* <DEDUP_REMOVED lines=25> */
.L_x_1075:
[----:B------:R-:W-:Y:S01]  /*f330*/  MOV R45, R19 ;  /* 0x00000013002d7202 */ /* 0x000fe20000000f00 */
[----:B------:R-:W-:Y:S01]  /*f340*/  IMAD.MOV.U32 R47, RZ, RZ, R32 ;  /* 0x000000ffff2f7224 */ /* 0x000fe200078e0020 */
[----:B------:R-:W-:-:S07]  /*f350*/  MOV R34, 0xf370 ;  /* 0x0000f37000227802 */ /* 0x000fce0000000f00 */
[----:B------:R-:W-:Y:S05]  /*f360*/  CALL.REL.NOINC `($__internal_1_$__cuda_sm20_rem_u64) ;  /* 0x0000025800247944 */ /* 0x000fea0003c00000 */
[----:B------:R-:W-:-:S07]  /*f370*/  IMAD.MOV.U32 R45, RZ, RZ, R49 ;  /* 0x000000ffff2d7224 */ /* 0x000fce00078e0031 */
.L_x_1076:
[----:B------:R-:W-:Y:S05]  /*f380*/  BSYNC.RECONVERGENT B5 ;  /* 0x0000000000057941 */ /* 0x000fea0003800200 */
.L_x_1074:
        /* <DEDUP_REMOVED lines=25> */
.L_x_1078:
[----:B------:R-:W-:Y:S01]  /*f520*/  IMAD.MOV.U32 R45, RZ, RZ, R19 ;  /* 0x000000ffff2d7224 */ /* 0x000fe200078e0013 */
[----:B------:R-:W-:Y:S02]  /*f530*/  MOV R47, R32 ;  /* 0x00000020002f7202 */ /* 0x000fe40000000f00 */
[----:B------:R-:W-:-:S07]  /*f540*/  MOV R34, 0xf560 ;  /* 0x0000f56000227802 */ /* 0x000fce0000000f00 */
[----:B------:R-:W-:Y:S05]  /*f550*/  CALL.REL.NOINC `($__internal_1_$__cuda_sm20_rem_u64) ;  /* 0x0000025400a87944 */ /* 0x000fea0003c00000 */
[----:B------:R-:W-:-:S07]  /*f560*/  IMAD.MOV.U32 R45, RZ, RZ, R49 ;  /* 0x000000ffff2d7224 */ /* 0x000fce00078e0031 */
.L_x_1079:
[----:B------:R-:W-:Y:S05]  /*f570*/  BSYNC.RECONVERGENT B5 ;  /* 0x0000000000057941 */ /* 0x000fea0003800200 */
.L_x_1077:
        /* <DEDUP_REMOVED lines=25> */
.L_x_1081:
[----:B------:R-:W-:Y:S01]  /*f710*/  IMAD.MOV.U32 R45, RZ, RZ, R19 ;  /* 0x000000ffff2d7224 */ /* 0x000fe200078e0013 */
[----:B------:R-:W-:Y:S01]  /*f720*/  MOV R34, 0xf750 ;  /* 0x0000f75000227802 */ /* 0x000fe20000000f00 */
[----:B------:R-:W-:-:S07]  /*f730*/  IMAD.MOV.U32 R47, RZ, RZ, R32 ;  /* 0x000000ffff2f7224 */ /* 0x000fce00078e0020 */
[----:B------:R-:W-:Y:S05]  /*f740*/  CALL.REL.NOINC `($__internal_1_$__cuda_sm20_rem_u64) ;  /* 0x00000254002c7944 */ /* 0x000fea0003c00000 */
[----:B------:R-:W-:-:S07]  /*f750*/  MOV R45, R49 ;  /* 0x00000031002d7202 */ /* 0x000fce0000000f00 */
.L_x_1082:
[----:B------:R-:W-:Y:S05]  /*f760*/  BSYNC.RECONVERGENT B5 ;  /* 0x0000000000057941 */ /* 0x000fea0003800200 */
.L_x_1080:
        /* <DEDUP_REMOVED lines=25> */
.L_x_1084:
[----:B------:R-:W-:Y:S01]  /*f900*/  IMAD.MOV.U32 R45, RZ, RZ, R19 ;  /* 0x000000ffff2d7224 */ /* 0x000fe200078e0013 */
[----:B------:R-:W-:Y:S01]  /*f910*/  MOV R34, 0xf940 ;  /* 0x0000f94000227802 */ /* 0x000fe20000000f00 */
[----:B------:R-:W-:-:S07]  /*f920*/  IMAD.MOV.U32 R47, RZ, RZ, R32 ;  /* 0x000000ffff2f7224 */ /* 0x000fce00078e0020 */
[----:B------:R-:W-:Y:S05]  /*f930*/  CALL.REL.NOINC `($__internal_1_$__cuda_sm20_rem_u64) ;  /* 0x0000025000b07944 */ /* 0x000fea0003c00000 */
[----:B------:R-:W-:-:S07]  /*f940*/  IMAD.MOV.U32 R45, RZ, RZ, R49 ;  /* 0x000000ffff2d7224 */ /* 0x000fce00078e0031 */
.L_x_1085:
[----:B------:R-:W-:Y:S05]  /*f950*/  BSYNC.RECONVERGENT B5 ;  /* 0x0000000000057941 */ /* 0x000fea0003800200 */
.L_x_1083:
        /* <DEDUP_REMOVED lines=25> */
.L_x_1087:
[----:B------:R-:W-:Y:S01]  /*faf0*/  MOV R45, R19 ;  /* 0x00000013002d7202 */ /* 0x000fe20000000f00 */
[----:B------:R-:W-:Y:S01]  /*fb00*/  IMAD.MOV.U32 R47, RZ, RZ, R32 ;  /* 0x000000ffff2f7224 */ /* 0x000fe200078e0020 */
[----:B------:R-:W-:-:S07]  /*fb10*/  MOV R34, 0xfb30 ;  /* 0x0000fb3000227802 */ /* 0x000fce0000000f00 */
[----:B------:R-:W-:Y:S05]  /*fb20*/  CALL.REL.NOINC `($__internal_1_$__cuda_sm20_rem_u64) ;  /* 0x0000025000347944 */ /* 0x000fea0003c00000 */
[----:B------:R-:W-:-:S07]  /*fb30*/  IMAD.MOV.U32 R45, RZ, RZ, R49 ;  /* 0x000000ffff2d7224 */ /* 0x000fce00078e0031 */
.L_x_1088:
[----:B------:R-:W-:Y:S05]  /*fb40*/  BSYNC.RECONVERGENT B5 ;  /* 0x0000000000057941 */ /* 0x000fea0003800200 */
.L_x_1086:
        /* <DEDUP_REMOVED lines=25> */
.L_x_1090:
[----:B------:R-:W-:Y:S01]  /*fce0*/  IMAD.MOV.U32 R45, RZ, RZ, R19 ;  /* 0x000000ffff2d7224 */ /* 0x000fe200078e0013 */
[----:B------:R-:W-:Y:S02]  /*fcf0*/  MOV R47, R32 ;  /* 0x00000020002f7202 */ /* 0x000fe40000000f00 */
[----:B------:R-:W-:-:S07]  /*fd00*/  MOV R34, 0xfd20 ;  /* 0x0000fd2000227802 */ /* 0x000fce0000000f00 */
[----:B------:R-:W-:Y:S05]  /*fd10*/  CALL.REL.NOINC `($__internal_1_$__cuda_sm20_rem_u64) ;  /* 0x0000024c00b87944 */ /* 0x000fea0003c00000 */
[----:B------:R-:W-:-:S07]  /*fd20*/  IMAD.MOV.U32 R45, RZ, RZ, R49 ;  /* 0x000000ffff2d7224 */ /* 0x000fce00078e0031 */
.L_x_1091:
[----:B------:R-:W-:Y:S05]  /*fd30*/  BSYNC.RECONVERGENT B5 ;  /* 0x0000000000057941 */ /* 0x000fea0003800200 */
.L_x_1089:
        /* <DEDUP_REMOVED lines=25> */
.L_x_1093:
[----:B------:R-:W-:Y:S01]  /*fed0*/  IMAD.MOV.U32 R45, RZ, RZ, R19 ;  /* 0x000000ffff2d7224 */ /* 0x000fe200078e0013 */
[----:B------:R-:W-:Y:S01]  /*fee0*/  MOV R34, 0xff10 ;  /* 0x0000ff1000227802 */ /* 0x000fe20000000f00 */
[----:B------:R-:W-:-:S07]  /*fef0*/  IMAD.MOV.U32 R47, RZ, RZ, R32 ;  /* 0x000000ffff2f7224 */ /* 0x000fce00078e0020 */
[----:B------:R-:W-:Y:S05]  /*ff00*/  CALL.REL.NOINC `($__internal_1_$__cuda_sm20_rem_u64) ;  /* 0x0000024c003c7944 */ /* 0x000fea0003c00000 */
[----:B------:R-:W-:-:S07]  /*ff10*/  MOV R45, R49 ;  /* 0x00000031002d7202 */ /* 0x000fce0000000f00 */
.L_x_1094:
[----:B------:R-:W-:Y:S05]  /*ff20*/  BSYNC.RECONVERGENT B5 ;  /* 0x0000000000057941 */ /* 0x000fea0003800200 */
.L_x_1092:
        /* <DEDUP_REMOVED lines=25> */
.L_x_1096:
[----:B------:R-:W-:Y:S01]  /*100c0*/  IMAD.MOV.U32 R45, RZ, RZ, R19 ;  /* 0x000000ffff2d7224 */ /* 0x000fe200078e0013 */
[----:B------:R-:W-:Y:S01]  /*100d0*/  MOV R34, 0x10100 ;  /* 0x0001010000227802 */ /* 0x000fe20000000f00 */
[----:B------:R-:W-:-:S07]  /*100e0*/  IMAD.MOV.U32 R47, RZ, RZ, R32 ;  /* 0x000000ffff2f7224 */ /* 0x000fce00078e0020 */
[----:B------:R-:W-:Y:S05]  /*100f0*/  CALL.REL.NOINC `($__internal_1_$__cuda_sm20_rem_u64) ;  /* 0x0000024800c07944 */ /* 0x000fea0003c00000 */
[----:B------:R-:W-:-:S07]  /*10100*/  IMAD.MOV.U32 R45, RZ, RZ, R49 ;  /* 0x000000ffff2d7224 */ /* 0x000fce00078e0031 */
.L_x_1097:
[----:B------:R-:W-:Y:S05]  /*10110*/  BSYNC.RECONVERGENT B5 ;  /* 0x0000000000057941 */ /* 0x000fea0003800200 */
.L_x_1095:
        /* <DEDUP_REMOVED lines=25> */
.L_x_1099:
[----:B------:R-:W-:Y:S01]  /*102b0*/  MOV R45, R19 ;  /* 0x00000013002d7202 */ /* 0x000fe20000000f00 */
[----:B------:R-:W-:Y:S01]  /*102c0*/  IMAD.MOV.U32 R47, RZ, RZ, R32 ;  /* 0x000000ffff2f7224 */ /* 0x000fe200078e0020 */
[----:B------:R-:W-:-:S07]  /*102d0*/  MOV R34, 0x102f0 ;  /* 0x000102f000227802 */ /* 0x000fce0000000f00 */
[----:B------:R-:W-:Y:S05]  /*102e0*/  CALL.REL.NOINC `($__internal_1_$__cuda_sm20_rem_u64) ;  /* 0x0000024800447944 */ /* 0x000fea0003c00000 */
[----:B------:R-:W-:-:S07]  /*102f0*/  IMAD.MOV.U32 R45, RZ, RZ, R49 ;  /* 0x000000ffff2d7224 */ /* 0x000fce00078e0031 */
.L_x_1100:
[----:B------:R-:W-:Y:S05]  /*10300*/  BSYNC.RECONVERGENT B5 ;  /* 0x0000000000057941 */ /* 0x000fea0003800200 */
.L_x_1098:
        /* <DEDUP_REMOVED lines=25> */
.L_x_1102:
[----:B------:R-:W-:Y:S01]  /*104a0*/  IMAD.MOV.U32 R45, RZ, RZ, R19 ;  /* 0x000000ffff2d7224 */ /* 0x000fe200078e0013 */
[----:B------:R-:W-:Y:S02]  /*104b0*/  MOV R47, R32 ;  /* 0x00000020002f7202 */ /* 0x000fe40000000f00 */
[----:B------:R-:W-:-:S07]  /*104c0*/  MOV R34, 0x104e0 ;  /* 0x000104e000227802 */ /* 0x000fce0000000f00 */
[----:B------:R-:W-:Y:S05]  /*104d0*/  CALL.REL.NOINC `($__internal_1_$__cuda_sm20_rem_u64) ;  /* 0x0000024400c87944 */ /* 0x000fea0003c00000 */
[----:B------:R-:W-:-:S07]  /*104e0*/  IMAD.MOV.U32 R45, RZ, RZ, R49 ;  /* 0x000000ffff2d7224 */ /* 0x000fce00078e0031 */
.L_x_1103:
[----:B------:R-:W-:Y:S05]  /*104f0*/  BSYNC.RECONVERGENT B5 ;  /* 0x0000000000057941 */ /* 0x000fea0003800200 */
.L_x_1101:
        /* <DEDUP_REMOVED lines=25> */
.L_x_1105:
[----:B------:R-:W-:Y:S01]  /*10690*/  IMAD.MOV.U32 R45, RZ, RZ, R19 ;  /* 0x000000ffff2d7224 */ /* 0x000fe200078e0013 */
[----:B------:R-:W-:Y:S01]  /*106a0*/  MOV R34, 0x106d0 ;  /* 0x000106d000227802 */ /* 0x000fe20000000f00 */
[----:B------:R-:W-:-:S07]  /*106b0*/  IMAD.MOV.U32 R47, RZ, RZ, R32 ;  /* 0x000000ffff2f7224 */ /* 0x000fce00078e0020 */
[----:B------:R-:W-:Y:S05]  /*106c0*/  CALL.REL.NOINC `($__internal_1_$__cuda_sm20_rem_u64) ;  /* 0x00000244004c7944 */ /* 0x000fea0003c00000 */
[----:B------:R-:W-:-:S07]  /*106d0*/  MOV R45, R49 ;  /* 0x00000031002d7202 */ /* 0x000fce0000000f00 */
.L_x_1106:
[----:B------:R-:W-:Y:S05]  /*106e0*/  BSYNC.RECONVERGENT B5 ;  /* 0x0000000000057941 */ /* 0x000fea0003800200 */
.L_x_1104:
        /* <DEDUP_REMOVED lines=25> */
.L_x_1108:
[----:B------:R-:W-:Y:S01]  /*10880*/  IMAD.MOV.U32 R45, RZ, RZ, R19 ;  /* 0x000000ffff2d7224 */ /* 0x000fe200078e0013 */
[----:B------:R-:W-:Y:S01]  /*10890*/  MOV R34, 0x108c0 ;  /* 0x000108c000227802 */ /* 0x000fe20000000f00 */
[----:B------:R-:W-:-:S07]  /*108a0*/  IMAD.MOV.U32 R47, RZ, RZ, R32 ;  /* 0x000000ffff2f7224 */ /* 0x000fce00078e0020 */
[----:B------:R-:W-:Y:S05]  /*108b0*/  CALL.REL.NOINC `($__internal_1_$__cuda_sm20_rem_u64) ;  /* 0x0000024000d07944 */ /* 0x000fea0003c00000 */
[----:B------:R-:W-:-:S07]  /*108c0*/  IMAD.MOV.U32 R45, RZ, RZ, R49 ;  /* 0x000000ffff2d7224 */ /* 0x000fce00078e0031 */
.L_x_1109:
[----:B------:R-:W-:Y:S05]  /*108d0*/  BSYNC.RECONVERGENT B5 ;  /* 0x0000000000057941 */ /* 0x000fea0003800200 */
.L_x_1107:
        /* <DEDUP_REMOVED lines=25> */
.L_x_1111:
[----:B------:R-:W-:Y:S01]  /*10a70*/  MOV R45, R19 ;  /* 0x00000013002d7202 */ /* 0x000fe20000000f00 */
[----:B------:R-:W-:Y:S01]  /*10a80*/  IMAD.MOV.U32 R47, RZ, RZ, R32 ;  /* 0x000000ffff2f7224 */ /* 0x000fe200078e0020 */
[----:B------:R-:W-:-:S07]  /*10a90*/  MOV R34, 0x10ab0 ;  /* 0x00010ab000227802 */ /* 0x000fce0000000f00 */
[----:B------:R-:W-:Y:S05]  /*10aa0*/  CALL.REL.NOINC `($__internal_1_$__cuda_sm20_rem_u64) ;  /* 0x0000024000547944 */ /* 0x000fea0003c00000 */
[----:B------:R-:W-:-:S07]  /*10ab0*/  IMAD.MOV.U32 R45, RZ, RZ, R49 ;  /* 0x000000ffff2d7224 */ /* 0x000fce00078e0031 */
.L_x_1112:
[----:B------:R-:W-:Y:S05]  /*10ac0*/  BSYNC.RECONVERGENT B5 ;  /* 0x0000000000057941 */ /* 0x000fea0003800200 */
.L_x_1110:
        /* <DEDUP_REMOVED lines=25> */
.L_x_1114:
[----:B------:R-:W-:Y:S01]  /*10c60*/  IMAD.MOV.U32 R45, RZ, RZ, R19 ;  /* 0x000000ffff2d7224 */ /* 0x000fe200078e0013 */
[----:B------:R-:W-:Y:S02]  /*10c70*/  MOV R47, R32 ;  /* 0x00000020002f7202 */ /* 0x000fe40000000f00 */
[----:B------:R-:W-:-:S07]  /*10c80*/  MOV R34, 0x10ca0 ;  /* 0x00010ca000227802 */ /* 0x000fce0000000f00 */
[----:B------:R-:W-:Y:S05]  /*10c90*/  CALL.REL.NOINC `($__internal_1_$__cuda_sm20_rem_u64) ;  /* 0x0000023c00d87944 */ /* 0x000fea0003c00000 */
[----:B------:R-:W-:-:S07]  /*10ca0*/  IMAD.MOV.U32 R45, RZ, RZ, R49 ;  /* 0x000000ffff2d7224 */ /* 0x000fce00078e0031 */
.L_x_1115:
[----:B------:R-:W-:Y:S05]  /*10cb0*/  BSYNC.RECONVERGENT B5 ;  /* 0x0000000000057941 */ /* 0x000fea0003800200 */
.L_x_1113:
        /* <DEDUP_REMOVED lines=25> */
.L_x_1117:
[----:B------:R-:W-:Y:S01]  /*10e50*/  IMAD.MOV.U32 R45, RZ, RZ, R19 ;  /* 0x000000ffff2d7224 */ /* 0x000fe200078e0013 */
[----:B------:R-:W-:Y:S01]  /*10e60*/  MOV R34, 0x10e90 ;  /* 0x00010e9000227802 */ /* 0x000fe20000000f00 */
[----:B------:R-:W-:-:S07]  /*10e70*/  IMAD.MOV.U32 R47, RZ, RZ, R32 ;  /* 0x000000ffff2f7224 */ /* 0x000fce00078e0020 */
[----:B------:R-:W-:Y:S05]  /*10e80*/  CALL.REL.NOINC `($__internal_1_$__cuda_sm20_rem_u64) ;  /* 0x0000023c005c7944 */ /* 0x000fea0003c00000 */
[----:B------:R-:W-:-:S07]  /*10e90*/  MOV R45, R49 ;  /* 0x00000031002d7202 */ /* 0x000fce0000000f00 */
.L_x_1118:
[----:B------:R-:W-:Y:S05]  /*10ea0*/  BSYNC.RECONVERGENT B5 ;  /* 0x0000000000057941 */ /* 0x000fea0003800200 */
.L_x_1116:
        /* <DEDUP_REMOVED lines=25> */
.L_x_1120:
[----:B------:R-:W-:Y:S01]  /*11040*/  IMAD.MOV.U32 R45, RZ, RZ, R19 ;  /* 0x000000ffff2d7224 */ /* 0x000fe200078e0013 */
[----:B------:R-:W-:Y:S01]  /*11050*/  MOV R34, 0x11080 ;  /* 0x0001108000227802 */ /* 0x000fe20000000f00 */
[----:B------:R-:W-:-:S07]  /*11060*/  IMAD.MOV.U32 R47, RZ, RZ, R32 ;  /* 0x000000ffff2f7224 */ /* 0x000fce00078e0020 */
[----:B------:R-:W-:Y:S05]  /*11070*/  CALL.REL.NOINC `($__internal_1_$__cuda_sm20_rem_u64) ;  /* 0x0000023800e07944 */ /* 0x000fea0003c00000 */
[----:B------:R-:W-:-:S07]  /*11080*/  IMAD.MOV.U32 R45, RZ, RZ, R49 ;  /* 0x000000ffff2d7224 */ /* 0x000fce00078e0031 */
.L_x_1121:
[----:B------:R-:W-:Y:S05]  /*11090*/  BSYNC.RECONVERGENT B5 ;  /* 0x0000000000057941 */ /* 0x000fea0003800200 */
.L_x_1119:
        /* <DEDUP_REMOVED lines=25> */
.L_x_1123:
[----:B------:R-:W-:Y:S01]  /*11230*/  MOV R45, R19 ;  /* 0x00000013002d7202 */ /* 0x000fe20000000f00 */
[----:B------:R-:W-:Y:S01]  /*11240*/  IMAD.MOV.U32 R47, RZ, RZ, R32 ;  /* 0x000000ffff2f7224 */ /* 0x000fe200078e0020 */
[----:B------:R-:W-:-:S07]  /*11250*/  MOV R34, 0x11270 ;  /* 0x0001127000227802 */ /* 0x000fce0000000f00 */
[----:B------:R-:W-:Y:S05]  /*11260*/  CALL.REL.NOINC `($__internal_1_$__cuda_sm20_rem_u64) ;  /* 0x0000023800647944 */ /* 0x000fea0003c00000 */
[----:B------:R-:W-:-:S07]  /*11270*/  IMAD.MOV.U32 R45, RZ, RZ, R49 ;  /* 0x000000ffff2d7224 */ /* 0x000fce00078e0031 */
.L_x_1124:
[----:B------:R-:W-:Y:S05]  /*11280*/  BSYNC.RECONVERGENT B5 ;  /* 0x0000000000057941 */ /* 0x000fea0003800200 */
.L_x_1122:
        /* <DEDUP_REMOVED lines=25> */
.L_x_1126:
[----:B------:R-:W-:Y:S01]  /*11420*/  IMAD.MOV.U32 R45, RZ, RZ, R19 ;  /* 0x000000ffff2d7224 */ /* 0x000fe200078e0013 */
[----:B------:R-:W-:Y:S02]  /*11430*/  MOV R47, R32 ;  /* 0x00000020002f7202 */ /* 0x000fe40000000f00 */
[----:B------:R-:W-:-:S07]  /*11440*/  MOV R34, 0x11460 ;  /* 0x0001146000227802 */ /* 0x000fce0000000f00 */
[----:B------:R-:W-:Y:S05]  /*11450*/  CALL.REL.NOINC `($__internal_1_$__cuda_sm20_rem_u64) ;  /* 0x0000023400e87944 */ /* 0x000fea0003c00000 */
[----:B------:R-:W-:-:S07]  /*11460*/  IMAD.MOV.U32 R45, RZ, RZ, R49 ;  /* 0x000000ffff2d7224 */ /* 0x000fce00078e0031 */
.L_x_1127:
[----:B------:R-:W-:Y:S05]  /*11470*/  BSYNC.RECONVERGENT B5 ;  /* 0x0000000000057941 */ /* 0x000fea0003800200 */
.L_x_1125:
        /* <DEDUP_REMOVED lines=25> */
.L_x_1129:
[----:B------:R-:W-:Y:S01]  /*11610*/  IMAD.MOV.U32 R45, RZ, RZ, R19 ;  /* 0x000000ffff2d7224 */ /* 0x000fe200078e0013 */
[----:B------:R-:W-:Y:S01]  /*11620*/  MOV R34, 0x11650 ;  /* 0x0001165000227802 */ /* 0x000fe20000000f00 */
[----:B------:R-:W-:-:S07]  /*11630*/  IMAD.MOV.U32 R47, RZ, RZ, R32 ;  /* 0x000000ffff2f7224 */ /* 0x000fce00078e0020 */
[----:B------:R-:W-:Y:S05]  /*11640*/  CALL.REL.NOINC `($__internal_1_$__cuda_sm20_rem_u64) ;  /* 0x00000234006c7944 */ /* 0x000fea0003c00000 */
[----:B------:R-:W-:-:S07]  /*11650*/  MOV R45, R49 ;  /* 0x00000031002d7202 */ /* 0x000fce0000000f00 */
.L_x_1130:
[----:B------:R-:W-:Y:S05]  /*11660*/  BSYNC.RECONVERGENT B5 ;  /* 0x0000000000057941 */ /* 0x000fea0003800200 */
.L_x_1128:
        /* <DEDUP_REMOVED lines=25> */
.L_x_1132:
[----:B------:R-:W-:Y:S01]  /*11800*/  IMAD.MOV.U32 R45, RZ, RZ, R19 ;  /* 0x000000ffff2d7224 */ /* 0x000fe200078e0013 */
[----:B------:R-:W-:Y:S01]  /*11810*/  MOV R34, 0x11840 ;  /* 0x0001184000227802 */ /* 0x000fe20000000f00 */
[----:B------:R-:W-:-:S07]  /*11820*/  IMAD.MOV.U32 R47, RZ, RZ, R32 ;  /* 0x000000ffff2f7224 */ /* 0x000fce00078e0020 */
[----:B------:R-:W-:Y:S05]  /*11830*/  CALL.REL.NOINC `($__internal_1_$__cuda_sm20_rem_u64) ;  /* 0x0000023000f07944 */ /* 0x000fea0003c00000 */
[----:B------:R-:W-:-:S07]  /*11840*/  IMAD.MOV.U32 R45, RZ, RZ, R49 ;  /* 0x000000ffff2d7224 */ /* 0x000fce00078e0031 */
.L_x_1133:
[----:B------:R-:W-:Y:S05]  /*11850*/  BSYNC.RECONVERGENT B5 ;  /* 0x0000000000057941 */ /* 0x000fea0003800200 */
.L_x_1131:
        /* <DEDUP_REMOVED lines=25> */
.L_x_1135:
[----:B------:R-:W-:Y:S01]  /*119f0*/  MOV R45, R19 ;  /* 0x00000013002d7202 */ /* 0x000fe20000000f00 */
[----:B------:R-:W-:Y:S01]  /*11a00*/  IMAD.MOV.U32 R47, RZ, RZ, R32 ;  /* 0x000000ffff2f7224 */ /* 0x000fe200078e0020 */
[----:B------:R-:W-:-:S07]  /*11a10*/  MOV R34, 0x11a30 ;  /* 0x00011a3000227802 */ /* 0x000fce0000000f00 */
[----:B------:R-:W-:Y:S05]  /*11a20*/  CALL.REL.NOINC `($__internal_1_$__cuda_sm20_rem_u64) ;  /* 0x0000023000747944 */ /* 0x000fea0003c00000 */
[----:B------:R-:W-:-:S07]  /*11a30*/  IMAD.MOV.U32 R45, RZ, RZ, R49 ;  /* 0x000000ffff2d7224 */ /* 0x000fce00078e0031 */
.L_x_1136:
[----:B------:R-:W-:Y:S05]  /*11a40*/  BSYNC.RECONVERGENT B5 ;  /* 0x0000000000057941 */ /* 0x000fea0003800200 */
.L_x_1134:
        /* <DEDUP_REMOVED lines=25> */
.L_x_1138:
[----:B------:R-:W-:Y:S01]  /*11be0*/  IMAD.MOV.U32 R45, RZ, RZ, R19 ;  /* 0x000000ffff2d7224 */ /* 0x000fe200078e0013 */
[----:B------:R-:W-:Y:S02]  /*11bf0*/  MOV R47, R32 ;  /* 0x00000020002f7202 */ /* 0x000fe40000000f00 */
[----:B------:R-:W-:-:S07]  /*11c00*/  MOV R34, 0x11c20 ;  /* 0x00011c2000227802 */ /* 0x000fce0000000f00 */
[----:B------:R-:W-:Y:S05]  /*11c10*/  CALL.REL.NOINC `($__internal_1_$__cuda_sm20_rem_u64) ;  /* 0x0000022c00f87944 */ /* 0x000fea0003c00000 */
[----:B------:R-:W-:-:S07]  /*11c20*/  IMAD.MOV.U32 R45, RZ, RZ, R49 ;  /* 0x000000ffff2d7224 */ /* 0x000fce00078e0031 */
.L_x_1139:
[----:B------:R-:W-:Y:S05]  /*11c30*/  BSYNC.RECONVERGENT B5 ;  /* 0x0000000000057941 */ /* 0x000fea0003800200 */
.L_x_1137:
        /* <DEDUP_REMOVED lines=25> */
.L_x_1141:
[----:B------:R-:W-:Y:S01]  /*11dd0*/  IMAD.MOV.U32 R45, RZ, RZ, R19 ;  /* 0x000000ffff2d7224 */ /* 0x000fe200078e0013 */
[----:B------:R-:W-:Y:S01]  /*11de0*/  MOV R34, 0x11e10 ;  /* 0x00011e1000227802 */ /* 0x000fe20000000f00 */
[----:B------:R-:W-:-:S07]  /*11df0*/  IMAD.MOV.U32 R47, RZ, RZ, R32 ;  /* 0x000000ffff2f7224 */ /* 0x000fce00078e0020 */
[----:B------:R-:W-:Y:S05]  /*11e00*/  CALL.REL.NOINC `($__internal_1_$__cuda_sm20_rem_u64) ;  /* 0x0000022c007c7944 */ /* 0x000fea0003c00000 */
[----:B------:R-:W-:-:S07]  /*11e10*/  MOV R45, R49 ;  /* 0x00000031002d7202 */ /* 0x000fce0000000f00 */
.L_x_1142:
[----:B------:R-:W-:Y:S05]  /*11e20*/  BSYNC.RECONVERGENT B5 ;  /* 0x0000000000057941 */ /* 0x000fea0003800200 */
.L_x_1140:
        /* <DEDUP_REMOVED lines=25> */
.L_x_1144:
[----:B------:R-:W-:Y:S01]  /*11fc0*/  IMAD.MOV.U32 R45, RZ, RZ, R19 ;  /* 0x000000ffff2d7224 */ /* 0x000fe200078e0013 */
[----:B------:R-:W-:Y:S01]  /*11fd0*/  MOV R34, 0x12000 ;  /* 0x0001200000227802 */ /* 0x000fe20000000f00 */
[----:B------:R-:W-:-:S07]  /*11fe0*/  IMAD.MOV.U32 R47, RZ, RZ, R32 ;  /* 0x000000ffff2f7224 */ /* 0x000fce00078e0020 */
[----:B------:R-:W-:Y:S05]  /*11ff0*/  CALL.REL.NOINC `($__internal_1_$__cuda_sm20_rem_u64) ;  /* 0x0000022c00007944 */ /* 0x000fea0003c00000 */
[----:B------:R-:W-:-:S07]  /*12000*/  IMAD.MOV.U32 R45, RZ, RZ, R49 ;  /* 0x000000ffff2d7224 */ /* 0x000fce00078e0031 */
.L_x_1145:
[----:B------:R-:W-:Y:S05]  /*12010*/  BSYNC.RECONVERGENT B5 ;  /* 0x0000000000057941 */ /* 0x000fea0003800200 */
.L_x_1143:
        /* <DEDUP_REMOVED lines=25> */
.L_x_1147:
[----:B------:R-:W-:Y:S01]  /*121b0*/  MOV R45, R19 ;  /* 0x00000013002d7202 */ /* 0x000fe20000000f00 */
[----:B------:R-:W-:Y:S01]  /*121c0*/  IMAD.MOV.U32 R47, RZ, RZ, R32 ;  /* 0x000000ffff2f7224 */ /* 0x000fe200078e0020 */
[----:B------:R-:W-:-:S07]  /*121d0*/  MOV R34, 0x121f0 ;  /* 0x000121f000227802 */ /* 0x000fce0000000f00 */
[----:B------:R-:W-:Y:S05]  /*121e0*/  CALL.REL.NOINC `($__internal_1_$__cuda_sm20_rem_u64) ;  /* 0x0000022800847944 */ /* 0x000fea0003c00000 */
[----:B------:R-:W-:-:S07]  /*121f0*/  IMAD.MOV.U32 R45, RZ, RZ, R49 ;  /* 0x000000ffff2d7224 */ /* 0x000fce00078e0031 */
.L_x_1148:
[----:B------:R-:W-:Y:S05]  /*12200*/  BSYNC.RECONVERGENT B5 ;  /* 0x0000000000057941 */ /* 0x000fea0003800200 */
.L_x_1146:
        /* <DEDUP_REMOVED lines=25> */
.L_x_1150:
[----:B------:R-:W-:Y:S01]  /*123a0*/  IMAD.MOV.U32 R45, RZ, RZ, R19 ;  /* 0x000000ffff2d7224 */ /* 0x000fe200078e0013 */
[----:B------:R-:W-:Y:S02]  /*123b0*/  MOV R47, R32 ;  /* 0x00000020002f7202 */ /* 0x000fe40000000f00 */
[----:B------:R-:W-:-:S07]  /*123c0*/  MOV R34, 0x123e0 ;  /* 0x000123e000227802 */ /* 0x000fce0000000f00 */
[----:B------:R-:W-:Y:S05]  /*123d0*/  CALL.REL.NOINC `($__internal_1_$__cuda_sm20_rem_u64) ;  /* 0x0000022800087944 */ /* 0x000fea0003c00000 */
[----:B------:R-:W-:-:S07]  /*123e0*/  IMAD.MOV.U32 R45, RZ, RZ, R49 ;  /* 0x000000ffff2d7224 */ /* 0x000fce00078e0031 */
.L_x_1151:
[----:B------:R-:W-:Y:S05]  /*123f0*/  BSYNC.RECONVERGENT B5 ;  /* 0x0000000000057941 */ /* 0x000fea0003800200 */
.L_x_1149:
        /* <DEDUP_REMOVED lines=25> */
.L_x_1153:
[----:B------:R-:W-:Y:S01]  /*12590*/  IMAD.MOV.U32 R45, RZ, RZ, R19 ;  /* 0x000000ffff2d7224 */ /* 0x000fe200078e0013 */
[----:B------:R-:W-:Y:S01]  /*125a0*/  MOV R34, 0x125d0 ;  /* 0x000125d000227802 */ /* 0x000fe20000000f00 */
[----:B------:R-:W-:-:S07]  /*125b0*/  IMAD.MOV.U32 R47, RZ, RZ, R32 ;  /* 0x000000ffff2f7224 */ /* 0x000fce00078e0020 */
[----:B------:R-:W-:Y:S05]  /*125c0*/  CALL.REL.NOINC `($__internal_1_$__cuda_sm20_rem_u64) ;  /* 0x00000224008c7944 */ /* 0x000fea0003c00000 */
[----:B------:R-:W-:-:S07]  /*125d0*/  MOV R45, R49 ;  /* 0x00000031002d7202 */ /* 0x000fce0000000f00 */
.L_x_1154:
[----:B------:R-:W-:Y:S05]  /*125e0*/  BSYNC.RECONVERGENT B5 ;  /* 0x0000000000057941 */ /* 0x000fea0003800200 */
.L_x_1152:
[----:B------:R-:W-:-:S05]  /*125f0*/  IADD3 R44, P0, PT, R54, R44, RZ ;  /* 0x0000002c362c7210 */ /* 0x000fca0007f1e0ff */
[----:B------:R-:W-:-:S08]  /*12600*/  IMAD.X R43, R55, 0x1, R45, P0 ;  /* 0x00000001372b7824 */ /* 0x000fd000000e062d */
.L_x_956:
[----:B------:R-:W-:Y:S05]  /*12610*/  BSYNC.RECONVERGENT B4 ;  /* 0x0000000000047941 */ /* 0x000fea0003800200 */
.L_x_955:
[----:B------:R-:W-:Y:S01]  /*12620*/  LOP3.LUT R34, R43, R32, RZ, 0xfc, !PT ;  /* 0x000000202b227212 */ /* 0x000fe200078efcff */
[----:B------:R-:W-:Y:S03]  /*12630*/  BSSY.RECONVERGENT B4, `(.L_x_1155) ;  /* 0x000001c000047945 */ /* 0x000fe60003800200 */
        /* <DEDUP_REMOVED lines=21> */
.L_x_1156:
[----:B------:R-:W-:Y:S01]  /*12790*/  IMAD.MOV.U32 R45, RZ, RZ, R19 ;  /* 0x000000ffff2d7224 */ /* 0x000fe200078e0013 */
[----:B------:R-:W-:Y:S01]  /*127a0*/  MOV R34, 0x127d0 ;  /* 0x000127d000227802 */ /* 0x000fe20000000f00 */
[----:B------:R-:W-:-:S07]  /*127b0*/  IMAD.MOV.U32 R47, RZ, RZ, R32 ;  /* 0x000000ffff2f7224 */ /* 0x000fce00078e0020 */
[----:B------:R-:W-:Y:S05]  /*127c0*/  CALL.REL.NOINC `($__internal_1_$__cuda_sm20_rem_u64) ;  /* 0x00000224000c7944 */ /* 0x000fea0003c00000 */
[----:B------:R-:W-:Y:S01]  /*127d0*/  IMAD.MOV.U32 R40, RZ, RZ, R44 ;  /* 0x000000ffff287224 */ /* 0x000fe200078e002c */
[----:B------:R-:W-:-:S07]  /*127e0*/  MOV R41, R49 ;  /* 0x0000003100297202 */ /* 0x000fce0000000f00 */
.L_x_1157:
[----:B------:R-:W-:Y:S05]  /*127f0*/  BSYNC.RECONVERGENT B4 ;  /* 0x0000000000047941 */ /* 0x000fea0003800200 */
.L_x_1155:
[C---:B------:R-:W-:Y:S02]  /*12800*/  ISETP.GT.U32.AND P0, PT, R38.reuse, 0x1, PT ;  /* 0x000000012600780c */ /* 0x040fe40003f04070 */
[--C-:B------:R-:W-:Y:S02]  /*12810*/  SHF.R.U64 R38, R38, 0x1, R37.reuse ;  /* 0x0000000126267819 */ /* 0x100fe40000001225 */
[----:B------:R-:W-:Y:S02]  /*12820*/  ISETP.GT.U32.AND.EX P0, PT, R37, RZ, PT, P0 ;  /* 0x000000ff2500720c */ /* 0x000fe40003f04100 */
[----:B------:R-:W-:-:S11]  /*12830*/  SHF.R.U32.HI R37, RZ, 0x1, R37 ;  /* 0x00000001ff257819 */ /* 0x000fd60000011625 */
[----:B------:R-:W-:Y:S05]  /*12840*/  @P0 BRA `(.L_x_1158) ;  /* 0xfffffef800840947 */ /* 0x000fea000383ffff */
[----:B------:R-:W-:Y:S05]  /*12850*/  BSYNC.RECONVERGENT B3 ;  /* 0x0000000000037941 */ /* 0x000fea0003800200 */
.L_x_751:
        /* <DEDUP_REMOVED lines=9> */
.L_x_1362:
        /* <DEDUP_REMOVED lines=35> */
.L_x_1162:
[----:B------:R-:W-:Y:S01]  /*12b20*/  MOV R43, R45 ;  /* 0x0000002d002b7202 */ /* 0x000fe20000000f00 */
[----:B------:R-:W-:Y:S01]  /*12b30*/  IMAD.MOV.U32 R45, RZ, RZ, R19 ;  /* 0x000000ffff2d7224 */ /* 0x000fe200078e0013 */
[----:B------:R-:W-:Y:S01]  /*12b40*/  MOV R34, 0x12b70 ;  /* 0x00012b7000227802 */ /* 0x000fe20000000f00 */
[----:B------:R-:W-:-:S07]  /*12b50*/  IMAD.MOV.U32 R47, RZ, RZ, R32 ;  /* 0x000000ffff2f7224 */ /* 0x000fce00078e0020 */
[----:B------:R-:W-:Y:S05]  /*12b60*/  CALL.REL.NOINC `($__internal_1_$__cuda_sm20_rem_u64) ;  /* 0x0000022000247944 */ /* 0x000fea0003c00000 */
[----:B------:R-:W-:Y:S01]  /*12b70*/  IMAD.MOV.U32 R54, RZ, RZ, R44 ;  /* 0x000000ffff367224 */ /* 0x000fe200078e002c */
[----:B------:R-:W-:-:S07]  /*12b80*/  MOV R55, R49 ;  /* 0x0000003100377202 */ /* 0x000fce0000000f00 */
.L_x_1163:
[----:B------:R-:W-:Y:S05]  /*12b90*/  BSYNC.RECONVERGENT B4 ;  /* 0x0000000000047941 */ /* 0x000fea0003800200 */
.L_x_1161:
        /* <DEDUP_REMOVED lines=23> */
.L_x_1165:
[----:B------:R-:W-:Y:S01]  /*12d10*/  MOV R44, R40 ;  /* 0x00000028002c7202 */ /* 0x000fe20000000f00 */
[----:B------:R-:W-:Y:S01]  /*12d20*/  IMAD.MOV.U32 R43, RZ, RZ, R41 ;  /* 0x000000ffff2b7224 */ /* 0x000fe200078e0029 */
[----:B------:R-:W-:Y:S01]  /*12d30*/  MOV R34, 0x12d70 ;  /* 0x00012d7000227802 */ /* 0x000fe20000000f00 */
[----:B------:R-:W-:Y:S02]  /*12d40*/  IMAD.MOV.U32 R45, RZ, RZ, R19 ;  /* 0x000000ffff2d7224 */ /* 0x000fe400078e0013 */
[----:B------:R-:W-:-:S07]  /*12d50*/  IMAD.MOV.U32 R47, RZ, RZ, R32 ;  /* 0x000000ffff2f7224 */ /* 0x000fce00078e0020 */
[----:B------:R-:W-:Y:S05]  /*12d60*/  CALL.REL.NOINC `($__internal_1_$__cuda_sm20_rem_u64) ;  /* 0x0000021c00a47944 */ /* 0x000fea0003c00000 */
[----:B------:R-:W-:-:S07]  /*12d70*/  MOV R45, R49 ;  /* 0x00000031002d7202 */ /* 0x000fce0000000f00 */
.L_x_1166:
[----:B------:R-:W-:Y:S05]  /*12d80*/  BSYNC.RECONVERGENT B4 ;  /* 0x0000000000047941 */ /* 0x000fea0003800200 */
.L_x_1164:
        /* <DEDUP_REMOVED lines=25> */
.L_x_1168:
[----:B------:R-:W-:Y:S01]  /*12f20*/  IMAD.MOV.U32 R45, RZ, RZ, R19 ;  /* 0x000000ffff2d7224 */ /* 0x000fe200078e0013 */
[----:B------:R-:W-:Y:S01]  /*12f30*/  MOV R34, 0x12f60 ;  /* 0x00012f6000227802 */ /* 0x000fe20000000f00 */
[----:B------:R-:W-:-:S07]  /*12f40*/  IMAD.MOV.U32 R47, RZ, RZ, R32 ;  /* 0x000000ffff2f7224 */ /* 0x000fce00078e0020 */
[----:B------:R-:W-:Y:S05]  /*12f50*/  CALL.REL.NOINC `($__internal_1_$__cuda_sm20_rem_u64) ;  /* 0x0000021c00287944 */ /* 0x000fea0003c00000 */
[----:B------:R-:W-:-:S07]  /*12f60*/  IMAD.MOV.U32 R45, RZ, RZ, R49 ;  /* 0x000000ffff2d7224 */ /* 0x000fce00078e0031 */
.L_x_1169:
[----:B------:R-:W-:Y:S05]  /*12f70*/  BSYNC.RECONVERGENT B4 ;  /* 0x0000000000047941 */ /* 0x000fea0003800200 */
.L_x_1167:
        /* <DEDUP_REMOVED lines=25> */
.L_x_1171:
[----:B------:R-:W-:Y:S01]  /*13110*/  MOV R45, R19 ;  /* 0x00000013002d7202 */ /* 0x000fe20000000f00 */
[----:B------:R-:W-:Y:S01]  /*13120*/  IMAD.MOV.U32 R47, RZ, RZ, R32 ;  /* 0x000000ffff2f7224 */ /* 0x000fe200078e0020 */
[----:B------:R-:W-:-:S07]  /*13130*/  MOV R34, 0x13150 ;  /* 0x0001315000227802 */ /* 0x000fce0000000f00 */
[----:B------:R-:W-:Y:S05]  /*13140*/  CALL.REL.NOINC `($__internal_1_$__cuda_sm20_rem_u64) ;  /* 0x0000021800ac7944 */ /* 0x000fea0003c00000 */
[----:B------:R-:W-:-:S07]  /*13150*/  IMAD.MOV.U32 R45, RZ, RZ, R49 ;  /* 0x000000ffff2d7224 */ /* 0x000fce00078e0031 */
.L_x_1172:
[----:B------:R-:W-:Y:S05]  /*13160*/  BSYNC.RECONVERGENT B4 ;  /* 0x0000000000047941 */ /* 0x000fea0003800200 */
.L_x_1170:
        /* <DEDUP_REMOVED lines=25> */
.L_x_1174:
[----:B------:R-:W-:Y:S01]  /*13300*/  IMAD.MOV.U32 R45, RZ, RZ, R19 ;  /* 0x000000ffff2d7224 */ /* 0x000fe200078e0013 */
[----:B------:R-:W-:Y:S02]  /*13310*/  MOV R47, R32 ;  /* 0x00000020002f7202 */ /* 0x000fe40000000f00 */
[----:B------:R-:W-:-:S07]  /*13320*/  MOV R34, 0x13340 ;  /* 0x0001334000227802 */ /* 0x000fce0000000f00 */
[----:B------:R-:W-:Y:S05]  /*13330*/  CALL.REL.NOINC `($__internal_1_$__cuda_sm20_rem_u64) ;  /* 0x0000021800307944 */ /* 0x000fea0003c00000 */
[----:B------:R-:W-:-:S07]  /*13340*/  IMAD.MOV.U32 R45, RZ, RZ, R49 ;  /* 0x000000ffff2d7224 */ /* 0x000fce00078e0031 */
.L_x_1175:
[----:B------:R-:W-:Y:S05]  /*13350*/  BSYNC.RECONVERGENT B4 ;  /* 0x0000000000047941 */ /* 0x000fea0003800200 */
.L_x_1173:
        /* <DEDUP_REMOVED lines=25> */
.L_x_1177:
[----:B------:R-:W-:Y:S01]  /*134f0*/  IMAD.MOV.U32 R45, RZ, RZ, R19 ;  /* 0x000000ffff2d7224 */ /* 0x000fe200078e0013 */
[----:B------:R-:W-:Y:S01]  /*13500*/  MOV R34, 0x13530 ;  /* 0x0001353000227802 */ /* 0x000fe20000000f00 */
[----:B------:R-:W-:-:S07]  /*13510*/  IMAD.MOV.U32 R47, RZ, RZ, R32 ;  /* 0x000000ffff2f7224 */ /* 0x000fce00078e0020 */
[----:B------:R-:W-:Y:S05]  /*13520*/  CALL.REL.NOINC `($__internal_1_$__cuda_sm20_rem_u64) ;  /* 0x0000021400b47944 */ /* 0x000fea0003c00000 */
[----:B------:R-:W-:-:S07]  /*13530*/  MOV R45, R49 ;  /* 0x00000031002d7202 */ /* 0x000fce0000000f00 */
.L_x_1178:
[----:B------:R-:W-:Y:S05]  /*13540*/  BSYNC.RECONVERGENT B4 ;  /* 0x0000000000047941 */ /* 0x000fea0003800200 */
.L_x_1176:
        /* <DEDUP_REMOVED lines=25> */
.L_x_1180:
[----:B------:R-:W-:Y:S01]  /*136e0*/  IMAD.MOV.U32 R45, RZ, RZ, R19 ;  /* 0x000000ffff2d7224 */ /* 0x000fe200078e0013 */
[----:B------:R-:W-:Y:S01]  /*136f0*/  MOV R34, 0x13720 ;  /* 0x0001372000227802 */ /* 0x000fe20000000f00 */
[----:B------:R-:W-:-:S07]  /*13700*/  IMAD.MOV.U32 R47, RZ, RZ, R32 ;  /* 0x000000ffff2f7224 */ /* 0x000fce00078e0020 */
[----:B------:R-:W-:Y:S05]  /*13710*/  CALL.REL.NOINC `($__internal_1_$__cuda_sm20_rem_u64) ;  /* 0x0000021400387944 */ /* 0x000fea0003c00000 */
[----:B------:R-:W-:-:S07]  /*13720*/  IMAD.MOV.U32 R45, RZ, RZ, R49 ;  /* 0x000000ffff2d7224 */ /* 0x000fce00078e0031 */
.L_x_1181:
[----:B------:R-:W-:Y:S05]  /*13730*/  BSYNC.RECONVERGENT B4 ;  /* 0x0000000000047941 */ /* 0x000fea0003800200 */
.L_x_1179:
        /* <DEDUP_REMOVED lines=25> */
.L_x_1183:
[----:B------:R-:W-:Y:S01]  /*138d0*/  MOV R45, R19 ;  /* 0x00000013002d7202 */ /* 0x000fe20000000f00 */
[----:B------:R-:W-:Y:S01]  /*138e0*/  IMAD.MOV.U32 R47, RZ, RZ, R32 ;  /* 0x000000ffff2f7224 */ /* 0x000fe200078e0020 */
[----:B------:R-:W-:-:S07]  /*138f0*/  MOV R34, 0x13910 ;  /* 0x0001391000227802 */ /* 0x000fce0000000f00 */
[----:B------:R-:W-:Y:S05]  /*13900*/  CALL.REL.NOINC `($__internal_1_$__cuda_sm20_rem_u64) ;  /* 0x0000021000bc7944 */ /* 0x000fea0003c00000 */
[----:B------:R-:W-:-:S07]  /*13910*/  IMAD.MOV.U32 R45, RZ, RZ, R49 ;  /* 0x000000ffff2d7224 */ /* 0x000fce00078e0031 */
.L_x_1184:
[----:B------:R-:W-:Y:S05]  /*13920*/  BSYNC.RECONVERGENT B4 ;  /* 0x0000000000047941 */ /* 0x000fea0003800200 */
.L_x_1182:
        /* <DEDUP_REMOVED lines=25> */
.L_x_1186:
[----:B------:R-:W-:Y:S01]  /*13ac0*/  IMAD.MOV.U32 R45, RZ, RZ, R19 ;  /* 0x000000ffff2d7224 */ /* 0x000fe200078e0013 */
[----:B------:R-:W-:Y:S02]  /*13ad0*/  MOV R47, R32 ;  /* 0x00000020002f7202 */ /* 0x000fe40000000f00 */
[----:B------:R-:W-:-:S07]  /*13ae0*/  MOV R34, 0x13b00 ;  /* 0x00013b0000227802 */ /* 0x000fce0000000f00 */
[----:B------:R-:W-:Y:S05]  /*13af0*/  CALL.REL.NOINC `($__internal_1_$__cuda_sm20_rem_u64) ;  /* 0x0000021000407944 */ /* 0x000fea0003c00000 */
[----:B------:R-:W-:-:S07]  /*13b00*/  IMAD.MOV.U32 R45, RZ, RZ, R49 ;  /* 0x000000ffff2d7224 */ /* 0x000fce00078e0031 */
.L_x_1187:
[----:B------:R-:W-:Y:S05]  /*13b10*/  BSYNC.RECONVERGENT B4 ;  /* 0x0000000000047941 */ /* 0x000fea0003800200 */
.L_x_1185:
        /* <DEDUP_REMOVED lines=25> */
.L_x_1189:
[----:B------:R-:W-:Y:S01]  /*13cb0*/  IMAD.MOV.U32 R45, RZ, RZ, R19 ;  /* 0x000000ffff2d7224 */ /* 0x000fe200078e0013 */
[----:B------:R-:W-:Y:S01]  /*13cc0*/  MOV R34, 0x13cf0 ;  /* 0x00013cf000227802 */ /* 0x000fe20000000f00 */
[----:B------:R-:W-:-:S07]  /*13cd0*/  IMAD.MOV.U32 R47, RZ, RZ, R32 ;  /* 0x000000ffff2f7224 */ /* 0x000fce00078e0020 */
[----:B------:R-:W-:Y:S05]  /*13ce0*/  CALL.REL.NOINC `($__internal_1_$__cuda_sm20_rem_u64) ;  /* 0x0000020c00c47944 */ /* 0x000fea0003c00000 */
[----:B------:R-:W-:-:S07]  /*13cf0*/  MOV R45, R49 ;  /* 0x00000031002d7202 */ /* 0x000fce0000000f00 */
.L_x_1190:
[----:B------:R-:W-:Y:S05]  /*13d00*/  BSYNC.RECONVERGENT B4 ;  /* 0x0000000000047941 */ /* 0x000fea0003800200 */
.L_x_1188:
        /* <DEDUP_REMOVED lines=25> */
.L_x_1192:
[----:B------:R-:W-:Y:S01]  /*13ea0*/  IMAD.MOV.U32 R45, RZ, RZ, R19 ;  /* 0x000000ffff2d7224 */ /* 0x000fe200078e0013 */
[----:B------:R-:W-:Y:S01]  /*13eb0*/  MOV R34, 0x13ee0 ;  /* 0x00013ee000227802 */ /* 0x000fe20000000f00 */
[----:B------:R-:W-:-:S07]  /*13ec0*/  IMAD.MOV.U32 R47, RZ, RZ, R32 ;  /* 0x000000ffff2f7224 */ /* 0x000fce00078e0020 */
[----:B------:R-:W-:Y:S05]  /*13ed0*/  CALL.REL.NOINC `($__internal_1_$__cuda_sm20_rem_u64) ;  /* 0x0000020c00487944 */ /* 0x000fea0003c00000 */
[----:B------:R-:W-:-:S07]  /*13ee0*/  IMAD.MOV.U32 R45, RZ, RZ, R49 ;  /* 0x000000ffff2d7224 */ /* 0x000fce00078e0031 */
.L_x_1193:
[----:B------:R-:W-:Y:S05]  /*13ef0*/  BSYNC.RECONVERGENT B4 ;  /* 0x0000000000047941 */ /* 0x000fea0003800200 */
.L_x_1191:
        /* <DEDUP_REMOVED lines=25> */
.L_x_1195:
[----:B------:R-:W-:Y:S01]  /*14090*/  MOV R45, R19 ;  /* 0x00000013002d7202 */ /* 0x000fe20000000f00 */
[----:B------:R-:W-:Y:S01]  /*140a0*/  IMAD.MOV.U32 R47, RZ, RZ, R32 ;  /* 0x000000ffff2f7224 */ /* 0x000fe200078e0020 */
[----:B------:R-:W-:-:S07]  /*140b0*/  MOV R34, 0x140d0 ;  /* 0x000140d000227802 */ /* 0x000fce0000000f00 */
[----:B------:R-:W-:Y:S05]  /*140c0*/  CALL.REL.NOINC `($__internal_1_$__cuda_sm20_rem_u64) ;  /* 0x0000020800cc7944 */ /* 0x000fea0003c00000 */
[----:B------:R-:W-:-:S07]  /*140d0*/  IMAD.MOV.U32 R45, RZ, RZ, R49 ;  /* 0x000000ffff2d7224 */ /* 0x000fce00078e0031 */
.L_x_1196:
[----:B------:R-:W-:Y:S05]  /*140e0*/  BSYNC.RECONVERGENT B4 ;  /* 0x0000000000047941 */ /* 0x000fea0003800200 */
.L_x_1194:
        /* <DEDUP_REMOVED lines=25> */
.L_x_1198:
[----:B------:R-:W-:Y:S01]  /*14280*/  IMAD.MOV.U32 R45, RZ, RZ, R19 ;  /* 0x000000ffff2d7224 */ /* 0x000fe200078e0013 */
[----:B------:R-:W-:Y:S02]  /*14290*/  MOV R47, R32 ;  /* 0x00000020002f7202 */ /* 0x000fe40000000f00 */
[----:B------:R-:W-:-:S07]  /*142a0*/  MOV R34, 0x142c0 ;  /* 0x000142c000227802 */ /* 0x000fce0000000f00 */
[----:B------:R-:W-:Y:S05]  /*142b0*/  CALL.REL.NOINC `($__internal_1_$__cuda_sm20_rem_u64) ;  /* 0x0000020800507944 */ /* 0x000fea0003c00000 */
[----:B------:R-:W-:-:S07]  /*142c0*/  IMAD.MOV.U32 R45, RZ, RZ, R49 ;  /* 0x000000ffff2d7224 */ /* 0x000fce00078e0031 */
.L_x_1199:
[----:B------:R-:W-:Y:S05]  /*142d0*/  BSYNC.RECONVERGENT B4 ;  /* 0x0000000000047941 */ /* 0x000fea0003800200 */
.L_x_1197:
        /* <DEDUP_REMOVED lines=25> */
.L_x_1201:
[----:B------:R-:W-:Y:S01]  /*14470*/  IMAD.MOV.U32 R45, RZ, RZ, R19 ;  /* 0x000000ffff2d7224 */ /* 0x000fe200078e0013 */
[----:B------:R-:W-:Y:S01]  /*14480*/  MOV R34, 0x144b0 ;  /* 0x000144b000227802 */ /* 0x000fe20000000f00 */
[----:B------:R-:W-:-:S07]  /*14490*/  IMAD.MOV.U32 R47, RZ, RZ, R32 ;  /* 0x000000ffff2f7224 */ /* 0x000fce00078e0020 */
[----:B------:R-:W-:Y:S05]  /*144a0*/  CALL.REL.NOINC `($__internal_1_$__cuda_sm20_rem_u64) ;  /* 0x0000020400d47944 */ /* 0x000fea0003c00000 */
[----:B------:R-:W-:-:S07]  /*144b0*/  MOV R45, R49 ;  /* 0x00000031002d7202 */ /* 0x000fce0000000f00 */
.L_x_1202:
[----:B------:R-:W-:Y:S05]  /*144c0*/  BSYNC.RECONVERGENT B4 ;  /* 0x0000000000047941 */ /* 0x000fea0003800200 */
.L_x_1200:
        /* <DEDUP_REMOVED lines=25> */
.L_x_1204:
[----:B------:R-:W-:Y:S01]  /*14660*/  IMAD.MOV.U32 R45, RZ, RZ, R19 ;  /* 0x000000ffff2d7224 */ /* 0x000fe200078e0013 */
[----:B------:R-:W-:Y:S01]  /*14670*/  MOV R34, 0x146a0 ;  /* 0x000146a000227802 */ /* 0x000fe20000000f00 */
[----:B------:R-:W-:-:S07]  /*14680*/  IMAD.MOV.U32 R47, RZ, RZ, R32 ;  /* 0x000000ffff2f7224 */ /* 0x000fce00078e0020 */
[----:B------:R-:W-:Y:S05]  /*14690*/  CALL.REL.NOINC `($__internal_1_$__cuda_sm20_rem_u64) ;  /* 0x0000020400587944 */ /* 0x000fea0003c00000 */
[----:B------:R-:W-:-:S07]  /*146a0*/  IMAD.MOV.U32 R45, RZ, RZ, R49 ;  /* 0x000000ffff2d7224 */ /* 0x000fce00078e0031 */
.L_x_1205:
[----:B------:R-:W-:Y:S05]  /*146b0*/  BSYNC.RECONVERGENT B4 ;  /* 0x0000000000047941 */ /* 0x000fea0003800200 */
.L_x_1203:
        /* <DEDUP_REMOVED lines=25> */
.L_x_1207:
[----:B------:R-:W-:Y:S01]  /*14850*/  MOV R45, R19 ;  /* 0x00000013002d7202 */ /* 0x000fe20000000f00 */
[----:B------:R-:W-:Y:S01]  /*14860*/  IMAD.MOV.U32 R47, RZ, RZ, R32 ;  /* 0x000000ffff2f7224 */ /* 0x000fe200078e0020 */
[----:B------:R-:W-:-:S07]  /*14870*/  MOV R34, 0x14890 ;  /* 0x0001489000227802 */ /* 0x000fce0000000f00 */
[----:B------:R-:W-:Y:S05]  /*14880*/  CALL.REL.NOINC `($__internal_1_$__cuda_sm20_rem_u64) ;  /* 0x0000020000dc7944 */ /* 0x000fea0003c00000 */
[----:B------:R-:W-:-:S07]  /*14890*/  IMAD.MOV.U32 R45, RZ, RZ, R49 ;  /* 0x000000ffff2d7224 */ /* 0x000fce00078e0031 */
.L_x_1208:
[----:B------:R-:W-:Y:S05]  /*148a0*/  BSYNC.RECONVERGENT B4 ;  /* 0x0000000000047941 */ /* 0x000fea0003800200 */
.L_x_1206:
        /* <DEDUP_REMOVED lines=25> */
.L_x_1210:
[----:B------:R-:W-:Y:S01]  /*14a40*/  IMAD.MOV.U32 R45, RZ, RZ, R19 ;  /* 0x000000ffff2d7224 */ /* 0x000fe200078e0013 */
[----:B------:R-:W-:Y:S02]  /*14a50*/  MOV R47, R32 ;  /* 0x00000020002f7202 */ /* 0x000fe40000000f00 */
[----:B------:R-:W-:-:S07]  /*14a60*/  MOV R34, 0x14a80 ;  /* 0x00014a8000227802 */ /* 0x000fce0000000f00 */
[----:B------:R-:W-:Y:S05]  /*14a70*/  CALL.REL.NOINC `($__internal_1_$__cuda_sm20_rem_u64) ;  /* 0x0000020000607944 */ /* 0x000fea0003c00000 */
[----:B------:R-:W-:-:S07]  /*14a80*/  IMAD.MOV.U32 R45, RZ, RZ, R49 ;  /* 0x000000ffff2d7224 */ /* 0x000fce00078e0031 */
.L_x_1211:
[----:B------:R-:W-:Y:S05]  /*14a90*/  BSYNC.RECONVERGENT B4 ;  /* 0x0000000000047941 */ /* 0x000fea0003800200 */
.L_x_1209:
        /* <DEDUP_REMOVED lines=25> */
.L_x_1213:
[----:B------:R-:W-:Y:S01]  /*14c30*/  IMAD.MOV.U32 R45, RZ, RZ, R19 ;  /* 0x000000ffff2d7224 */ /* 0x000fe200078e0013 */
[----:B------:R-:W-:Y:S01]  /*14c40*/  MOV R34, 0x14c70 ;  /* 0x00014c7000227802 */ /* 0x000fe20000000f00 */
[----:B------:R-:W-:-:S07]  /*14c50*/  IMAD.MOV.U32 R47, RZ, RZ, R32 ;  /* 0x000000ffff2f7224 */ /* 0x000fce00078e0020 */
[----:B------:R-:W-:Y:S05]  /*14c60*/  CALL.REL.NOINC `($__internal_1_$__cuda_sm20_rem_u64) ;  /* 0x000001fc00e47944 */ /* 0x000fea0003c00000 */
[----:B------:R-:W-:-:S07]  /*14c70*/  MOV R45, R49 ;  /* 0x00000031002d7202 */ /* 0x000fce0000000f00 */
.L_x_1214:
[----:B------:R-:W-:Y:S05]  /*14c80*/  BSYNC.RECONVERGENT B4 ;  /* 0x0000000000047941 */ /* 0x000fea0003800200 */
.L_x_1212:
        /* <DEDUP_REMOVED lines=25> */
.L_x_1216:
[----:B------:R-:W-:Y:S01]  /*14e20*/  IMAD.MOV.U32 R45, RZ, RZ, R19 ;  /* 0x000000ffff2d7224 */ /* 0x000fe200078e0013 */
[----:B------:R-:W-:Y:S01]  /*14e30*/  MOV R34, 0x14e60 ;  /* 0x00014e6000227802 */ /* 0x000fe20000000f00 */
[----:B------:R-:W-:-:S07]  /*14e40*/  IMAD.MOV.U32 R47, RZ, RZ, R32 ;  /* 0x000000ffff2f7224 */ /* 0x000fce00078e0020 */
[----:B------:R-:W-:Y:S05]  /*14e50*/  CALL.REL.NOINC `($__internal_1_$__cuda_sm20_rem_u64) ;  /* 0x000001fc00687944 */ /* 0x000fea0003c00000 */
[----:B------:R-:W-:-:S07]  /*14e60*/  IMAD.MOV.U32 R45, RZ, RZ, R49 ;  /* 0x000000ffff2d7224 */ /* 0x000fce00078e0031 */
.L_x_1217:
[----:B------:R-:W-:Y:S05]  /*14e70*/  BSYNC.RECONVERGENT B4 ;  /* 0x0000000000047941 */ /* 0x000fea0003800200 */
.L_x_1215:
        /* <DEDUP_REMOVED lines=25> */
.L_x_1219:
[----:B------:R-:W-:Y:S01]  /*15010*/  MOV R45, R19 ;  /* 0x00000013002d7202 */ /* 0x000fe20000000f00 */
[----:B------:R-:W-:Y:S01]  /*15020*/  IMAD.MOV.U32 R47, RZ, RZ, R32 ;  /* 0x000000ffff2f7224 */ /* 0x000fe200078e0020 */
[----:B------:R-:W-:-:S07]  /*15030*/  MOV R34, 0x15050 ;  /* 0x0001505000227802 */ /* 0x000fce0000000f00 */
[----:B------:R-:W-:Y:S05]  /*15040*/  CALL.REL.NOINC `($__internal_1_$__cuda_sm20_rem_u64) ;  /* 0x000001f800ec7944 */ /* 0x000fea0003c00000 */
[----:B------:R-:W-:-:S07]  /*15050*/  IMAD.MOV.U32 R45, RZ, RZ, R49 ;  /* 0x000000ffff2d7224 */ /* 0x000fce00078e0031 */
.L_x_1220:
[----:B------:R-:W-:Y:S05]  /*15060*/  BSYNC.RECONVERGENT B4 ;  /* 0x0000000000047941 */ /* 0x000fea0003800200 */
.L_x_1218:
        /* <DEDUP_REMOVED lines=25> */
.L_x_1222:
[----:B------:R-:W-:Y:S01]  /*15200*/  IMAD.MOV.U32 R45, RZ, RZ, R19 ;  /* 0x000000ffff2d7224 */ /* 0x000fe200078e0013 */
[----:B------:R-:W-:Y:S02]  /*15210*/  MOV R47, R32 ;  /* 0x00000020002f7202 */ /* 0x000fe40000000f00 */
[----:B------:R-:W-:-:S07]  /*15220*/  MOV R34, 0x15240 ;  /* 0x0001524000227802 */ /* 0x000fce0000000f00 */
[----:B------:R-:W-:Y:S05]  /*15230*/  CALL.REL.NOINC `($__internal_1_$__cuda_sm20_rem_u64) ;  /* 0x000001f800707944 */ /* 0x000fea0003c00000 */
[----:B------:R-:W-:-:S07]  /*15240*/  IMAD.MOV.U32 R45, RZ, RZ, R49 ;  /* 0x000000ffff2d7224 */ /* 0x000fce00078e0031 */
.L_x_1223:
[----:B------:R-:W-:Y:S05]  /*15250*/  BSYNC.RECONVERGENT B4 ;  /* 0x0000000000047941 */ /* 0x000fea0003800200 */
.L_x_1221:
        /* <DEDUP_REMOVED lines=25> */
.L_x_1225:
[----:B------:R-:W-:Y:S01]  /*153f0*/  IMAD.MOV.U32 R45, RZ, RZ, R19 ;  /* 0x000000ffff2d7224 */ /* 0x000fe200078e0013 */
[----:B------:R-:W-:Y:S01]  /*15400*/  MOV R34, 0x15430 ;  /* 0x0001543000227802 */ /* 0x000fe20000000f00 */
[----:B------:R-:W-:-:S07]  /*15410*/  IMAD.MOV.U32 R47, RZ, RZ, R32 ;  /* 0x000000ffff2f7224 */ /* 0x000fce00078e0020 */
[----:B------:R-:W-:Y:S05]  /*15420*/  CALL.REL.NOINC `($__internal_1_$__cuda_sm20_rem_u64) ;  /* 0x000001f400f47944 */ /* 0x000fea0003c00000 */
[----:B------:R-:W-:-:S07]  /*15430*/  MOV R45, R49 ;  /* 0x00000031002d7202 */ /* 0x000fce0000000f00 */
.L_x_1226:
[----:B------:R-:W-:Y:S05]  /*15440*/  BSYNC.RECONVERGENT B4 ;  /* 0x0000000000047941 */ /* 0x000fea0003800200 */
.L_x_1224:
        /* <DEDUP_REMOVED lines=25> */
.L_x_1228:
[----:B------:R-:W-:Y:S01]  /*155e0*/  IMAD.MOV.U32 R45, RZ, RZ, R19 ;  /* 0x000000ffff2d7224 */ /* 0x000fe200078e0013 */
[----:B------:R-:W-:Y:S01]  /*155f0*/  MOV R34, 0x15620 ;  /* 0x0001562000227802 */ /* 0x000fe20000000f00 */
[----:B------:R-:W-:-:S07]  /*15600*/  IMAD.MOV.U32 R47, RZ, RZ, R32 ;  /* 0x000000ffff2f7224 */ /* 0x000fce00078e0020 */
[----:B------:R-:W-:Y:S05]  /*15610*/  CALL.REL.NOINC `($__internal_1_$__cuda_sm20_rem_u64) ;  /* 0x000001f400787944 */ /* 0x000fea0003c00000 */
[----:B------:R-:W-:-:S07]  /*15620*/  IMAD.MOV.U32 R45, RZ, RZ, R49 ;  /* 0x000000ffff2d7224 */ /* 0x000fce00078e0031 */
.L_x_1229:
[----:B------:R-:W-:Y:S05]  /*15630*/  BSYNC.RECONVERGENT B4 ;  /* 0x0000000000047941 */ /* 0x000fea0003800200 */
.L_x_1227:
        /* <DEDUP_REMOVED lines=25> */
.L_x_1231:
[----:B------:R-:W-:Y:S01]  /*157d0*/  MOV R45, R19 ;  /* 0x00000013002d7202 */ /* 0x000fe20000000f00 */
[----:B------:R-:W-:Y:S01]  /*157e0*/  IMAD.MOV.U32 R47, RZ, RZ, R32 ;  /* 0x000000ffff2f7224 */ /* 0x000fe200078e0020 */
[----:B------:R-:W-:-:S07]  /*157f0*/  MOV R34, 0x15810 ;  /* 0x0001581000227802 */ /* 0x000fce0000000f00 */
[----:B------:R-:W-:Y:S05]  /*15800*/  CALL.REL.NOINC `($__internal_1_$__cuda_sm20_rem_u64) ;  /* 0x000001f000fc7944 */ /* 0x000fea0003c00000 */
[----:B------:R-:W-:-:S07]  /*15810*/  IMAD.MOV.U32 R45, RZ, RZ, R49 ;  /* 0x000000ffff2d7224 */ /* 0x000fce00078e0031 */
.L_x_1232:
[----:B------:R-:W-:Y:S05]  /*15820*/  BSYNC.RECONVERGENT B4 ;  /* 0x0000000000047941 */ /* 0x000fea0003800200 */
.L_x_1230:
        /* <DEDUP_REMOVED lines=25> */
.L_x_1234:
[----:B------:R-:W-:Y:S01]  /*159c0*/  IMAD.MOV.U32 R45, RZ, RZ, R19 ;  /* 0x000000ffff2d7224 */ /* 0x000fe200078e0013 */
[----:B------:R-:W-:Y:S02]  /*159d0*/  MOV R47, R32 ;  /* 0x00000020002f7202 */ /* 0x000fe40000000f00 */
[----:B------:R-:W-:-:S07]  /*159e0*/  MOV R34, 0x15a00 ;  /* 0x00015a0000227802 */ /* 0x000fce0000000f00 */
[----:B------:R-:W-:Y:S05]  /*159f0*/  CALL.REL.NOINC `($__internal_1_$__cuda_sm20_rem_u64) ;  /* 0x000001f000807944 */ /* 0x000fea0003c00000 */
[----:B------:R-:W-:-:S07]  /*15a00*/  IMAD.MOV.U32 R45, RZ, RZ, R49 ;  /* 0x000000ffff2d7224 */ /* 0x000fce00078e0031 */
.L_x_1235:
[----:B------:R-:W-:Y:S05]  /*15a10*/  BSYNC.RECONVERGENT B4 ;  /* 0x0000000000047941 */ /* 0x000fea0003800200 */
.L_x_1233:
        /* <DEDUP_REMOVED lines=25> */
.L_x_1237:
[----:B------:R-:W-:Y:S01]  /*15bb0*/  IMAD.MOV.U32 R45, RZ, RZ, R19 ;  /* 0x000000ffff2d7224 */ /* 0x000fe200078e0013 */
[----:B------:R-:W-:Y:S01]  /*15bc0*/  MOV R34, 0x15bf0 ;  /* 0x00015bf000227802 */ /* 0x000fe20000000f00 */
[----:B------:R-:W-:-:S07]  /*15bd0*/  IMAD.MOV.U32 R47, RZ, RZ, R32 ;  /* 0x000000ffff2f7224 */ /* 0x000fce00078e0020 */
[----:B------:R-:W-:Y:S05]  /*15be0*/  CALL.REL.NOINC `($__internal_1_$__cuda_sm20_rem_u64) ;  /* 0x000001f000047944 */ /* 0x000fea0003c00000 */
[----:B------:R-:W-:-:S07]  /*15bf0*/  MOV R45, R49 ;  /* 0x00000031002d7202 */ /* 0x000fce0000000f00 */
.L_x_1238:
[----:B------:R-:W-:Y:S05]  /*15c00*/  BSYNC.RECONVERGENT B4 ;  /* 0x0000000000047941 */ /* 0x000fea0003800200 */
.L_x_1236:
        /* <DEDUP_REMOVED lines=25> */
.L_x_1240:
[----:B------:R-:W-:Y:S01]  /*15da0*/  IMAD.MOV.U32 R45, RZ, RZ, R19 ;  /* 0x000000ffff2d7224 */ /* 0x000fe200078e0013 */
[----:B------:R-:W-:Y:S01]  /*15db0*/  MOV R34, 0x15de0 ;  /* 0x00015de000227802 */ /* 0x000fe20000000f00 */
[----:B------:R-:W-:-:S07]  /*15dc0*/  IMAD.MOV.U32 R47, RZ, RZ, R32 ;  /* 0x000000ffff2f7224 */ /* 0x000fce00078e0020 */
[----:B------:R-:W-:Y:S05]  /*15dd0*/  CALL.REL.NOINC `($__internal_1_$__cuda_sm20_rem_u64) ;  /* 0x000001ec00887944 */ /* 0x000fea0003c00000 */
[----:B------:R-:W-:-:S07]  /*15de0*/  IMAD.MOV.U32 R45, RZ, RZ, R49 ;  /* 0x000000ffff2d7224 */ /* 0x000fce00078e0031 */
.L_x_1241:
[----:B------:R-:W-:Y:S05]  /*15df0*/  BSYNC.RECONVERGENT B4 ;  /* 0x0000000000047941 */ /* 0x000fea0003800200 */
.L_x_1239:
        /* <DEDUP_REMOVED lines=25> */
.L_x_1243:
[----:B------:R-:W-:Y:S01]  /*15f90*/  MOV R45, R19 ;  /* 0x00000013002d7202 */ /* 0x000fe20000000f00 */
[----:B------:R-:W-:Y:S01]  /*15fa0*/  IMAD.MOV.U32 R47, RZ, RZ, R32 ;  /* 0x000000ffff2f7224 */ /* 0x000fe200078e0020 */
[----:B------:R-:W-:-:S07]  /*15fb0*/  MOV R34, 0x15fd0 ;  /* 0x00015fd000227802 */ /* 0x000fce0000000f00 */
[----:B------:R-:W-:Y:S05]  /*15fc0*/  CALL.REL.NOINC `($__internal_1_$__cuda_sm20_rem_u64) ;  /* 0x000001ec000c7944 */ /* 0x000fea0003c00000 */
[----:B------:R-:W-:-:S07]  /*15fd0*/  IMAD.MOV.U32 R45, RZ, RZ, R49 ;  /* 0x000000ffff2d7224 */ /* 0x000fce00078e0031 */
.L_x_1244:
[----:B------:R-:W-:Y:S05]  /*15fe0*/  BSYNC.RECONVERGENT B4 ;  /* 0x0000000000047941 */ /* 0x000fea0003800200 */
.L_x_1242:
        /* <DEDUP_REMOVED lines=25> */
.L_x_1246:
[----:B------:R-:W-:Y:S01]  /*16180*/  IMAD.MOV.U32 R45, RZ, RZ, R19 ;  /* 0x000000ffff2d7224 */ /* 0x000fe200078e0013 */
[----:B------:R-:W-:Y:S02]  /*16190*/  MOV R47, R32 ;  /* 0x00000020002f7202 */ /* 0x000fe40000000f00 */
[----:B------:R-:W-:-:S07]  /*161a0*/  MOV R34, 0x161c0 ;  /* 0x000161c000227802 */ /* 0x000fce0000000f00 */
[----:B------:R-:W-:Y:S05]  /*161b0*/  CALL.REL.NOINC `($__internal_1_$__cuda_sm20_rem_u64) ;  /* 0x000001e800907944 */ /* 0x000fea0003c00000 */
[----:B------:R-:W-:-:S07]  /*161c0*/  IMAD.MOV.U32 R45, RZ, RZ, R49 ;  /* 0x000000ffff2d7224 */ /* 0x000fce00078e0031 */
.L_x_1247:
[----:B------:R-:W-:Y:S05]  /*161d0*/  BSYNC.RECONVERGENT B4 ;  /* 0x0000000000047941 */ /* 0x000fea0003800200 */
.L_x_1245:
        /* <DEDUP_REMOVED lines=25> */
.L_x_1249:
[----:B------:R-:W-:Y:S01]  /*16370*/  IMAD.MOV.U32 R45, RZ, RZ, R19 ;  /* 0x000000ffff2d7224 */ /* 0x000fe200078e0013 */
[----:B------:R-:W-:Y:S01]  /*16380*/  MOV R34, 0x163b0 ;  /* 0x000163b000227802 */ /* 0x000fe20000000f00 */
[----:B------:R-:W-:-:S07]  /*16390*/  IMAD.MOV.U32 R47, RZ, RZ, R32 ;  /* 0x000000ffff2f7224 */ /* 0x000fce00078e0020 */
[----:B------:R-:W-:Y:S05]  /*163a0*/  CALL.REL.NOINC `($__internal_1_$__cuda_sm20_rem_u64) ;  /* 0x000001e800147944 */ /* 0x000fea0003c00000 */
[----:B------:R-:W-:-:S07]  /*163b0*/  MOV R45, R49 ;  /* 0x00000031002d7202 */ /* 0x000fce0000000f00 */
.L_x_1250:
[----:B------:R-:W-:Y:S05]  /*163c0*/  BSYNC.RECONVERGENT B4 ;  /* 0x0000000000047941 */ /* 0x000fea0003800200 */
.L_x_1248:
        /* <DEDUP_REMOVED lines=25> */
.L_x_1252:
[----:B------:R-:W-:Y:S01]  /*16560*/  IMAD.MOV.U32 R45, RZ, RZ, R19 ;  /* 0x000000ffff2d7224 */ /* 0x000fe200078e0013 */
[----:B------:R-:W-:Y:S01]  /*16570*/  MOV R34, 0x165a0 ;  /* 0x000165a000227802 */ /* 0x000fe20000000f00 */
[----:B------:R-:W-:-:S07]  /*16580*/  IMAD.MOV.U32 R47, RZ, RZ, R32 ;  /* 0x000000ffff2f7224 */ /* 0x000fce00078e0020 */
[----:B------:R-:W-:Y:S05]  /*16590*/  CALL.REL.NOINC `($__internal_1_$__cuda_sm20_rem_u64) ;  /* 0x000001e400987944 */ /* 0x000fea0003c00000 */
[----:B------:R-:W-:-:S07]  /*165a0*/  IMAD.MOV.U32 R45, RZ, RZ, R49 ;  /* 0x000000ffff2d7224 */ /* 0x000fce00078e0031 */
.L_x_1253:
[----:B------:R-:W-:Y:S05]  /*165b0*/  BSYNC.RECONVERGENT B4 ;  /* 0x0000000000047941 */ /* 0x000fea0003800200 */
.L_x_1251:
        /* <DEDUP_REMOVED lines=25> */
.L_x_1255:
[----:B------:R-:W-:Y:S01]  /*16750*/  MOV R45, R19 ;  /* 0x00000013002d7202 */ /* 0x000fe20000000f00 */
[----:B------:R-:W-:Y:S01]  /*16760*/  IMAD.MOV.U32 R47, RZ, RZ, R32 ;  /* 0x000000ffff2f7224 */ /* 0x000fe200078e0020 */
[----:B------:R-:W-:-:S07]  /*16770*/  MOV R34, 0x16790 ;  /* 0x0001679000227802 */ /* 0x000fce0000000f00 */
[----:B------:R-:W-:Y:S05]  /*16780*/  CALL.REL.NOINC `($__internal_1_$__cuda_sm20_rem_u64) ;  /* 0x000001e4001c7944 */ /* 0x000fea0003c00000 */
[----:B------:R-:W-:-:S07]  /*16790*/  IMAD.MOV.U32 R45, RZ, RZ, R49 ;  /* 0x000000ffff2d7224 */ /* 0x000fce00078e0031 */
.L_x_1256:
[----:B------:R-:W-:Y:S05]  /*167a0*/  BSYNC.RECONVERGENT B4 ;  /* 0x0000000000047941 */ /* 0x000fea0003800200 */
.L_x_1254:
        /* <DEDUP_REMOVED lines=25> */
.L_x_1258:
[----:B------:R-:W-:Y:S01]  /*16940*/  IMAD.MOV.U32 R45, RZ, RZ, R19 ;  /* 0x000000ffff2d7224 */ /* 0x000fe200078e0013 */
[----:B------:R-:W-:Y:S02]  /*16950*/  MOV R47, R32 ;  /* 0x00000020002f7202 */ /* 0x000fe40000000f00 */
[----:B------:R-:W-:-:S07]  /*16960*/  MOV R34, 0x16980 ;  /* 0x0001698000227802 */ /* 0x000fce0000000f00 */
[----:B------:R-:W-:Y:S05]  /*16970*/  CALL.REL.NOINC `($__internal_1_$__cuda_sm20_rem_u64) ;  /* 0x000001e000a07944 */ /* 0x000fea0003c00000 */
[----:B------:R-:W-:-:S07]  /*16980*/  IMAD.MOV.U32 R45, RZ, RZ, R49 ;  /* 0x000000ffff2d7224 */ /* 0x000fce00078e0031 */
.L_x_1259:
[----:B------:R-:W-:Y:S05]  /*16990*/  BSYNC.RECONVERGENT B4 ;  /* 0x0000000000047941 */ /* 0x000fea0003800200 */
.L_x_1257:
        /* <DEDUP_REMOVED lines=25> */
.L_x_1261:
[----:B------:R-:W-:Y:S01]  /*16b30*/  IMAD.MOV.U32 R45, RZ, RZ, R19 ;  /* 0x000000ffff2d7224 */ /* 0x000fe200078e0013 */
[----:B------:R-:W-:Y:S01]  /*16b40*/  MOV R34, 0x16b70 ;  /* 0x00016b7000227802 */ /* 0x000fe20000000f00 */
[----:B------:R-:W-:-:S07]  /*16b50*/  IMAD.MOV.U32 R47, RZ, RZ, R32 ;  /* 0x000000ffff2f7224 */ /* 0x000fce00078e0020 */
[----:B------:R-:W-:Y:S05]  /*16b60*/  CALL.REL.NOINC `($__internal_1_$__cuda_sm20_rem_u64) ;  /* 0x000001e000247944 */ /* 0x000fea0003c00000 */
[----:B------:R-:W-:-:S07]  /*16b70*/  MOV R45, R49 ;  /* 0x00000031002d7202 */ /* 0x000fce0000000f00 */
.L_x_1262:
[----:B------:R-:W-:Y:S05]  /*16b80*/  BSYNC.RECONVERGENT B4 ;  /* 0x0000000000047941 */ /* 0x000fea0003800200 */
.L_x_1260:
        /* <DEDUP_REMOVED lines=25> */
.L_x_1264:
[----:B------:R-:W-:Y:S01]  /*16d20*/  IMAD.MOV.U32 R45, RZ, RZ, R19 ;  /* 0x000000ffff2d7224 */ /* 0x000fe200078e0013 */
[----:B------:R-:W-:Y:S01]  /*16d30*/  MOV R34, 0x16d60 ;  /* 0x00016d6000227802 */ /* 0x000fe20000000f00 */
[----:B------:R-:W-:-:S07]  /*16d40*/  IMAD.MOV.U32 R47, RZ, RZ, R32 ;  /* 0x000000ffff2f7224 */ /* 0x000fce00078e0020 */
[----:B------:R-:W-:Y:S05]  /*16d50*/  CALL.REL.NOINC `($__internal_1_$__cuda_sm20_rem_u64) ;  /* 0x000001dc00a87944 */ /* 0x000fea0003c00000 */
[----:B------:R-:W-:-:S07]  /*16d60*/  IMAD.MOV.U32 R45, RZ, RZ, R49 ;  /* 0x000000ffff2d7224 */ /* 0x000fce00078e0031 */
.L_x_1265:
[----:B------:R-:W-:Y:S05]  /*16d70*/  BSYNC.RECONVERGENT B4 ;  /* 0x0000000000047941 */ /* 0x000fea0003800200 */
.L_x_1263:
        /* <DEDUP_REMOVED lines=25> */
.L_x_1267:
[----:B------:R-:W-:Y:S01]  /*16f10*/  MOV R45, R19 ;  /* 0x00000013002d7202 */ /* 0x000fe20000000f00 */
[----:B------:R-:W-:Y:S01]  /*16f20*/  IMAD.MOV.U32 R47, RZ, RZ, R32 ;  /* 0x000000ffff2f7224 */ /* 0x000fe200078e0020 */
[----:B------:R-:W-:-:S07]  /*16f30*/  MOV R34, 0x16f50 ;  /* 0x00016f5000227802 */ /* 0x000fce0000000f00 */
[----:B------:R-:W-:Y:S05]  /*16f40*/  CALL.REL.NOINC `($__internal_1_$__cuda_sm20_rem_u64) ;  /* 0x000001dc002c7944 */ /* 0x000fea0003c00000 */
[----:B------:R-:W-:-:S07]  /*16f50*/  IMAD.MOV.U32 R45, RZ, RZ, R49 ;  /* 0x000000ffff2d7224 */ /* 0x000fce00078e0031 */
.L_x_1268:
[----:B------:R-:W-:Y:S05]  /*16f60*/  BSYNC.RECONVERGENT B4 ;  /* 0x0000000000047941 */ /* 0x000fea0003800200 */
.L_x_1266:
        /* <DEDUP_REMOVED lines=25> */
.L_x_1270:
[----:B------:R-:W-:Y:S01]  /*17100*/  IMAD.MOV.U32 R45, RZ, RZ, R19 ;  /* 0x000000ffff2d7224 */ /* 0x000fe200078e0013 */
[----:B------:R-:W-:Y:S02]  /*17110*/  MOV R47, R32 ;  /* 0x00000020002f7202 */ /* 0x000fe40000000f00 */
[----:B------:R-:W-:-:S07]  /*17120*/  MOV R34, 0x17140 ;  /* 0x0001714000227802 */ /* 0x000fce0000000f00 */
[----:B------:R-:W-:Y:S05]  /*17130*/  CALL.REL.NOINC `($__internal_1_$__cuda_sm20_rem_u64) ;  /* 0x000001d800b07944 */ /* 0x000fea0003c00000 */
[----:B------:R-:W-:-:S07]  /*17140*/  IMAD.MOV.U32 R45, RZ, RZ, R49 ;  /* 0x000000ffff2d7224 */ /* 0x000fce00078e0031 */
.L_x_1271:
[----:B------:R-:W-:Y:S05]  /*17150*/  BSYNC.RECONVERGENT B4 ;  /* 0x0000000000047941 */ /* 0x000fea0003800200 */
.L_x_1269:
        /* <DEDUP_REMOVED lines=25> */
.L_x_1273:
[----:B------:R-:W-:Y:S01]  /*172f0*/  IMAD.MOV.U32 R45, RZ, RZ, R19 ;  /* 0x000000ffff2d7224 */ /* 0x000fe200078e0013 */
[----:B------:R-:W-:Y:S01]  /*17300*/  MOV R34, 0x17330 ;  /* 0x0001733000227802 */ /* 0x000fe20000000f00 */
[----:B------:R-:W-:-:S07]  /*17310*/  IMAD.MOV.U32 R47, RZ, RZ, R32 ;  /* 0x000000ffff2f7224 */ /* 0x000fce00078e0020 */
[----:B------:R-:W-:Y:S05]  /*17320*/  CALL.REL.NOINC `($__internal_1_$__cuda_sm20_rem_u64) ;  /* 0x000001d800347944 */ /* 0x000fea0003c00000 */
[----:B------:R-:W-:-:S07]  /*17330*/  MOV R45, R49 ;  /* 0x00000031002d7202 */ /* 0x000fce0000000f00 */
.L_x_1274:
[----:B------:R-:W-:Y:S05]  /*17340*/  BSYNC.RECONVERGENT B4 ;  /* 0x0000000000047941 */ /* 0x000fea0003800200 */
.L_x_1272:
        /* <DEDUP_REMOVED lines=25> */
.L_x_1276:
[----:B------:R-:W-:Y:S01]  /*174e0*/  IMAD.MOV.U32 R45, RZ, RZ, R19 ;  /* 0x000000ffff2d7224 */ /* 0x000fe200078e0013 */
[----:B------:R-:W-:Y:S01]  /*174f0*/  MOV R34, 0x17520 ;  /* 0x0001752000227802 */ /* 0x000fe20000000f00 */
[----:B------:R-:W-:-:S07]  /*17500*/  IMAD.MOV.U32 R47, RZ, RZ, R32 ;  /* 0x000000ffff2f7224 */ /* 0x000fce00078e0020 */
[----:B------:R-:W-:Y:S05]  /*17510*/  CALL.REL.NOINC `($__internal_1_$__cuda_sm20_rem_u64) ;  /* 0x000001d400b87944 */ /* 0x000fea0003c00000 */
[----:B------:R-:W-:-:S07]  /*17520*/  IMAD.MOV.U32 R45, RZ, RZ, R49 ;  /* 0x000000ffff2d7224 */ /* 0x000fce00078e0031 */
.L_x_1277:
[----:B------:R-:W-:Y:S05]  /*17530*/  BSYNC.RECONVERGENT B4 ;  /* 0x0000000000047941 */ /* 0x000fea0003800200 */
.L_x_1275:
        /* <DEDUP_REMOVED lines=25> */
.L_x_1279:
[----:B------:R-:W-:Y:S01]  /*176d0*/  MOV R45, R19 ;  /* 0x00000013002d7202 */ /* 0x000fe20000000f00 */
[----:B------:R-:W-:Y:S01]  /*176e0*/  IMAD.MOV.U32 R47, RZ, RZ, R32 ;  /* 0x000000ffff2f7224 */ /* 0x000fe200078e0020 */
[----:B------:R-:W-:-:S07]  /*176f0*/  MOV R34, 0x17710 ;  /* 0x0001771000227802 */ /* 0x000fce0000000f00 */
[----:B------:R-:W-:Y:S05]  /*17700*/  CALL.REL.NOINC `($__internal_1_$__cuda_sm20_rem_u64) ;  /* 0x000001d4003c7944 */ /* 0x000fea0003c00000 */
[----:B------:R-:W-:-:S07]  /*17710*/  IMAD.MOV.U32 R45, RZ, RZ, R49 ;  /* 0x000000ffff2d7224 */ /* 0x000fce00078e0031 */
.L_x_1280:
[----:B------:R-:W-:Y:S05]  /*17720*/  BSYNC.RECONVERGENT B4 ;  /* 0x0000000000047941 */ /* 0x000fea0003800200 */
.L_x_1278:
        /* <DEDUP_REMOVED lines=25> */
.L_x_1282:
[----:B------:R-:W-:Y:S01]  /*178c0*/  IMAD.MOV.U32 R45, RZ, RZ, R19 ;  /* 0x000000ffff2d7224 */ /* 0x000fe200078e0013 */
[----:B------:R-:W-:Y:S02]  /*178d0*/  MOV R47, R32 ;  /* 0x00000020002f7202 */ /* 0x000fe40000000f00 */
[----:B------:R-:W-:-:S07]  /*178e0*/  MOV R34, 0x17900 ;  /* 0x0001790000227802 */ /* 0x000fce0000000f00 */
[----:B------:R-:W-:Y:S05]  /*178f0*/  CALL.REL.NOINC `($__internal_1_$__cuda_sm20_rem_u64) ;  /* 0x000001d000c07944 */ /* 0x000fea0003c00000 */
[----:B------:R-:W-:-:S07]  /*17900*/  IMAD.MOV.U32 R45, RZ, RZ, R49 ;  /* 0x000000ffff2d7224 */ /* 0x000fce00078e0031 */
.L_x_1283:
[----:B------:R-:W-:Y:S05]  /*17910*/  BSYNC.RECONVERGENT B4 ;  /* 0x0000000000047941 */ /* 0x000fea0003800200 */
.L_x_1281:
        /* <DEDUP_REMOVED lines=25> */
.L_x_1285:
[----:B------:R-:W-:Y:S01]  /*17ab0*/  IMAD.MOV.U32 R45, RZ, RZ, R19 ;  /* 0x000000ffff2d7224 */ /* 0x000fe200078e0013 */
[----:B------:R-:W-:Y:S01]  /*17ac0*/  MOV R34, 0x17af0 ;  /* 0x00017af000227802 */ /* 0x000fe20000000f00 */
[----:B------:R-:W-:-:S07]  /*17ad0*/  IMAD.MOV.U32 R47, RZ, RZ, R32 ;  /* 0x000000ffff2f7224 */ /* 0x000fce00078e0020 */
[----:B------:R-:W-:Y:S05]  /*17ae0*/  CALL.REL.NOINC `($__internal_1_$__cuda_sm20_rem_u64) ;  /* 0x000001d000447944 */ /* 0x000fea0003c00000 */
[----:B------:R-:W-:-:S07]  /*17af0*/  MOV R45, R49 ;  /* 0x00000031002d7202 */ /* 0x000fce0000000f00 */
.L_x_1286:
[----:B------:R-:W-:Y:S05]  /*17b00*/  BSYNC.RECONVERGENT B4 ;  /* 0x0000000000047941 */ /* 0x000fea0003800200 */
.L_x_1284:
        /* <DEDUP_REMOVED lines=25> */
.L_x_1288:
[----:B------:R-:W-:Y:S01]  /*17ca0*/  IMAD.MOV.U32 R45, RZ, RZ, R19 ;  /* 0x000000ffff2d7224 */ /* 0x000fe200078e0013 */
[----:B------:R-:W-:Y:S01]  /*17cb0*/  MOV R34, 0x17ce0 ;  /* 0x00017ce000227802 */ /* 0x000fe20000000f00 */
[----:B------:R-:W-:-:S07]  /*17cc0*/  IMAD.MOV.U32 R47, RZ, RZ, R32 ;  /* 0x000000ffff2f7224 */ /* 0x000fce00078e0020 */
[----:B------:R-:W-:Y:S05]  /*17cd0*/  CALL.REL.NOINC `($__internal_1_$__cuda_sm20_rem_u64) ;  /* 0x000001cc00c87944 */ /* 0x000fea0003c00000 */
[----:B------:R-:W-:-:S07]  /*17ce0*/  IMAD.MOV.U32 R45, RZ, RZ, R49 ;  /* 0x000000ffff2d7224 */ /* 0x000fce00078e0031 */
.L_x_1289:
[----:B------:R-:W-:Y:S05]  /*17cf0*/  BSYNC.RECONVERGENT B4 ;  /* 0x0000000000047941 */ /* 0x000fea0003800200 */
.L_x_1287:
        /* <DEDUP_REMOVED lines=25> */
.L_x_1291:
[----:B------:R-:W-:Y:S01]  /*17e90*/  MOV R45, R19 ;  /* 0x00000013002d7202 */ /* 0x000fe20000000f00 */
[----:B------:R-:W-:Y:S01]  /*17ea0*/  IMAD.MOV.U32 R47, RZ, RZ, R32 ;  /* 0x000000ffff2f7224 */ /* 0x000fe200078e0020 */
[----:B------:R-:W-:-:S07]  /*17eb0*/  MOV R34, 0x17ed0 ;  /* 0x00017ed000227802 */ /* 0x000fce0000000f00 */
[----:B------:R-:W-:Y:S05]  /*17ec0*/  CALL.REL.NOINC `($__internal_1_$__cuda_sm20_rem_u64) ;  /* 0x000001cc004c7944 */ /* 0x000fea0003c00000 */
[----:B------:R-:W-:-:S07]  /*17ed0*/  IMAD.MOV.U32 R45, RZ, RZ, R49 ;  /* 0x000000ffff2d7224 */ /* 0x000fce00078e0031 */
.L_x_1292:
[----:B------:R-:W-:Y:S05]  /*17ee0*/  BSYNC.RECONVERGENT B4 ;  /* 0x0000000000047941 */ /* 0x000fea0003800200 */
.L_x_1290:
        /* <DEDUP_REMOVED lines=25> */
.L_x_1294:
[----:B------:R-:W-:Y:S01]  /*18080*/  IMAD.MOV.U32 R45, RZ, RZ, R19 ;  /* 0x000000ffff2d7224 */ /* 0x000fe200078e0013 */
[----:B------:R-:W-:Y:S02]  /*18090*/  MOV R47, R32 ;  /* 0x00000020002f7202 */ /* 0x000fe40000000f00 */
[----:B------:R-:W-:-:S07]  /*180a0*/  MOV R34, 0x180c0 ;  /* 0x000180c000227802 */ /* 0x000fce0000000f00 */
[----:B------:R-:W-:Y:S05]  /*180b0*/  CALL.REL.NOINC `($__internal_1_$__cuda_sm20_rem_u64) ;  /* 0x000001c800d07944 */ /* 0x000fea0003c00000 */
[----:B------:R-:W-:-:S07]  /*180c0*/  IMAD.MOV.U32 R45, RZ, RZ, R49 ;  /* 0x000000ffff2d7224 */ /* 0x000fce00078e0031 */
.L_x_1295:
[----:B------:R-:W-:Y:S05]  /*180d0*/  BSYNC.RECONVERGENT B4 ;  /* 0x0000000000047941 */ /* 0x000fea0003800200 */
.L_x_1293:
        /* <DEDUP_REMOVED lines=25> */
.L_x_1297:
[----:B------:R-:W-:Y:S01]  /*18270*/  IMAD.MOV.U32 R45, RZ, RZ, R19 ;  /* 0x000000ffff2d7224 */ /* 0x000fe200078e0013 */
[----:B------:R-:W-:Y:S01]  /*18280*/  MOV R34, 0x182b0 ;  /* 0x000182b000227802 */ /* 0x000fe20000000f00 */
[----:B------:R-:W-:-:S07]  /*18290*/  IMAD.MOV.U32 R47, RZ, RZ, R32 ;  /* 0x000000ffff2f7224 */ /* 0x000fce00078e0020 */
[----:B------:R-:W-:Y:S05]  /*182a0*/  CALL.REL.NOINC `($__internal_1_$__cuda_sm20_rem_u64) ;  /* 0x000001c800547944 */ /* 0x000fea0003c00000 */
[----:B------:R-:W-:-:S07]  /*182b0*/  MOV R45, R49 ;  /* 0x00000031002d7202 */ /* 0x000fce0000000f00 */
.L_x_1298:
[----:B------:R-:W-:Y:S05]  /*182c0*/  BSYNC.RECONVERGENT B4 ;  /* 0x0000000000047941 */ /* 0x000fea0003800200 */
.L_x_1296:
        /* <DEDUP_REMOVED lines=25> */
.L_x_1300:
[----:B------:R-:W-:Y:S01]  /*18460*/  MOV R45, R19 ;  /* 0x00000013002d7202 */ /* 0x000fe20000000f00 */
[----:B------:R-:W-:Y:S01]  /*18470*/  IMAD.MOV.U32 R47, RZ, RZ, R32 ;  /* 0x000000ffff2f7224 */ /* 0x000fe200078e0020 */
[----:B------:R-:W-:-:S07]  /*18480*/  MOV R34, 0x184a0 ;  /* 0x000184a000227802 */ /* 0x000fce0000000f00 */
[----:B------:R-:W-:Y:S05]  /*18490*/  CALL.REL.NOINC `($__internal_1_$__cuda_sm20_rem_u64) ;  /* 0x000001c400d87944 */ /* 0x000fea0003c00000 */
[----:B------:R-:W-:-:S07]  /*184a0*/  IMAD.MOV.U32 R45, RZ, RZ, R49 ;  /* 0x000000ffff2d7224 */ /* 0x000fce00078e0031 */
.L_x_1301:
[----:B------:R-:W-:Y:S05]  /*184b0*/  BSYNC.RECONVERGENT B4 ;  /* 0x0000000000047941 */ /* 0x000fea0003800200 */
.L_x_1299:
        /* <DEDUP_REMOVED lines=25> */
.L_x_1303:
[----:B------:R-:W-:Y:S01]  /*18650*/  IMAD.MOV.U32 R45, RZ, RZ, R19 ;  /* 0x000000ffff2d7224 */ /* 0x000fe200078e0013 */
[----:B------:R-:W-:Y:S02]  /*18660*/  MOV R47, R32 ;  /* 0x00000020002f7202 */ /* 0x000fe40000000f00 */
[----:B------:R-:W-:-:S07]  /*18670*/  MOV R34, 0x18690 ;  /* 0x0001869000227802 */ /* 0x000fce0000000f00 */
[----:B------:R-:W-:Y:S05]  /*18680*/  CALL.REL.NOINC `($__internal_1_$__cuda_sm20_rem_u64) ;  /* 0x000001c4005c7944 */ /* 0x000fea0003c00000 */
[----:B------:R-:W-:-:S07]  /*18690*/  IMAD.MOV.U32 R45, RZ, RZ, R49 ;  /* 0x000000ffff2d7224 */ /* 0x000fce00078e0031 */
.L_x_1304:
[----:B------:R-:W-:Y:S05]  /*186a0*/  BSYNC.RECONVERGENT B4 ;  /* 0x0000000000047941 */ /* 0x000fea0003800200 */
.L_x_1302:
        /* <DEDUP_REMOVED lines=8> */
[----:B------:R-:W-:-:S06]  /*18730*/  HFMA2 R45, -RZ, RZ, 0, 0 ;  /* 0x00000000ff2d7431 */ /* 0x000fcc00000001ff */
[----:B0-----:R-:W0:Y:S02]  /*18740*/  MUFU.RCP R36, R36 ;  /* 0x0000002400247308 */ /* 0x001e240000001000 */
[----:B0-----:R-:W-:-:S06]  /*18750*/  IADD3 R35, PT, PT, R36, 0xffffffe, RZ ;  /* 0x0ffffffe24237810 */ /* 0x001fcc0007ffe0ff */
        /* <DEDUP_REMOVED lines=14> */
.L_x_1306:
[----:B------:R-:W-:Y:S01]  /*18840*/  IMAD.MOV.U32 R45, RZ, RZ, R19 ;  /* 0x000000ffff2d7224 */ /* 0x000fe200078e0013 */
[----:B------:R-:W-:Y:S01]  /*18850*/  MOV R34, 0x18880 ;  /* 0x0001888000227802 */ /* 0x000fe20000000f00 */
[----:B------:R-:W-:-:S07]  /*18860*/  IMAD.MOV.U32 R47, RZ, RZ, R32 ;  /* 0x000000ffff2f7224 */ /* 0x000fce00078e0020 */
[----:B------:R-:W-:Y:S05]  /*18870*/  CALL.REL.NOINC `($__internal_1_$__cuda_sm20_rem_u64) ;  /* 0x000001c000e07944 */ /* 0x000fea0003c00000 */
[----:B------:R-:W-:-:S07]  /*18880*/  MOV R45, R49 ;  /* 0x00000031002d7202 */ /* 0x000fce0000000f00 */
.L_x_1307:
[----:B------:R-:W-:Y:S05]  /*18890*/  BSYNC.RECONVERGENT B4 ;  /* 0x0000000000047941 */ /* 0x000fea0003800200 */
.L_x_1305:
        /* <DEDUP_REMOVED lines=25> */
.L_x_1309:
[----:B------:R-:W-:Y:S01]  /*18a30*/  MOV R45, R19 ;  /* 0x00000013002d7202 */ /* 0x000fe20000000f00 */
[----:B------:R-:W-:Y:S01]  /*18a40*/  IMAD.MOV.U32 R47, RZ, RZ, R32 ;  /* 0x000000ffff2f7224 */ /* 0x000fe200078e0020 */
[----:B------:R-:W-:-:S07]  /*18a50*/  MOV R34, 0x18a70 ;  /* 0x00018a7000227802 */ /* 0x000fce0000000f00 */
[----:B------:R-:W-:Y:S05]  /*18a60*/  CALL.REL.NOINC `($__internal_1_$__cuda_sm20_rem_u64) ;  /* 0x000001c000647944 */ /* 0x000fea0003c00000 */
[----:B------:R-:W-:-:S07]  /*18a70*/  IMAD.MOV.U32 R45, RZ, RZ, R49 ;  /* 0x000000ffff2d7224 */ /* 0x000fce00078e0031 */
.L_x_1310:
[----:B------:R-:W-:Y:S05]  /*18a80*/  BSYNC.RECONVERGENT B4 ;  /* 0x0000000000047941 */ /* 0x000fea0003800200 */
.L_x_1308:
        /* <DEDUP_REMOVED lines=25> */
.L_x_1312:
[----:B------:R-:W-:Y:S01]  /*18c20*/  IMAD.MOV.U32 R45, RZ, RZ, R19 ;  /* 0x000000ffff2d7224 */ /* 0x000fe200078e0013 */
[----:B------:R-:W-:Y:S02]  /*18c30*/  MOV R47, R32 ;  /* 0x00000020002f7202 */ /* 0x000fe40000000f00 */
[----:B------:R-:W-:-:S07]  /*18c40*/  MOV R34, 0x18c60 ;  /* 0x00018c6000227802 */ /* 0x000fce0000000f00 */
[----:B------:R-:W-:Y:S05]  /*18c50*/  CALL.REL.NOINC `($__internal_1_$__cuda_sm20_rem_u64) ;  /* 0x000001bc00e87944 */ /* 0x000fea0003c00000 */
[----:B------:R-:W-:-:S07]  /*18c60*/  IMAD.MOV.U32 R45, RZ, RZ, R49 ;  /* 0x000000ffff2d7224 */ /* 0x000fce00078e0031 */
.L_x_1313:
[----:B------:R-:W-:Y:S05]  /*18c70*/  BSYNC.RECONVERGENT B4 ;  /* 0x0000000000047941 */ /* 0x000fea0003800200 */
.L_x_1311:
        /* <DEDUP_REMOVED lines=25> */
.L_x_1315:
[----:B------:R-:W-:Y:S01]  /*18e10*/  IMAD.MOV.U32 R45, RZ, RZ, R19 ;  /* 0x000000ffff2d7224 */ /* 0x000fe200078e0013 */
[----:B------:R-:W-:Y:S01]  /*18e20*/  MOV R34, 0x18e50 ;  /* 0x00018e5000227802 */ /* 0x000fe20000000f00 */
[----:B------:R-:W-:-:S07]  /*18e30*/  IMAD.MOV.U32 R47, RZ, RZ, R32 ;  /* 0x000000ffff2f7224 */ /* 0x000fce00078e0020 */
[----:B------:R-:W-:Y:S05]  /*18e40*/  CALL.REL.NOINC `($__internal_1_$__cuda_sm20_rem_u64) ;  /* 0x000001bc006c7944 */ /* 0x000fea0003c00000 */
[----:B------:R-:W-:-:S07]  /*18e50*/  MOV R45, R49 ;  /* 0x00000031002d7202 */ /* 0x000fce0000000f00 */
.L_x_1316:
[----:B------:R-:W-:Y:S05]  /*18e60*/  BSYNC.RECONVERGENT B4 ;  /* 0x0000000000047941 */ /* 0x000fea0003800200 */
.L_x_1314:
        /* <DEDUP_REMOVED lines=25> */
.L_x_1318:
[----:B------:R-:W-:Y:S01]  /*19000*/  MOV R45, R19 ;  /* 0x00000013002d7202 */ /* 0x000fe20000000f00 */
[----:B------:R-:W-:Y:S01]  /*19010*/  IMAD.MOV.U32 R47, RZ, RZ, R32 ;  /* 0x000000ffff2f7224 */ /* 0x000fe200078e0020 */
[----:B------:R-:W-:-:S07]  /*19020*/  MOV R34, 0x19040 ;  /* 0x0001904000227802 */ /* 0x000fce0000000f00 */
[----:B------:R-:W-:Y:S05]  /*19030*/  CALL.REL.NOINC `($__internal_1_$__cuda_sm20_rem_u64) ;  /* 0x000001b800f07944 */ /* 0x000fea0003c00000 */
[----:B------:R-:W-:-:S07]  /*19040*/  IMAD.MOV.U32 R45, RZ, RZ, R49 ;  /* 0x000000ffff2d7224 */ /* 0x000fce00078e0031 */
.L_x_1319:
[----:B------:R-:W-:Y:S05]  /*19050*/  BSYNC.RECONVERGENT B4 ;  /* 0x0000000000047941 */ /* 0x000fea0003800200 */
.L_x_1317:
        /* <DEDUP_REMOVED lines=25> */
.L_x_1321:
[----:B------:R-:W-:Y:S01]  /*191f0*/  IMAD.MOV.U32 R45, RZ, RZ, R19 ;  /* 0x000000ffff2d7224 */ /* 0x000fe200078e0013 */
[----:B------:R-:W-:Y:S02]  /*19200*/  MOV R47, R32 ;  /* 0x00000020002f7202 */ /* 0x000fe40000000f00 */
[----:B------:R-:W-:-:S07]  /*19210*/  MOV R34, 0x19230 ;  /* 0x0001923000227802 */ /* 0x000fce0000000f00 */
[----:B------:R-:W-:Y:S05]  /*19220*/  CALL.REL.NOINC `($__internal_1_$__cuda_sm20_rem_u64) ;  /* 0x000001b800747944 */ /* 0x000fea0003c00000 */
[----:B------:R-:W-:-:S07]  /*19230*/  IMAD.MOV.U32 R45, RZ, RZ, R49 ;  /* 0x000000ffff2d7224 */ /* 0x000fce00078e0031 */
.L_x_1322:
[----:B------:R-:W-:Y:S05]  /*19240*/  BSYNC.RECONVERGENT B4 ;  /* 0x0000000000047941 */ /* 0x000fea0003800200 */
.L_x_1320:
        /* <DEDUP_REMOVED lines=25> */
.L_x_1324:
[----:B------:R-:W-:Y:S01]  /*193e0*/  IMAD.MOV.U32 R45, RZ, RZ, R19 ;  /* 0x000000ffff2d7224 */ /* 0x000fe200078e0013 */
[----:B------:R-:W-:Y:S01]  /*193f0*/  MOV R34, 0x19420 ;  /* 0x0001942000227802 */ /* 0x000fe20000000f00 */
[----:B------:R-:W-:-:S07]  /*19400*/  IMAD.MOV.U32 R47, RZ, RZ, R32 ;  /* 0x000000ffff2f7224 */ /* 0x000fce00078e0020 */
[----:B------:R-:W-:Y:S05]  /*19410*/  CALL.REL.NOINC `($__internal_1_$__cuda_sm20_rem_u64) ;  /* 0x000001b400f87944 */ /* 0x000fea0003c00000 */
[----:B------:R-:W-:-:S07]  /*19420*/  MOV R45, R49 ;  /* 0x00000031002d7202 */ /* 0x000fce0000000f00 */
.L_x_1325:
[----:B------:R-:W-:Y:S05]  /*19430*/  BSYNC.RECONVERGENT B4 ;  /* 0x0000000000047941 */ /* 0x000fea0003800200 */
.L_x_1323:
        /* <DEDUP_REMOVED lines=25> */
.L_x_1327:
[----:B------:R-:W-:Y:S01]  /*195d0*/  MOV R45, R19 ;  /* 0x00000013002d7202 */ /* 0x000fe20000000f00 */
[----:B------:R-:W-:Y:S01]  /*195e0*/  IMAD.MOV.U32 R47, RZ, RZ, R32 ;  /* 0x000000ffff2f7224 */ /* 0x000fe200078e0020 */
[----:B------:R-:W-:-:S07]  /*195f0*/  MOV R34, 0x19610 ;  /* 0x0001961000227802 */ /* 0x000fce0000000f00 */
[----:B------:R-:W-:Y:S05]  /*19600*/  CALL.REL.NOINC `($__internal_1_$__cuda_sm20_rem_u64) ;  /* 0x000001b4007c7944 */ /* 0x000fea0003c00000 */
[----:B------:R-:W-:-:S07]  /*19610*/  IMAD.MOV.U32 R45, RZ, RZ, R49 ;  /* 0x000000ffff2d7224 */ /* 0x000fce00078e0031 */
.L_x_1328:
[----:B------:R-:W-:Y:S05]  /*19620*/  BSYNC.RECONVERGENT B4 ;  /* 0x0000000000047941 */ /* 0x000fea0003800200 */
.L_x_1326:
        /* <DEDUP_REMOVED lines=25> */
.L_x_1330:
[----:B------:R-:W-:Y:S01]  /*197c0*/  IMAD.MOV.U32 R45, RZ, RZ, R19 ;  /* 0x000000ffff2d7224 */ /* 0x000fe200078e0013 */
[----:B------:R-:W-:Y:S02]  /*197d0*/  MOV R47, R32 ;  /* 0x00000020002f7202 */ /* 0x000fe40000000f00 */
[----:B------:R-:W-:-:S07]  /*197e0*/  MOV R34, 0x19800 ;  /* 0x0001980000227802 */ /* 0x000fce0000000f00 */
[----:B------:R-:W-:Y:S05]  /*197f0*/  CALL.REL.NOINC `($__internal_1_$__cuda_sm20_rem_u64) ;  /* 0x000001b400007944 */ /* 0x000fea0003c00000 */
[----:B------:R-:W-:-:S07]  /*19800*/  IMAD.MOV.U32 R45, RZ, RZ, R49 ;  /* 0x000000ffff2d7224 */ /* 0x000fce00078e0031 */
.L_x_1331:
[----:B------:R-:W-:Y:S05]  /*19810*/  BSYNC.RECONVERGENT B4 ;  /* 0x0000000000047941 */ /* 0x000fea0003800200 */
.L_x_1329:
        /* <DEDUP_REMOVED lines=25> */
.L_x_1333:
[----:B------:R-:W-:Y:S01]  /*199b0*/  IMAD.MOV.U32 R45, RZ, RZ, R19 ;  /* 0x000000ffff2d7224 */ /* 0x000fe200078e0013 */
[----:B------:R-:W-:Y:S01]  /*199c0*/  MOV R34, 0x199f0 ;  /* 0x000199f000227802 */ /* 0x000fe20000000f00 */
[----:B------:R-:W-:-:S07]  /*199d0*/  IMAD.MOV.U32 R47, RZ, RZ, R32 ;  /* 0x000000ffff2f7224 */ /* 0x000fce00078e0020 */
[----:B------:R-:W-:Y:S05]  /*199e0*/  CALL.REL.NOINC `($__internal_1_$__cuda_sm20_rem_u64) ;  /* 0x000001b000847944 */ /* 0x000fea0003c00000 */
[----:B------:R-:W-:-:S07]  /*199f0*/  MOV R45, R49 ;  /* 0x00000031002d7202 */ /* 0x000fce0000000f00 */
.L_x_1334:
[----:B------:R-:W-:Y:S05]  /*19a00*/  BSYNC.RECONVERGENT B4 ;  /* 0x0000000000047941 */ /* 0x000fea0003800200 */
.L_x_1332:
        /* <DEDUP_REMOVED lines=25> */
.L_x_1336:
[----:B------:R-:W-:Y:S01]  /*19ba0*/  MOV R45, R19 ;  /* 0x00000013002d7202 */ /* 0x000fe20000000f00 */
[----:B------:R-:W-:Y:S01]  /*19bb0*/  IMAD.MOV.U32 R47, RZ, RZ, R32 ;  /* 0x000000ffff2f7224 */ /* 0x000fe200078e0020 */
[----:B------:R-:W-:-:S07]  /*19bc0*/  MOV R34, 0x19be0 ;  /* 0x00019be000227802 */ /* 0x000fce0000000f00 */
[----:B------:R-:W-:Y:S05]  /*19bd0*/  CALL.REL.NOINC `($__internal_1_$__cuda_sm20_rem_u64) ;  /* 0x000001b000087944 */ /* 0x000fea0003c00000 */
[----:B------:R-:W-:-:S07]  /*19be0*/  IMAD.MOV.U32 R45, RZ, RZ, R49 ;  /* 0x000000ffff2d7224 */ /* 0x000fce00078e0031 */
.L_x_1337:
[----:B------:R-:W-:Y:S05]  /*19bf0*/  BSYNC.RECONVERGENT B4 ;  /* 0x0000000000047941 */ /* 0x000fea0003800200 */
.L_x_1335:
        /* <DEDUP_REMOVED lines=25> */
.L_x_1339:
[----:B------:R-:W-:Y:S01]  /*19d90*/  IMAD.MOV.U32 R45, RZ, RZ, R19 ;  /* 0x000000ffff2d7224 */ /* 0x000fe200078e0013 */
[----:B------:R-:W-:Y:S02]  /*19da0*/  MOV R47, R32 ;  /* 0x00000020002f7202 */ /* 0x000fe40000000f00 */
[----:B------:R-:W-:-:S07]  /*19db0*/  MOV R34, 0x19dd0 ;  /* 0x00019dd000227802 */ /* 0x000fce0000000f00 */
[----:B------:R-:W-:Y:S05]  /*19dc0*/  CALL.REL.NOINC `($__internal_1_$__cuda_sm20_rem_u64) ;  /* 0x000001ac008c7944 */ /* 0x000fea0003c00000 */
[----:B------:R-:W-:-:S07]  /*19dd0*/  IMAD.MOV.U32 R45, RZ, RZ, R49 ;  /* 0x000000ffff2d7224 */ /* 0x000fce00078e0031 */
.L_x_1340:
[----:B------:R-:W-:Y:S05]  /*19de0*/  BSYNC.RECONVERGENT B4 ;  /* 0x0000000000047941 */ /* 0x000fea0003800200 */
.L_x_1338:
        /* <DEDUP_REMOVED lines=25> */
.L_x_1342:
[----:B------:R-:W-:Y:S01]  /*19f80*/  IMAD.MOV.U32 R45, RZ, RZ, R19 ;  /* 0x000000ffff2d7224 */ /* 0x000fe200078e0013 */
[----:B------:R-:W-:Y:S01]  /*19f90*/  MOV R34, 0x19fc0 ;  /* 0x00019fc000227802 */ /* 0x000fe20000000f00 */
[----:B------:R-:W-:-:S07]  /*19fa0*/  IMAD.MOV.U32 R47, RZ, RZ, R32 ;  /* 0x000000ffff2f7224 */ /* 0x000fce00078e0020 */
[----:B------:R-:W-:Y:S05]  /*19fb0*/  CALL.REL.NOINC `($__internal_1_$__cuda_sm20_rem_u64) ;  /* 0x000001ac00107944 */ /* 0x000fea0003c00000 */
[----:B------:R-:W-:-:S07]  /*19fc0*/  MOV R45, R49 ;  /* 0x00000031002d7202 */ /* 0x000fce0000000f00 */
.L_x_1343:
[----:B------:R-:W-:Y:S05]  /*19fd0*/  BSYNC.RECONVERGENT B4 ;  /* 0x0000000000047941 */ /* 0x000fea0003800200 */
.L_x_1341:
        /* <DEDUP_REMOVED lines=25> */
.L_x_1345:
[----:B------:R-:W-:Y:S01]  /*1a170*/  MOV R45, R19 ;  /* 0x00000013002d7202 */ /* 0x000fe20000000f00 */
[----:B------:R-:W-:Y:S01]  /*1a180*/  IMAD.MOV.U32 R47, RZ, RZ, R32 ;  /* 0x000000ffff2f7224 */ /* 0x000fe200078e0020 */
[----:B------:R-:W-:-:S07]  /*1a190*/  MOV R34, 0x1a1b0 ;  /* 0x0001a1b000227802 */ /* 0x000fce0000000f00 */
[----:B------:R-:W-:Y:S05]  /*1a1a0*/  CALL.REL.NOINC `($__internal_1_$__cuda_sm20_rem_u64) ;  /* 0x000001a800947944 */ /* 0x000fea0003c00000 */
[----:B------:R-:W-:-:S07]  /*1a1b0*/  IMAD.MOV.U32 R45, RZ, RZ, R49 ;  /* 0x000000ffff2d7224 */ /* 0x000fce00078e0031 */
.L_x_1346:
[----:B------:R-:W-:Y:S05]  /*1a1c0*/  BSYNC.RECONVERGENT B4 ;  /* 0x0000000000047941 */ /* 0x000fea0003800200 */
.L_x_1344:
        /* <DEDUP_REMOVED lines=25> */
.L_x_1348:
[----:B------:R-:W-:Y:S01]  /*1a360*/  IMAD.MOV.U32 R45, RZ, RZ, R19 ;  /* 0x000000ffff2d7224 */ /* 0x000fe200078e0013 */
[----:B------:R-:W-:Y:S02]  /*1a370*/  MOV R47, R32 ;  /* 0x00000020002f7202 */ /* 0x000fe40000000f00 */
[----:B------:R-:W-:-:S07]  /*1a380*/  MOV R34, 0x1a3a0 ;  /* 0x0001a3a000227802 */ /* 0x000fce0000000f00 */
[----:B------:R-:W-:Y:S05]  /*1a390*/  CALL.REL.NOINC `($__internal_1_$__cuda_sm20_rem_u64) ;  /* 0x000001a800187944 */ /* 0x000fea0003c00000 */
[----:B------:R-:W-:-:S07]  /*1a3a0*/  IMAD.MOV.U32 R45, RZ, RZ, R49 ;  /* 0x000000ffff2d7224 */ /* 0x000fce00078e0031 */
.L_x_1349:
[----:B------:R-:W-:Y:S05]  /*1a3b0*/  BSYNC.RECONVERGENT B4 ;  /* 0x0000000000047941 */ /* 0x000fea0003800200 */
.L_x_1347:
        /* <DEDUP_REMOVED lines=25> */
.L_x_1351:
[----:B------:R-:W-:Y:S01]  /*1a550*/  IMAD.MOV.U32 R45, RZ, RZ, R19 ;  /* 0x000000ffff2d7224 */ /* 0x000fe200078e0013 */
[----:B------:R-:W-:Y:S01]  /*1a560*/  MOV R34, 0x1a590 ;  /* 0x0001a59000227802 */ /* 0x000fe20000000f00 */
[----:B------:R-:W-:-:S07]  /*1a570*/  IMAD.MOV.U32 R47, RZ, RZ, R32 ;  /* 0x000000ffff2f7224 */ /* 0x000fce00078e0020 */
[----:B------:R-:W-:Y:S05]  /*1a580*/  CALL.REL.NOINC `($__internal_1_$__cuda_sm20_rem_u64) ;  /* 0x000001a4009c7944 */ /* 0x000fea0003c00000 */
[----:B------:R-:W-:-:S07]  /*1a590*/  MOV R45, R49 ;  /* 0x00000031002d7202 */ /* 0x000fce0000000f00 */
.L_x_1352:
[----:B------:R-:W-:Y:S05]  /*1a5a0*/  BSYNC.RECONVERGENT B4 ;  /* 0x0000000000047941 */ /* 0x000fea0003800200 */
.L_x_1350:
        /* <DEDUP_REMOVED lines=25> */
.L_x_1354:
[----:B------:R-:W-:Y:S01]  /*1a740*/  MOV R45, R19 ;  /* 0x00000013002d7202 */ /* 0x000fe20000000f00 */
[----:B------:R-:W-:Y:S01]  /*1a750*/  IMAD.MOV.U32 R47, RZ, RZ, R32 ;  /* 0x000000ffff2f7224 */ /* 0x000fe200078e0020 */
[----:B------:R-:W-:-:S07]  /*1a760*/  MOV R34, 0x1a780 ;  /* 0x0001a78000227802 */ /* 0x000fce0000000f00 */
[----:B------:R-:W-:Y:S05]  /*1a770*/  CALL.REL.NOINC `($__internal_1_$__cuda_sm20_rem_u64) ;  /* 0x000001a400207944 */ /* 0x000fea0003c00000 */
[----:B------:R-:W-:-:S07]  /*1a780*/  IMAD.MOV.U32 R45, RZ, RZ, R49 ;  /* 0x000000ffff2d7224 */ /* 0x000fce00078e0031 */
.L_x_1355:
[----:B------:R-:W-:Y:S05]  /*1a790*/  BSYNC.RECONVERGENT B4 ;  /* 0x0000000000047941 */ /* 0x000fea0003800200 */
.L_x_1353:
        /* <DEDUP_REMOVED lines=25> */
.L_x_1357:
[----:B------:R-:W-:Y:S01]  /*1a930*/  IMAD.MOV.U32 R45, RZ, RZ, R19 ;  /* 0x000000ffff2d7224 */ /* 0x000fe200078e0013 */
[----:B------:R-:W-:Y:S02]  /*1a940*/  MOV R47, R32 ;  /* 0x00000020002f7202 */ /* 0x000fe40000000f00 */
[----:B------:R-:W-:-:S07]  /*1a950*/  MOV R34, 0x1a970 ;  /* 0x0001a97000227802 */ /* 0x000fce0000000f00 */
[----:B------:R-:W-:Y:S05]  /*1a960*/  CALL.REL.NOINC `($__internal_1_$__cuda_sm20_rem_u64) ;  /* 0x000001a000a47944 */ /* 0x000fea0003c00000 */
[----:B------:R-:W-:-:S07]  /*1a970*/  IMAD.MOV.U32 R45, RZ, RZ, R49 ;  /* 0x000000ffff2d7224 */ /* 0x000fce00078e0031 */
.L_x_1358:
[----:B------:R-:W-:Y:S05]  /*1a980*/  BSYNC.RECONVERGENT B4 ;  /* 0x0000000000047941 */ /* 0x000fea0003800200 */
.L_x_1356:
[----:B------:R-:W-:-:S05]  /*1a990*/  IADD3 R44, P0, PT, R54, R44, RZ ;  /* 0x0000002c362c7210 */ /* 0x000fca0007f1e0ff */
[----:B------:R-:W-:-:S08]  /*1a9a0*/  IMAD.X R45, R55, 0x1, R45, P0 ;  /* 0x00000001372d7824 */ /* 0x000fd000000e062d */
.L_x_1160:
[----:B------:R-:W-:Y:S05]  /*1a9b0*/  BSYNC.RECONVERGENT B3 ;  /* 0x0000000000037941 */ /* 0x000fea0003800200 */
.L_x_1159:
[----:B------:R-:W-:Y:S01]  /*1a9c0*/  LOP3.LUT R34, R45, R32, RZ, 0xfc, !PT ;  /* 0x000000202d227212 */ /* 0x000fe200078efcff */
[----:B------:R-:W-:Y:S03]  /*1a9d0*/  BSSY.RECONVERGENT B3, `(.L_x_1359) ;  /* 0x000001d000037945 */ /* 0x000fe60003800200 */
[----:B------:R-:W-:-:S13]  /*1a9e0*/  ISETP.NE.U32.AND P0, PT, R34, RZ, PT ;  /* 0x000000ff2200720c */ /* 0x000fda0003f05070 */
[----:B------:R-:W-:Y:S05]  /*1a9f0*/  @P0 BRA `(.L_x_1360) ;  /* 0x00000000004c0947 */ /* 0x000fea0003800000 */
[----:B------:R-:W0:Y:S01]  /*1aa00*/  I2F.U32.RP R36, R19 ;  /* 0x0000001300247306 */ /* 0x000e220000209000 */
[----:B------:R-:W-:-:S07]  /*1aa10*/  ISETP.NE.U32.AND P1, PT, R19, RZ, PT ;  /* 0x000000ff1300720c */ /* 0x000fce0003f25070 */
[----:B0-----:R-:W0:Y:S02]  /*1aa20*/  MUFU.RCP R36, R36 ;  /* 0x0000002400247308 */ /* 0x001e240000001000 */
[----:B0-----:R-:W-:Y:S01]  /*1aa30*/  IADD3 R38, PT, PT, R36, 0xffffffe, RZ ;  /* 0x0ffffffe24267810 */ /* 0x001fe20007ffe0ff */
[----:B------:R-:W-:-:S05]  /*1aa40*/  HFMA2 R36, -RZ, RZ, 0, 0 ;  /* 0x00000000ff247431 */ /* 0x000fca00000001ff */
        /* <DEDUP_REMOVED lines=14> */
.L_x_1360:
[----:B------:R-:W-:Y:S01]  /*1ab30*/  IMAD.MOV.U32 R43, RZ, RZ, R45 ;  /* 0x000000ffff2b7224 */ /* 0x000fe200078e002d */
[----:B------:R-:W-:Y:S01]  /*1ab40*/  MOV R47, R32 ;  /* 0x00000020002f7202 */ /* 0x000fe20000000f00 */
[----:B------:R-:W-:Y:S01]  /*1ab50*/  IMAD.MOV.U32 R45, RZ, RZ, R19 ;  /* 0x000000ffff2d7224 */ /* 0x000fe200078e0013 */
[----:B------:R-:W-:-:S07]  /*1ab60*/  MOV R34, 0x1ab80 ;  /* 0x0001ab8000227802 */ /* 0x000fce0000000f00 */
[----:B------:R-:W-:Y:S05]  /*1ab70*/  CALL.REL.NOINC `($__internal_1_$__cuda_sm20_rem_u64) ;  /* 0x000001a000207944 */ /* 0x000fea0003c00000 */
[----:B------:R-:W-:Y:S02]  /*1ab80*/  IMAD.MOV.U32 R35, RZ, RZ, R44 ;  /* 0x000000ffff237224 */ /* 0x000fe400078e002c */
[----:B------:R-:W-:-:S07]  /*1ab90*/  IMAD.MOV.U32 R36, RZ, RZ, R49 ;  /* 0x000000ffff247224 */ /* 0x000fce00078e0031 */
.L_x_1361:
[----:B------:R-:W-:Y:S05]  /*1aba0*/  BSYNC.RECONVERGENT B3 ;  /* 0x0000000000037941 */ /* 0x000fea0003800200 */
.L_x_1359:
[----:B------:R-:W-:-:S04]  /*1abb0*/  ISETP.NE.U32.AND P0, PT, R35, R33, PT ;  /* 0x000000212300720c */ /* 0x000fc80003f05070 */
[----:B------:R-:W-:-:S13]  /*1abc0*/  ISETP.NE.AND.EX P0, PT, R36, R31, PT, P0 ;  /* 0x0000001f2400720c */ /* 0x000fda0003f05300 */
[----:B------:R-:W-:Y:S05]  /*1abd0*/  @!P0 BRA `(.L_x_750) ;  /* 0x0000000000148947 */ /* 0x000fea0003800000 */
[----:B------:R-:W-:-:S04]  /*1abe0*/  IADD3 R37, PT, PT, R37, 0x1, RZ ;  /* 0x0000000125257810 */ /* 0x000fc80007ffe0ff */
[----:B------:R-:W-:-:S13]  /*1abf0*/  ISETP.NE.AND P0, PT, R37, R30, PT ;  /* 0x0000001e2500720c */ /* 0x000fda0003f05270 */
[----:B------:R-:W-:Y:S05]  /*1ac00*/  @!P0 BREAK.RELIABLE B2 ;  /* 0x0000000000028942 */ /* 0x000fea0003800100 */
[----:B------:R-:W-:Y:S05]  /*1ac10*/  @!P0 BRA `(.L_x_704) ;  /* 0x0000019000548947 */ /* 0x000fea0003800000 */
[----:B------:R-:W-:Y:S05]  /*1ac20*/  BRA `(.L_x_1362) ;  /* 0xffffff7c00307947 */ /* 0x000fea000383ffff */
.L_x_750:
[----:B------:R-:W-:Y:S05]  /*1ac30*/  BSYNC.RELIABLE B2 ;  /* 0x0000000000027941 */ /* 0x000fea0003800100 */
.L_x_749:
[----:B------:R-:W-:-:S05]  /*1ac40*/  VIADD R39, R39, 0x1 ;  /* 0x0000000127277836 */ /* 0x000fca0000000000 */
[----:B------:R-:W-:-:S13]  /*1ac50*/  ISETP.NE.AND P0, PT, R39, 0xc, PT ;  /* 0x0000000c2700780c */ /* 0x000fda0003f05270 */
[----:B------:R-:W-:Y:S05]  /*1ac60*/  @P0 BRA `(.L_x_1363) ;  /* 0xfffffe74004c0947 */ /* 0x000fea000383ffff */
.L_x_706:
[----:B------:R-:W-:Y:S01]  /*1ac70*/  IADD3 R45, P1, PT, R19, 0x2, RZ ;  /* 0x00000002132d7810 */ /* 0x000fe20007f3e0ff */
[----:B------:R-:W-:Y:S01]  /*1ac80*/  BSSY.RECONVERGENT B2, `(.L_x_1364) ;  /* 0x00018ed000027945 */ /* 0x000fe20003800200 */
[----:B------:R-:W-:Y:S02]  /*1ac90*/  HFMA2 R33, -RZ, RZ, 0, 0 ;  /* 0x00000000ff217431 */ /* 0x000fe400000001ff */
[----:B------:R-:W-:Y:S01]  /*1aca0*/  ISETP.GT.U32.AND P0, PT, R45, -0x1, PT ;  /* 0xffffffff2d00780c */ /* 0x000fe20003f04070 */
[----:B------:R-:W-:-:S05]  /*1acb0*/  IMAD.X R47, RZ, RZ, R32, P1 ;  /* 0x000000ffff2f7224 */ /* 0x000fca00008e0620 */
[----:B------:R-:W-:-:S13]  /*1acc0*/  ISETP.GT.U32.AND.EX P0, PT, R47, RZ, PT, P0 ;  /* 0x000000ff2f00720c */ /* 0x000fda0003f04100 */
[----:B------:R-:W-:Y:S05]  /*1acd0*/  @P0 BRA `(.L_x_1365) ;  /* 0x0000001800c80947 */ /* 0x000fea0003800000 */
[----:B------:R-:W-:Y:S01]  /*1ace0*/  ISETP.GT.U32.AND P0, PT, R19, -0x3, PT ;  /* 0xfffffffd1300780c */ /* 0x000fe20003f04070 */
[----:B------:R-:W-:-:S03]  /*1acf0*/  IMAD.MOV.U32 R34, RZ, RZ, RZ ;  /* 0x000000ffff227224 */ /* 0x000fc600078e00ff */
[----:B------:R-:W-:-:S13]  /*1ad00*/  ISETP.GT.U32.AND.EX P0, PT, R32, -0x1, PT, P0 ;  /* 0xffffffff2000780c */ /* 0x000fda0003f04100 */
[----:B------:R-:W-:Y:S05]  /*1ad10*/  @P0 BRA `(.L_x_1366) ;  /* 0x0000018c008c0947 */ /* 0x000fea0003800000 */
[----:B------:R-:W-:Y:S01]  /*1ad20*/  LOP3.LUT R28, R45, 0xfffffffe, RZ, 0xc0, !PT ;  /* 0xfffffffe2d1c7812 */ /* 0x000fe200078ec0ff */
[----:B------:R-:W-:-:S03]  /*1ad30*/  IMAD.MOV.U32 R34, RZ, RZ, 0x1 ;  /* 0x00000001ff227424 */ /* 0x000fc600078e00ff */
[----:B------:R-:W-:-:S13]  /*1ad40*/  ISETP.NE.AND P0, PT, R28, 0x2, PT ;  /* 0x000000021c00780c */ /* 0x000fda0003f05270 */
[----:B------:R-:W-:Y:S05]  /*1ad50*/  @!P0 BRA `(.L_x_1366) ;  /* 0x0000018c007c8947 */ /* 0x000fea0003800000 */
[----:B------:R-:W-:Y:S02]  /*1ad60*/  LOP3.LUT R28, R45, 0x1, RZ, 0xc0, !PT ;  /* 0x000000012d1c7812 */ /* 0x000fe400078ec0ff */
[----:B------:R-:W-:Y:S02]  /*1ad70*/  MOV R34, RZ ;  /* 0x000000ff00227202 */ /* 0x000fe40000000f00 */
[----:B------:R-:W-:-:S13]  /*1ad80*/  ISETP.NE.U32.AND P0, PT, R28, 0x1, PT ;  /* 0x000000011c00780c */ /* 0x000fda0003f05070 */
[----:B------:R-:W-:Y:S05]  /*1ad90*/  @P0 BRA `(.L_x_1366) ;  /* 0x0000018c006c0947 */ /* 0x000fea0003800000 */
[----:B------:R-:W-:Y:S01]  /*1ada0*/  ISETP.GE.U32.AND P0, PT, R45, 0x9, PT ;  /* 0x000000092d00780c */ /* 0x000fe20003f06070 */
[----:B------:R-:W-:-:S03]  /*1adb0*/  IMAD.MOV.U32 R34, RZ, RZ, 0x1 ;  /* 0x00000001ff227424 */ /* 0x000fc600078e00ff */
[----:B------:R-:W-:-:S13]  /*1adc0*/  ISETP.GE.U32.AND.EX P0, PT, R47, RZ, PT, P0 ;  /* 0x000000ff2f00720c */ /* 0x000fda0003f06100 */
[----:B------:R-:W-:Y:S05]  /*1add0*/  @!P0 BRA `(.L_x_1366) ;  /* 0x0000018c005c8947 */ /* 0x000fea0003800000 */
[----:B------:R-:W-:Y:S02]  /*1ade0*/  IMAD R28, R45, -0x55555555, RZ ;  /* 0xaaaaaaab2d1c7824 */ /* 0x000fe400078e02ff */
[----:B------:R-:W-:-:S03]  /*1adf0*/  IMAD.MOV.U32 R34, RZ, RZ, RZ ;  /* 0x000000ffff227224 */ /* 0x000fc600078e00ff */
[----:B------:R-:W-:-:S13]  /*1ae00*/  ISETP.GE.U32.AND P0, PT, R28, 0x55555556, PT ;  /* 0x555555561c00780c */ /* 0x000fda0003f06070 */
[----:B------:R-:W-:Y:S05]  /*1ae10*/  @!P0 BRA `(.L_x_1366) ;  /* 0x0000018c004c8947 */ /* 0x000fea0003800000 */
[----:B------:R-:W-:Y:S01]  /*1ae20*/  IADD3 R29, PT, PT, R45, -0x1, RZ ;  /* 0xffffffff2d1d7810 */ /* 0x000fe20007ffe0ff */
[----:B------:R-:W-:Y:S01]  /*1ae30*/  BSSY.RECONVERGENT B3, `(.L_x_1367) ;  /* 0x0000009000037945 */ /* 0x000fe20003800200 */
[----:B------:R-:W-:-:S03]  /*1ae40*/  IMAD.MOV.U32 R30, RZ, RZ, RZ ;  /* 0x000000ffff1e7224 */ /* 0x000fc600078e00ff */
[----:B------:R-:W-:-:S07]  /*1ae50*/  IMAD.MOV.U32 R31, RZ, RZ, R29 ;  /* 0x000000ffff1f7224 */ /* 0x000fce00078e001d */
.L_x_1368:
[----:B------:R-:W-:Y:S02]  /*1ae60*/  LOP3.LUT P0, RZ, R31, 0x2, RZ, 0xc0, !PT ;  /* 0x000000021fff7812 */ /* 0x000fe4000780c0ff */
[----:B------:R-:W-:Y:S02]  /*1ae70*/  SHF.R.U32.HI R36, RZ, 0x1, R31 ;  /* 0x00000001ff247819 */ /* 0x000fe4000001161f */
[----:B------:R-:W-:Y:S01]  /*1ae80*/  MOV R28, R30 ;  /* 0x0000001e001c7202 */ /* 0x000fe20000000f00 */
[----:B------:R-:W-:Y:S02]  /*1ae90*/  VIADD R30, R30, 0x1 ;  /* 0x000000011e1e7836 */ /* 0x000fe40000000000 */
[----:B------:R-:W-:-:S06]  /*1aea0*/  IMAD.MOV.U32 R31, RZ, RZ, R36 ;  /* 0x000000ffff1f7224 */ /* 0x000fcc00078e0024 */
[----:B------:R-:W-:Y:S05]  /*1aeb0*/  @!P0 BRA `(.L_x_1368) ;  /* 0xfffffffc00e88947 */ /* 0x000fea000383ffff */
[----:B------:R-:W-:Y:S05]  /*1aec0*/  BSYNC.RECONVERGENT B3 ;  /* 0x0000000000037941 */ /* 0x000fea0003800200 */
.L_x_1367:
[----:B------:R-:W0:Y:S02]  /*1aed0*/  LDCU.64 UR4, c[0x3][URZ] ;  /* 0x00c00000ff0477ac */ /* 0x000e240008000a00 */
[----:B0-----:R-:W-:-:S04]  /*1aee0*/  ISETP.GT.U32.AND P0, PT, R45, UR4, PT ;  /* 0x000000042d007c0c */ /* 0x001fc8000bf04070 */
[----:B------:R-:W-:-:S13]  /*1aef0*/  ISETP.GT.U32.AND.EX P0, PT, R47, UR5, PT, P0 ;  /* 0x000000052f007c0c */ /* 0x000fda000bf04100 */
[----:B------:R-:W-:Y:S05]  /*1af00*/  @!P0 BRA `(.L_x_1369) ;  /* 0x0000000800048947 */ /* 0x000fea0003800000 */
[----:B------:R-:W0:Y:S01]  /*1af10*/  LDCU.64 UR4, c[0x3][URZ] ;  /* 0x00c00000ff0477ac */ /* 0x000e220008000a00 */
[----:B------:R-:W-:Y:S01]  /*1af20*/  HFMA2 R31, -RZ, RZ, 0, 5.9604644775390625e-08 ;  /* 0x00000001ff1f7431 */ /* 0x000fe200000001ff */
[----:B------:R-:W-:Y:S01]  /*1af30*/  BSSY.RECONVERGENT B3, `(.L_x_1370) ;  /* 0x000004c000037945 */ /* 0x000fe20003800200 */
[----:B------:R-:W-:Y:S02]  /*1af40*/  IMAD.MOV.U32 R30, RZ, RZ, RZ ;  /* 0x000000ffff1e7224 */ /* 0x000fe400078e00ff */
[----:B------:R-:W-:Y:S01]  /*1af50*/  IMAD.MOV.U32 R35, RZ, RZ, R36 ;  /* 0x000000ffff237224 */ /* 0x000fe200078e0024 */
[----:B0-----:R-:W-:Y:S01]  /*1af60*/  MOV R38, UR4 ;  /* 0x0000000400267c02 */ /* 0x001fe20008000f00 */
[----:B------:R-:W-:-:S07]  /*1af70*/  IMAD.U32 R39, RZ, RZ, UR5 ;  /* 0x00000005ff277e24 */ /* 0x000fce000f8e00ff */
.L_x_1377:
        /* <DEDUP_REMOVED lines=29> */
.L_x_1373:
[----:B------:R-:W-:Y:S02]  /*1b150*/  MOV R44, R40 ;  /* 0x00000028002c7202 */ /* 0x000fe40000000f00 */
[----:B------:R-:W-:-:S07]  /*1b160*/  MOV R34, 0x1b180 ;  /* 0x0001b18000227802 */ /* 0x000fce0000000f00 */
[----:B------:R-:W-:Y:S05]  /*1b170*/  CALL.REL.NOINC `($__internal_1_$__cuda_sm20_rem_u64) ;  /* 0x0000019800a07944 */ /* 0x000fea0003c00000 */
[----:B------:R-:W-:Y:S02]  /*1b180*/  IMAD.MOV.U32 R31, RZ, RZ, R44 ;  /* 0x000000ffff1f7224 */ /* 0x000fe400078e002c */
[----:B------:R-:W-:-:S07]  /*1b190*/  IMAD.MOV.U32 R30, RZ, RZ, R49 ;  /* 0x000000ffff1e7224 */ /* 0x000fce00078e0031 */
.L_x_1372:
[----:B------:R-:W-:Y:S05]  /*1b1a0*/  BSYNC.RECONVERGENT B4 ;  /* 0x0000000000047941 */ /* 0x000fea0003800200 */
.L_x_1371:
        /* <DEDUP_REMOVED lines=27> */
.L_x_1375:
[----:B------:R-:W-:Y:S01]  /*1b360*/  IMAD.MOV.U32 R44, RZ, RZ, R40 ;  /* 0x000000ffff2c7224 */ /* 0x000fe200078e0028 */
[----:B------:R-:W-:-:S07]  /*1b370*/  MOV R34, 0x1b390 ;  /* 0x0001b39000227802 */ /* 0x000fce0000000f00 */
[----:B------:R-:W-:Y:S05]  /*1b380*/  CALL.REL.NOINC `($__internal_1_$__cuda_sm20_rem_u64) ;  /* 0x00000198001c7944 */ /* 0x000fea0003c00000 */
[----:B------:R-:W-:Y:S01]  /*1b390*/  MOV R38, R44 ;  /* 0x0000002c00267202 */ /* 0x000fe20000000f00 */
[----:B------:R-:W-:-:S07]  /*1b3a0*/  IMAD.MOV.U32 R39, RZ, RZ, R49 ;  /* 0x000000ffff277224 */ /* 0x000fce00078e0031 */
.L_x_1376:
[----:B------:R-:W-:Y:S05]  /*1b3b0*/  BSYNC.RECONVERGENT B4 ;  /* 0x0000000000047941 */ /* 0x000fea0003800200 */
.L_x_1374:
[----:B------:R-:W-:Y:S02]  /*1b3c0*/  ISETP.GT.U32.AND P0, PT, R35, 0x1, PT ;  /* 0x000000012300780c */ /* 0x000fe40003f04070 */
[----:B------:R-:W-:-:S11]  /*1b3d0*/  SHF.R.U32.HI R35, RZ, 0x1, R35 ;  /* 0x00000001ff237819 */ /* 0x000fd60000011623 */
[----:B------:R-:W-:Y:S05]  /*1b3e0*/  @P0 BRA `(.L_x_1377) ;  /* 0xfffffff800e40947 */ /* 0x000fea000383ffff */
[----:B------:R-:W-:Y:S05]  /*1b3f0*/  BSYNC.RECONVERGENT B3 ;  /* 0x0000000000037941 */ /* 0x000fea0003800200 */
.L_x_1370:
[C---:B------:R-:W-:Y:S02]  /*1b400*/  ISETP.NE.U32.AND P0, PT, R31.reuse, R29, PT ;  /* 0x0000001d1f00720c */ /* 0x040fe40003f05070 */
[----:B------:R-:W-:Y:S02]  /*1b410*/  ISETP.EQ.U32.AND P1, PT, R31, 0x1, PT ;  /* 0x000000011f00780c */ /* 0x000fe40003f22070 */
[----:B------:R-:W-:-:S04]  /*1b420*/  ISETP.NE.AND.EX P0, PT, R30, RZ, PT, P0 ;  /* 0x000000ff1e00720c */ /* 0x000fc80003f05300 */
[----:B------:R-:W-:-:S13]  /*1b430*/  ISETP.EQ.OR.EX P0, PT, R30, RZ, !P0, P1 ;  /* 0x000000ff1e00720c */ /* 0x000fda0004702710 */
[----:B------:R-:W-:Y:S05]  /*1b440*/  @P0 BRA `(.L_x_1369) ;  /* 0x0000000000b40947 */ /* 0x000fea0003800000 */
[----:B------:R-:W-:Y:S01]  /*1b450*/  ISETP.NE.AND P0, PT, R28, RZ, PT ;  /* 0x000000ff1c00720c */ /* 0x000fe20003f05270 */
[----:B------:R-:W-:-:S12]  /*1b460*/  IMAD.MOV.U32 R34, RZ, RZ, RZ ;  /* 0x000000ffff227224 */ /* 0x000fd800078e00ff */
[----:B------:R-:W-:Y:S05]  /*1b470*/  @!P0 BRA `(.L_x_1366) ;  /* 0x0000018400b48947 */ /* 0x000fea0003800000 */
[----:B------:R-:W-:-:S07]  /*1b480*/  HFMA2 R35, -RZ, RZ, 0, 0 ;  /* 0x00000000ff237431 */ /* 0x000fce00000001ff */
.L_x_1381:
        /* <DEDUP_REMOVED lines=27> */
.L_x_1379:
[----:B------:R-:W-:Y:S02]  /*1b640*/  MOV R44, R38 ;  /* 0x00000026002c7202 */ /* 0x000fe40000000f00 */
[----:B------:R-:W-:-:S07]  /*1b650*/  MOV R34, 0x1b670 ;  /* 0x0001b67000227802 */ /* 0x000fce0000000f00 */
[----:B------:R-:W-:Y:S05]  /*1b660*/  CALL.REL.NOINC `($__internal_1_$__cuda_sm20_rem_u64) ;  /* 0x0000019400647944 */ /* 0x000fea0003c00000 */
[----:B------:R-:W-:Y:S02]  /*1b670*/  IMAD.MOV.U32 R31, RZ, RZ, R44 ;  /* 0x000000ffff1f7224 */ /* 0x000fe400078e002c */
[----:B------:R-:W-:-:S07]  /*1b680*/  IMAD.MOV.U32 R30, RZ, RZ, R49 ;  /* 0x000000ffff1e7224 */ /* 0x000fce00078e0031 */
.L_x_1380:
[----:B------:R-:W-:Y:S05]  /*1b690*/  BSYNC.RECONVERGENT B3 ;  /* 0x0000000000037941 */ /* 0x000fea0003800200 */
.L_x_1378:
[----:B------:R-:W-:-:S04]  /*1b6a0*/  ISETP.NE.U32.AND P0, PT, R31, R29, PT ;  /* 0x0000001d1f00720c */ /* 0x000fc80003f05070 */
[----:B------:R-:W-:-:S13]  /*1b6b0*/  ISETP.NE.AND.EX P0, PT, R30, RZ, PT, P0 ;  /* 0x000000ff1e00720c */ /* 0x000fda0003f05300 */
[----:B------:R-:W-:Y:S05]  /*1b6c0*/  @!P0 BRA `(.L_x_1369) ;  /* 0x0000000000148947 */ /* 0x000fea0003800000 */
[----:B------:R-:W-:Y:S01]  /*1b6d0*/  IADD3 R35, PT, PT, R35, 0x1, RZ ;  /* 0x0000000123237810 */ /* 0x000fe20007ffe0ff */
[----:B------:R-:W-:-:S03]  /*1b6e0*/  IMAD.MOV.U32 R34, RZ, RZ, RZ ;  /* 0x000000ffff227224 */ /* 0x000fc600078e00ff */
[----:B------:R-:W-:-:S13]  /*1b6f0*/  ISETP.NE.AND P0, PT, R35, R28, PT ;  /* 0x0000001c2300720c */ /* 0x000fda0003f05270 */
[----:B------:R-:W-:Y:S05]  /*1b700*/  @!P0 BRA `(.L_x_1366) ;  /* 0x0000018400108947 */ /* 0x000fea0003800000 */
[----:B------:R-:W-:Y:S05]  /*1b710*/  BRA `(.L_x_1381) ;  /* 0xfffffffc005c7947 */ /* 0x000fea000383ffff */
.L_x_1369:
        /* <DEDUP_REMOVED lines=9> */
[----:B0-----:R-:W-:Y:S01]  /*1b7b0*/  IMAD.U32 R38, RZ, RZ, UR4 ;  /* 0x00000004ff267e24 */ /* 0x001fe2000f8e00ff */
[----:B------:R-:W-:-:S07]  /*1b7c0*/  MOV R39, UR5 ;  /* 0x0000000500277c02 */ /* 0x000fce0008000f00 */
.L_x_1390:
        /* <DEDUP_REMOVED lines=30> */
.L_x_1386:
[----:B------:R-:W-:Y:S02]  /*1b9b0*/  MOV R44, R40 ;  /* 0x00000028002c7202 */ /* 0x000fe40000000f00 */
[----:B------:R-:W-:-:S07]  /*1b9c0*/  MOV R34, 0x1b9e0 ;  /* 0x0001b9e000227802 */ /* 0x000fce0000000f00 */
[----:B------:R-:W-:Y:S05]  /*1b9d0*/  CALL.REL.NOINC `($__internal_1_$__cuda_sm20_rem_u64) ;  /* 0x0000019000887944 */ /* 0x000fea0003c00000 */
[----:B------:R-:W-:Y:S02]  /*1b9e0*/  IMAD.MOV.U32 R31, RZ, RZ, R44 ;  /* 0x000000ffff1f7224 */ /* 0x000fe400078e002c */
[----:B------:R-:W-:-:S07]  /*1b9f0*/  IMAD.MOV.U32 R30, RZ, RZ, R49 ;  /* 0x000000ffff1e7224 */ /* 0x000fce00078e0031 */
.L_x_1385:
[----:B------:R-:W-:Y:S05]  /*1ba00*/  BSYNC.RECONVERGENT B4 ;  /* 0x0000000000047941 */ /* 0x000fea0003800200 */
.L_x_1384:
        /* <DEDUP_REMOVED lines=27> */
.L_x_1388:
[----:B------:R-:W-:Y:S01]  /*1bbc0*/  IMAD.MOV.U32 R44, RZ, RZ, R40 ;  /* 0x000000ffff2c7224 */ /* 0x000fe200078e0028 */
[----:B------:R-:W-:-:S07]  /*1bbd0*/  MOV R34, 0x1bbf0 ;  /* 0x0001bbf000227802 */ /* 0x000fce0000000f00 */
[----:B------:R-:W-:Y:S05]  /*1bbe0*/  CALL.REL.NOINC `($__internal_1_$__cuda_sm20_rem_u64) ;  /* 0x0000019000047944 */ /* 0x000fea0003c00000 */
[----:B------:R-:W-:Y:S01]  /*1bbf0*/  MOV R38, R44 ;  /* 0x0000002c00267202 */ /* 0x000fe20000000f00 */
[----:B------:R-:W-:-:S07]  /*1bc00*/  IMAD.MOV.U32 R39, RZ, RZ, R49 ;  /* 0x000000ffff277224 */ /* 0x000fce00078e0031 */
.L_x_1389:
[----:B------:R-:W-:Y:S05]  /*1bc10*/  BSYNC.RECONVERGENT B4 ;  /* 0x0000000000047941 */ /* 0x000fea0003800200 */
.L_x_1387:
[----:B------:R-:W-:Y:S02]  /*1bc20*/  ISETP.GT.U32.AND P0, PT, R35, 0x1, PT ;  /* 0x000000012300780c */ /* 0x000fe40003f04070 */
[----:B------:R-:W-:-:S11]  /*1bc30*/  SHF.R.U32.HI R35, RZ, 0x1, R35 ;  /* 0x00000001ff237819 */ /* 0x000fd60000011623 */
[----:B------:R-:W-:Y:S05]  /*1bc40*/  @P0 BRA `(.L_x_1390) ;  /* 0xfffffff800e00947 */ /* 0x000fea000383ffff */
[----:B------:R-:W-:Y:S05]  /*1bc50*/  BSYNC.RECONVERGENT B3 ;  /* 0x0000000000037941 */ /* 0x000fea0003800200 */
.L_x_1383:
        /* <DEDUP_REMOVED lines=9> */
.L_x_1394:
        /* <DEDUP_REMOVED lines=27> */
.L_x_1392:
[----:B------:R-:W-:Y:S02]  /*1bea0*/  MOV R44, R38 ;  /* 0x00000026002c7202 */ /* 0x000fe40000000f00 */
[----:B------:R-:W-:-:S07]  /*1beb0*/  MOV R34, 0x1bed0 ;  /* 0x0001bed000227802 */ /* 0x000fce0000000f00 */
[----:B------:R-:W-:Y:S05]  /*1bec0*/  CALL.REL.NOINC `($__internal_1_$__cuda_sm20_rem_u64) ;  /* 0x0000018c004c7944 */ /* 0x000fea0003c00000 */
[----:B------:R-:W-:Y:S02]  /*1bed0*/  IMAD.MOV.U32 R31, RZ, RZ, R44 ;  /* 0x000000ffff1f7224 */ /* 0x000fe400078e002c */
[----:B------:R-:W-:-:S07]  /*1bee0*/  IMAD.MOV.U32 R30, RZ, RZ, R49 ;  /* 0x000000ffff1e7224 */ /* 0x000fce00078e0031 */
.L_x_1393:
[----:B------:R-:W-:Y:S05]  /*1bef0*/  BSYNC.RECONVERGENT B3 ;  /* 0x0000000000037941 */ /* 0x000fea0003800200 */
.L_x_1391:
        /* <DEDUP_REMOVED lines=8> */
.L_x_1382:
[----:B------:R-:W0:Y:S01]  /*1bf80*/  LDCU.64 UR4, c[0x3][0x10] ;  /* 0x00c00200ff0477ac */ /* 0x000e220008000a00 */
[----:B------:R-:W-:Y:S01]  /*1bf90*/  IMAD.MOV.U32 R34, RZ, RZ, 0x1 ;  /* 0x00000001ff227424 */ /* 0x000fe200078e00ff */
[----:B0-----:R-:W-:-:S04]  /*1bfa0*/  ISETP.GT.U32.AND P0, PT, R45, UR4, PT ;  /* 0x000000042d007c0c */ /* 0x001fc8000bf04070 */
[----:B------:R-:W-:-:S13]  /*1bfb0*/  ISETP.GT.U32.AND.EX P0, PT, R47, UR5, PT, P0 ;  /* 0x000000052f007c0c */ /* 0x000fda000bf04100 */
[----:B------:R-:W-:Y:S05]  /*1bfc0*/  @!P0 BRA `(.L_x_1366) ;  /* 0x0000017800e08947 */ /* 0x000fea0003800000 */
[----:B------:R-:W0:Y:S01]  /*1bfd0*/  LDCU.64 UR4, c[0x3][0x10] ;  /* 0x00c00200ff0477ac */ /* 0x000e220008000a00 */
[----:B------:R-:W-:Y:S01]  /*1bfe0*/  HFMA2 R31, -RZ, RZ, 0, 5.9604644775390625e-08 ;  /* 0x00000001ff1f7431 */ /* 0x000fe200000001ff */
[----:B------:R-:W-:Y:S01]  /*1bff0*/  BSSY.RECONVERGENT B3, `(.L_x_1395) ;  /* 0x000004c000037945 */ /* 0x000fe20003800200 */
[----:B------:R-:W-:Y:S02]  /*1c000*/  IMAD.MOV.U32 R30, RZ, RZ, RZ ;  /* 0x000000ffff1e7224 */ /* 0x000fe400078e00ff */
[----:B0-----:R-:W-:Y:S01]  /*1c010*/  IMAD.U32 R38, RZ, RZ, UR4 ;  /* 0x00000004ff267e24 */ /* 0x001fe2000f8e00ff */
[----:B------:R-:W-:-:S07]  /*1c020*/  MOV R39, UR5 ;  /* 0x0000000500277c02 */ /* 0x000fce0008000f00 */
.L_x_1402:
        /* <DEDUP_REMOVED lines=30> */
.L_x_1398:
[----:B------:R-:W-:Y:S02]  /*1c210*/  MOV R44, R34 ;  /* 0x00000022002c7202 */ /* 0x000fe40000000f00 */
[----:B------:R-:W-:-:S07]  /*1c220*/  MOV R34, 0x1c240 ;  /* 0x0001c24000227802 */ /* 0x000fce0000000f00 */
[----:B------:R-:W-:Y:S05]  /*1c230*/  CALL.REL.NOINC `($__internal_1_$__cuda_sm20_rem_u64) ;  /* 0x0000018800707944 */ /* 0x000fea0003c00000 */
[----:B------:R-:W-:Y:S02]  /*1c240*/  IMAD.MOV.U32 R31, RZ, RZ, R44 ;  /* 0x000000ffff1f7224 */ /* 0x000fe400078e002c */
[----:B------:R-:W-:-:S07]  /*1c250*/  IMAD.MOV.U32 R30, RZ, RZ, R49 ;  /* 0x000000ffff1e7224 */ /* 0x000fce00078e0031 */
.L_x_1397:
[----:B------:R-:W-:Y:S05]  /*1c260*/  BSYNC.RECONVERGENT B4 ;  /* 0x0000000000047941 */ /* 0x000fea0003800200 */
.L_x_1396:
        /* <DEDUP_REMOVED lines=15> */
[----:B------:R-:W-:-:S05]  /*1c360*/  HFMA2 R38, -RZ, RZ, 0, 0 ;  /* 0x00000000ff267431 */ /* 0x000fca00000001ff */
        /* <DEDUP_REMOVED lines=11> */
.L_x_1400:
[----:B------:R-:W-:Y:S01]  /*1c420*/  IMAD.MOV.U32 R44, RZ, RZ, R34 ;  /* 0x000000ffff2c7224 */ /* 0x000fe200078e0022 */
[----:B------:R-:W-:-:S07]  /*1c430*/  MOV R34, 0x1c450 ;  /* 0x0001c45000227802 */ /* 0x000fce0000000f00 */
[----:B------:R-:W-:Y:S05]  /*1c440*/  CALL.REL.NOINC `($__internal_1_$__cuda_sm20_rem_u64) ;  /* 0x0000018400ec7944 */ /* 0x000fea0003c00000 */
[----:B------:R-:W-:Y:S01]  /*1c450*/  MOV R38, R44 ;  /* 0x0000002c00267202 */ /* 0x000fe20000000f00 */
[----:B------:R-:W-:-:S07]  /*1c460*/  IMAD.MOV.U32 R39, RZ, RZ, R49 ;  /* 0x000000ffff277224 */ /* 0x000fce00078e0031 */
.L_x_1401:
[----:B------:R-:W-:Y:S05]  /*1c470*/  BSYNC.RECONVERGENT B4 ;  /* 0x0000000000047941 */ /* 0x000fea0003800200 */
.L_x_1399:
[----:B------:R-:W-:Y:S02]  /*1c480*/  ISETP.GT.U32.AND P0, PT, R36, 0x1, PT ;  /* 0x000000012400780c */ /* 0x000fe40003f04070 */
[----:B------:R-:W-:-:S11]  /*1c490*/  SHF.R.U32.HI R36, RZ, 0x1, R36 ;  /* 0x00000001ff247819 */ /* 0x000fd60000011624 */
[----:B------:R-:W-:Y:S05]  /*1c4a0*/  @P0 BRA `(.L_x_1402) ;  /* 0xfffffff800e00947 */ /* 0x000fea000383ffff */
[----:B------:R-:W-:Y:S05]  /*1c4b0*/  BSYNC.RECONVERGENT B3 ;  /* 0x0000000000037941 */ /* 0x000fea0003800200 */
.L_x_1395:
[C---:B------:R-:W-:Y:S02]  /*1c4c0*/  ISETP.NE.U32.AND P0, PT, R31.reuse, R29, PT ;  /* 0x0000001d1f00720c */ /* 0x040fe40003f05070 */
[----:B------:R-:W-:Y:S02]  /*1c4d0*/  ISETP.EQ.U32.AND P1, PT, R31, 0x1, PT ;  /* 0x000000011f00780c */ /* 0x000fe40003f22070 */
[----:B------:R-:W-:-:S04]  /*1c4e0*/  ISETP.NE.AND.EX P0, PT, R30, RZ, PT, P0 ;  /* 0x000000ff1e00720c */ /* 0x000fc80003f05300 */
[----:B------:R-:W-:-:S04]  /*1c4f0*/  ISETP.EQ.OR.EX P0, PT, R30, RZ, !P0, P1 ;  /* 0x000000ff1e00720c */ /* 0x000fc80004702710 */
[----:B------:R-:W-:Y:S02]  /*1c500*/  ISETP.EQ.OR P1, PT, R28, RZ, P0 ;  /* 0x000000ff1c00720c */ /* 0x000fe40000722670 */
[----:B------:R-:W-:-:S11]  /*1c510*/  SEL R34, RZ, 0x1, !P0 ;  /* 0x00000001ff227807 */ /* 0x000fd60004000000 */
[----:B------:R-:W-:Y:S05]  /*1c520*/  @P1 BRA `(.L_x_1366) ;  /* 0x0000017400881947 */ /* 0x000fea0003800000 */
[----:B------:R-:W-:Y:S01]  /*1c530*/  BSSY.RECONVERGENT B3, `(.L_x_1403) ;  /* 0x000002b000037945 */ /* 0x000fe20003800200 */
[----:B------:R-:W-:-:S07]  /*1c540*/  IMAD.MOV.U32 R35, RZ, RZ, RZ ;  /* 0x000000ffff237224 */ /* 0x000fce00078e00ff */
.L_x_1408:
        /* <DEDUP_REMOVED lines=27> */
.L_x_1405:
[----:B------:R-:W-:Y:S01]  /*1c700*/  IMAD.MOV.U32 R44, RZ, RZ, R36 ;  /* 0x000000ffff2c7224 */ /* 0x000fe200078e0024 */
[----:B------:R-:W-:-:S07]  /*1c710*/  MOV R34, 0x1c730 ;  /* 0x0001c73000227802 */ /* 0x000fce0000000f00 */
[----:B------:R-:W-:Y:S05]  /*1c720*/  CALL.REL.NOINC `($__internal_1_$__cuda_sm20_rem_u64) ;  /* 0x0000018400347944 */ /* 0x000fea0003c00000 */
[----:B------:R-:W-:Y:S01]  /*1c730*/  MOV R31, R44 ;  /* 0x0000002c001f7202 */ /* 0x000fe20000000f00 */
[----:B------:R-:W-:-:S07]  /*1c740*/  IMAD.MOV.U32 R30, RZ, RZ, R49 ;  /* 0x000000ffff1e7224 */ /* 0x000fce00078e0031 */
.L_x_1406:
[----:B------:R-:W-:Y:S05]  /*1c750*/  BSYNC.RECONVERGENT B4 ;  /* 0x0000000000047941 */ /* 0x000fea0003800200 */
.L_x_1404:
[----:B------:R-:W-:Y:S01]  /*1c760*/  ISETP.NE.U32.AND P0, PT, R31, R29, PT ;  /* 0x0000001d1f00720c */ /* 0x000fe20003f05070 */
[----:B------:R-:W-:-:S03]  /*1c770*/  IMAD.MOV.U32 R34, RZ, RZ, 0x1 ;  /* 0x00000001ff227424 */ /* 0x000fc600078e00ff */
[----:B------:R-:W-:-:S13]  /*1c780*/  ISETP.NE.AND.EX P0, PT, R30, RZ, PT, P0 ;  /* 0x000000ff1e00720c */ /* 0x000fda0003f05300 */
[----:B------:R-:W-:Y:S05]  /*1c790*/  @!P0 BRA `(.L_x_1407) ;  /* 0x0000000000108947 */ /* 0x000fea0003800000 */
[----:B------:R-:W-:Y:S01]  /*1c7a0*/  IADD3 R35, PT, PT, R35, 0x1, RZ ;  /* 0x0000000123237810 */ /* 0x000fe20007ffe0ff */
[----:B------:R-:W-:-:S03]  /*1c7b0*/  IMAD.MOV.U32 R34, RZ, RZ, RZ ;  /* 0x000000ffff227224 */ /* 0x000fc600078e00ff */
[----:B------:R-:W-:-:S13]  /*1c7c0*/  ISETP.NE.AND P0, PT, R35, R28, PT ;  /* 0x0000001c2300720c */ /* 0x000fda0003f05270 */
[----:B------:R-:W-:Y:S05]  /*1c7d0*/  @P0 BRA `(.L_x_1408) ;  /* 0xfffffffc005c0947 */ /* 0x000fea000383ffff */
.L_x_1407:
[----:B------:R-:W-:Y:S05]  /*1c7e0*/  BSYNC.RECONVERGENT B3 ;  /* 0x0000000000037941 */ /* 0x000fea0003800200 */
.L_x_1403:
[----:B------:R-:W-:Y:S05]  /*1c7f0*/  BRA `(.L_x_1366) ;  /* 0x0000017000d47947 */ /* 0x000fea0003800000 */
.L_x_1365:
[----:B------:R-:W-:Y:S01]  /*1c800*/  IMAD R30, R47, -0x55555555, RZ ;  /* 0xaaaaaaab2f1e7824 */ /* 0x000fe200078e02ff */
[----:B------:R-:W-:Y:S01]  /*1c810*/  MOV R34, RZ ;  /* 0x000000ff00227202 */ /* 0x000fe20000000f00 */
[----:B------:R-:W-:-:S04]  /*1c820*/  IMAD.WIDE.U32 R28, R45, -0x55555555, RZ ;  /* 0xaaaaaaab2d1c7825 */ /* 0x000fc800078e00ff */
[----:B------:R-:W-:Y:S01]  /*1c830*/  IMAD R31, R45, -0x55555556, R30 ;  /* 0xaaaaaaaa2d1f7824 */ /* 0x000fe200078e021e */
[----:B------:R-:W-:Y:S02]  /*1c840*/  ISETP.GE.U32.AND P0, PT, R28, 0x55555556, PT ;  /* 0x555555561c00780c */ /* 0x000fe40003f06070 */
[----:B------:R-:W-:Y:S01]  /*1c850*/  LOP3.LUT R30, R19, 0x1, RZ, 0xc0, !PT ;  /* 0x00000001131e7812 */ /* 0x000fe200078ec0ff */
[----:B------:R-:W-:-:S03]  /*1c860*/  IMAD.IADD R28, R29, 0x1, R31 ;  /* 0x000000011d1c7824 */ /* 0x000fc600078e021f */
[----:B------:R-:W-:Y:S02]  /*1c870*/  ISETP.NE.U32.AND P1, PT, R30, 0x1, PT ;  /* 0x000000011e00780c */ /* 0x000fe40003f25070 */
[----:B------:R-:W-:-:S04]  /*1c880*/  ISETP.GE.U32.AND.EX P0, PT, R28, 0x55555555, PT, P0 ;  /* 0x555555551c00780c */ /* 0x000fc80003f06100 */
[----:B------:R-:W-:-:S13]  /*1c890*/  ISETP.NE.U32.OR.EX P0, PT, RZ, RZ, !P0, P1 ;  /* 0x000000ffff00720c */ /* 0x000fda0004705510 */
[----:B------:R-:W-:Y:S05]  /*1c8a0*/  @P0 BRA `(.L_x_1366) ;  /* 0x0000017000a80947 */ /* 0x000fea0003800000 */
[----:B------:R-:W-:Y:S01]  /*1c8b0*/  IADD3 R35, P0, PT, R19, 0x1, RZ ;  /* 0x0000000113237810 */ /* 0x000fe20007f1e0ff */
[----:B------:R-:W-:Y:S01]  /*1c8c0*/  BSSY.RECONVERGENT B3, `(.L_x_1409) ;  /* 0x0000009000037945 */ /* 0x000fe20003800200 */
[----:B------:R-:W-:-:S03]  /*1c8d0*/  IMAD.MOV.U32 R28, RZ, RZ, RZ ;  /* 0x000000ffff1c7224 */ /* 0x000fc600078e00ff */
[----:B------:R-:W-:-:S08]  /*1c8e0*/  IMAD.X R36, RZ, RZ, R32, P0 ;  /* 0x000000ffff247224 */ /* 0x000fd000000e0620 */
.L_x_1410:
[C---:B------:R-:W-:Y:S02]  /*1c8f0*/  LOP3.LUT P0, RZ, R35.reuse, 0x2, RZ, 0xc0, !PT ;  /* 0x0000000223ff7812 */ /* 0x040fe4000780c0ff */
[--C-:B------:R-:W-:Y:S02]  /*1c900*/  SHF.R.U64 R35, R35, 0x1, R36.reuse ;  /* 0x0000000123237819 */ /* 0x100fe40000001224 */
[----:B------:R-:W-:Y:S01]  /*1c910*/  MOV R37, R28 ;  /* 0x0000001c00257202 */ /* 0x000fe20000000f00 */
[----:B------:R-:W-:Y:S01]  /*1c920*/  VIADD R28, R28, 0x1 ;  /* 0x000000011c1c7836 */ /* 0x000fe20000000000 */
[----:B------:R-:W-:-:S07]  /*1c930*/  SHF.R.U32.HI R36, RZ, 0x1, R36 ;  /* 0x00000001ff247819 */ /* 0x000fce0000011624 */
[----:B------:R-:W-:Y:S05]  /*1c940*/  @!P0 BRA `(.L_x_1410) ;  /* 0xfffffffc00e88947 */ /* 0x000fea000383ffff */
[----:B------:R-:W-:Y:S05]  /*1c950*/  BSYNC.RECONVERGENT B3 ;  /* 0x0000000000037941 */ /* 0x000fea0003800200 */
.L_x_1409:
[----:B------:R-:W-:-:S07]  /*1c960*/  IMAD.MOV.U32 R38, RZ, RZ, RZ ;  /* 0x000000ffff267224 */ /* 0x000fce00078e00ff */
.L_x_2025:
[----:B------:R-:W-:Y:S01]  /*1c970*/  UMOV UR4, 0x18 ;  /* 0x0000001800047882 */ /* 0x000fe20000000000 */
[----:B------:R-:W-:Y:S01]  /*1c980*/  BSSY.RELIABLE B3, `(.L_x_1411) ;  /* 0x0001718000037945 */ /* 0x000fe20003800100 */
[----:B------:R-:W-:-:S06]  /*1c990*/  LEA R28, R38, UR4, 0x3 ;  /* 0x00000004261c7c11 */ /* 0x000fcc000f8e18ff */
[----:B------:R-:W0:Y:S02]  /*1c9a0*/  LDC.64 R28, c[0x3][R28] ;  /* 0x00c000001c1c7b82 */ /* 0x000e240000000a00 */
[----:B0-----:R-:W-:-:S04]  /*1c9b0*/  ISETP.GE.U32.AND P0, PT, R28, R45, PT ;  /* 0x0000002d1c00720c */ /* 0x001fc80003f06070 */
[----:B------:R-:W-:-:S13]  /*1c9c0*/  ISETP.GE.U32.AND.EX P0, PT, R29, R47, PT, P0 ;  /* 0x0000002f1d00720c */ /* 0x000fda0003f06100 */
[----:B------:R-:W-:Y:S05]  /*1c9d0*/  @P0 BRA `(.L_x_1412) ;  /* 0x0000017000480947 */ /* 0x000fea0003800000 */
[----:B------:R-:W-:Y:S01]  /*1c9e0*/  HFMA2 R39, -RZ, RZ, 0, 5.9604644775390625e-08 ;  /* 0x00000001ff277431 */ /* 0x000fe200000001ff */
[----:B------:R-:W-:Y:S01]  /*1c9f0*/  BSSY.RECONVERGENT B4, `(.L_x_1413) ;  /* 0x0000f55000047945 */ /* 0x000fe20003800200 */
[----:B------:R-:W-:Y:S01]  /*1ca00*/  IMAD.MOV.U32 R40, RZ, RZ, RZ ;  /* 0x000000ffff287224 */ /* 0x000fe200078e00ff */
[----:B------:R-:W-:Y:S01]  /*1ca10*/  MOV R42, R36 ;  /* 0x00000024002a7202 */ /* 0x000fe20000000f00 */
[----:B------:R-:W-:-:S07]  /*1ca20*/  IMAD.MOV.U32 R41, RZ, RZ, R35 ;  /* 0x000000ffff297224 */ /* 0x000fce00078e0023 */
.L_x_1820:
        /* <DEDUP_REMOVED lines=8> */
[----:B------:R-:W-:Y:S01]  /*1cab0*/  IMAD.WIDE.U32 R30, P0, R29, R39, R30 ;  /* 0x000000271d1e7225 */ /* 0x000fe2000780001e */
        /* <DEDUP_REMOVED lines=31> */
.L_x_1419:
[----:B------:R-:W-:-:S07]  /*1ccb0*/  MOV R34, 0x1ccd0 ;  /* 0x0001ccd000227802 */ /* 0x000fce0000000f00 */
[----:B------:R-:W-:Y:S05]  /*1ccc0*/  CALL.REL.NOINC `($__internal_1_$__cuda_sm20_rem_u64) ;  /* 0x0000017c00cc7944 */ /* 0x000fea0003c00000 */
[----:B------:R-:W-:Y:S01]  /*1ccd0*/  IMAD.MOV.U32 R54, RZ, RZ, R44 ;  /* 0x000000ffff367224 */ /* 0x000fe200078e002c */
[----:B------:R-:W-:-:S07]  /*1cce0*/  MOV R55, R49 ;  /* 0x0000003100377202 */ /* 0x000fce0000000f00 */
.L_x_1420:
[----:B------:R-:W-:Y:S05]  /*1ccf0*/  BSYNC.RECONVERGENT B7 ;  /* 0x0000000000077941 */ /* 0x000fea0003800200 */
.L_x_1418:
        /* <DEDUP_REMOVED lines=23> */
.L_x_1422:
[----:B------:R-:W-:Y:S01]  /*1ce70*/  IMAD.MOV.U32 R44, RZ, RZ, R30 ;  /* 0x000000ffff2c7224 */ /* 0x000fe200078e001e */
[----:B------:R-:W-:Y:S02]  /*1ce80*/  MOV R43, R31 ;  /* 0x0000001f002b7202 */ /* 0x000fe40000000f00 */
[----:B------:R-:W-:-:S07]  /*1ce90*/  MOV R34, 0x1ceb0 ;  /* 0x0001ceb000227802 */ /* 0x000fce0000000f00 */
[----:B------:R-:W-:Y:S05]  /*1cea0*/  CALL.REL.NOINC `($__internal_1_$__cuda_sm20_rem_u64) ;  /* 0x0000017c00547944 */ /* 0x000fea0003c00000 */
[----:B------:R-:W-:-:S07]  /*1ceb0*/  IMAD.MOV.U32 R48, RZ, RZ, R44 ;  /* 0x000000ffff307224 */ /* 0x000fce00078e002c */
.L_x_1423:
[----:B------:R-:W-:Y:S05]  /*1cec0*/  BSYNC.RECONVERGENT B7 ;  /* 0x0000000000077941 */ /* 0x000fea0003800200 */
.L_x_1421:
        /* <DEDUP_REMOVED lines=25> */
.L_x_1425:
[----:B------:R-:W-:-:S07]  /*1d060*/  MOV R34, 0x1d080 ;  /* 0x0001d08000227802 */ /* 0x000fce0000000f00 */
[----:B------:R-:W-:Y:S05]  /*1d070*/  CALL.REL.NOINC `($__internal_1_$__cuda_sm20_rem_u64) ;  /* 0x0000017800e07944 */ /* 0x000fea0003c00000 */
[----:B------:R-:W-:-:S07]  /*1d080*/  IMAD.MOV.U32 R48, RZ, RZ, R44 ;  /* 0x000000ffff307224 */ /* 0x000fce00078e002c */
.L_x_1426:
[----:B------:R-:W-:Y:S05]  /*1d090*/  BSYNC.RECONVERGENT B7 ;  /* 0x0000000000077941 */ /* 0x000fea0003800200 */
.L_x_1424:
        /* <DEDUP_REMOVED lines=25> */
.L_x_1428:
[----:B------:R-:W-:-:S07]  /*1d230*/  MOV R34, 0x1d250 ;  /* 0x0001d25000227802 */ /* 0x000fce0000000f00 */
[----:B------:R-:W-:Y:S05]  /*1d240*/  CALL.REL.NOINC `($__internal_1_$__cuda_sm20_rem_u64) ;  /* 0x00000178006c7944 */ /* 0x000fea0003c00000 */
[----:B------:R-:W-:-:S07]  /*1d250*/  IMAD.MOV.U32 R48, RZ, RZ, R44 ;  /* 0x000000ffff307224 */ /* 0x000fce00078e002c */
.L_x_1429:
[----:B------:R-:W-:Y:S05]  /*1d260*/  BSYNC.RECONVERGENT B7 ;  /* 0x0000000000077941 */ /* 0x000fea0003800200 */
.L_x_1427:
        /* <DEDUP_REMOVED lines=25> */
.L_x_1431:
[----:B------:R-:W-:-:S07]  /*1d400*/  MOV R34, 0x1d420 ;  /* 0x0001d42000227802 */ /* 0x000fce0000000f00 */
[----:B------:R-:W-:Y:S05]  /*1d410*/  CALL.REL.NOINC `($__internal_1_$__cuda_sm20_rem_u64) ;  /* 0x0000017400f87944 */ /* 0x000fea0003c00000 */
[----:B------:R-:W-:-:S07]  /*1d420*/  IMAD.MOV.U32 R48, RZ, RZ, R44 ;  /* 0x000000ffff307224 */ /* 0x000fce00078e002c */
.L_x_1432:
[----:B------:R-:W-:Y:S05]  /*1d430*/  BSYNC.RECONVERGENT B7 ;  /* 0x0000000000077941 */ /* 0x000fea0003800200 */
.L_x_1430:
        /* <DEDUP_REMOVED lines=25> */
.L_x_1434:
[----:B------:R-:W-:-:S07]  /*1d5d0*/  MOV R34, 0x1d5f0 ;  /* 0x0001d5f000227802 */ /* 0x000fce0000000f00 */
[----:B------:R-:W-:Y:S05]  /*1d5e0*/  CALL.REL.NOINC `($__internal_1_$__cuda_sm20_rem_u64) ;  /* 0x0000017400847944 */ /* 0x000fea0003c00000 */
[----:B------:R-:W-:-:S07]  /*1d5f0*/  IMAD.MOV.U32 R48, RZ, RZ, R44 ;  /* 0x000000ffff307224 */ /* 0x000fce00078e002c */
.L_x_1435:
[----:B------:R-:W-:Y:S05]  /*1d600*/  BSYNC.RECONVERGENT B7 ;  /* 0x0000000000077941 */ /* 0x000fea0003800200 */
.L_x_1433:
        /* <DEDUP_REMOVED lines=25> */
.L_x_1437:
[----:B------:R-:W-:-:S07]  /*1d7a0*/  MOV R34, 0x1d7c0 ;  /* 0x0001d7c000227802 */ /* 0x000fce0000000f00 */
[----:B------:R-:W-:Y:S05]  /*1d7b0*/  CALL.REL.NOINC `($__internal_1_$__cuda_sm20_rem_u64) ;  /* 0x0000017400107944 */ /* 0x000fea0003c00000 */
[----:B------:R-:W-:-:S07]  /*1d7c0*/  IMAD.MOV.U32 R48, RZ, RZ, R44 ;  /* 0x000000ffff307224 */ /* 0x000fce00078e002c */
.L_x_1438:
[----:B------:R-:W-:Y:S05]  /*1d7d0*/  BSYNC.RECONVERGENT B7 ;  /* 0x0000000000077941 */ /* 0x000fea0003800200 */
.L_x_1436:
        /* <DEDUP_REMOVED lines=25> */
.L_x_1440:
[----:B------:R-:W-:-:S07]  /*1d970*/  MOV R34, 0x1d990 ;  /* 0x0001d99000227802 */ /* 0x000fce0000000f00 */
[----:B------:R-:W-:Y:S05]  /*1d980*/  CALL.REL.NOINC `($__internal_1_$__cuda_sm20_rem_u64) ;  /* 0x00000170009c7944 */ /* 0x000fea0003c00000 */
[----:B------:R-:W-:-:S07]  /*1d990*/  IMAD.MOV.U32 R48, RZ, RZ, R44 ;  /* 0x000000ffff307224 */ /* 0x000fce00078e002c */
.L_x_1441:
[----:B------:R-:W-:Y:S05]  /*1d9a0*/  BSYNC.RECONVERGENT B7 ;  /* 0x0000000000077941 */ /* 0x000fea0003800200 */
.L_x_1439:
        /* <DEDUP_REMOVED lines=25> */
.L_x_1443:
[----:B------:R-:W-:-:S07]  /*1db40*/  MOV R34, 0x1db60 ;  /* 0x0001db6000227802 */ /* 0x000fce0000000f00 */
[----:B------:R-:W-:Y:S05]  /*1db50*/  CALL.REL.NOINC `($__internal_1_$__cuda_sm20_rem_u64) ;  /* 0x0000017000287944 */ /* 0x000fea0003c00000 */
[----:B------:R-:W-:-:S07]  /*1db60*/  IMAD.MOV.U32 R48, RZ, RZ, R44 ;  /* 0x000000ffff307224 */ /* 0x000fce00078e002c */
.L_x_1444:
[----:B------:R-:W-:Y:S05]  /*1db70*/  BSYNC.RECONVERGENT B7 ;  /* 0x0000000000077941 */ /* 0x000fea0003800200 */
.L_x_1442:
        /* <DEDUP_REMOVED lines=25> */
.L_x_1446:
[----:B------:R-:W-:-:S07]  /*1dd10*/  MOV R34, 0x1dd30 ;  /* 0x0001dd3000227802 */ /* 0x000fce0000000f00 */
[----:B------:R-:W-:Y:S05]  /*1dd20*/  CALL.REL.NOINC `($__internal_1_$__cuda_sm20_rem_u64) ;  /* 0x0000016c00b47944 */ /* 0x000fea0003c00000 */
[----:B------:R-:W-:-:S07]  /*1dd30*/  IMAD.MOV.U32 R48, RZ, RZ, R44 ;  /* 0x000000ffff307224 */ /* 0x000fce00078e002c */
.L_x_1447:
[----:B------:R-:W-:Y:S05]  /*1dd40*/  BSYNC.RECONVERGENT B7 ;  /* 0x0000000000077941 */ /* 0x000fea0003800200 */
.L_x_1445:
        /* <DEDUP_REMOVED lines=25> */
.L_x_1449:
[----:B------:R-:W-:-:S07]  /*1dee0*/  MOV R34, 0x1df00 ;  /* 0x0001df0000227802 */ /* 0x000fce0000000f00 */
[----:B------:R-:W-:Y:S05]  /*1def0*/  CALL.REL.NOINC `($__internal_1_$__cuda_sm20_rem_u64) ;  /* 0x0000016c00407944 */ /* 0x000fea0003c00000 */
[----:B------:R-:W-:-:S07]  /*1df00*/  IMAD.MOV.U32 R48, RZ, RZ, R44 ;  /* 0x000000ffff307224 */ /* 0x000fce00078e002c */
.L_x_1450:
[----:B------:R-:W-:Y:S05]  /*1df10*/  BSYNC.RECONVERGENT B7 ;  /* 0x0000000000077941 */ /* 0x000fea0003800200 */
.L_x_1448:
        /* <DEDUP_REMOVED lines=25> */
.L_x_1452:
[----:B------:R-:W-:-:S07]  /*1e0b0*/  MOV R34, 0x1e0d0 ;  /* 0x0001e0d000227802 */ /* 0x000fce0000000f00 */
[----:B------:R-:W-:Y:S05]  /*1e0c0*/  CALL.REL.NOINC `($__internal_1_$__cuda_sm20_rem_u64) ;  /* 0x0000016800cc7944 */ /* 0x000fea0003c00000 */
[----:B------:R-:W-:-:S07]  /*1e0d0*/  IMAD.MOV.U32 R48, RZ, RZ, R44 ;  /* 0x000000ffff307224 */ /* 0x000fce00078e002c */
.L_x_1453:
[----:B------:R-:W-:Y:S05]  /*1e0e0*/  BSYNC.RECONVERGENT B7 ;  /* 0x0000000000077941 */ /* 0x000fea0003800200 */
.L_x_1451:
        /* <DEDUP_REMOVED lines=25> */
.L_x_1455:
[----:B------:R-:W-:-:S07]  /*1e280*/  MOV R34, 0x1e2a0 ;  /* 0x0001e2a000227802 */ /* 0x000fce0000000f00 */
[----:B------:R-:W-:Y:S05]  /*1e290*/  CALL.REL.NOINC `($__internal_1_$__cuda_sm20_rem_u64) ;  /* 0x0000016800587944 */ /* 0x000fea0003c00000 */
[----:B------:R-:W-:-:S07]  /*1e2a0*/  IMAD.MOV.U32 R48, RZ, RZ, R44 ;  /* 0x000000ffff307224 */ /* 0x000fce00078e002c */
.L_x_1456:
[----:B------:R-:W-:Y:S05]  /*1e2b0*/  BSYNC.RECONVERGENT B7 ;  /* 0x0000000000077941 */ /* 0x000fea0003800200 */
.L_x_1454:
        /* <DEDUP_REMOVED lines=25> */
.L_x_1458:
[----:B------:R-:W-:-:S07]  /*1e450*/  MOV R34, 0x1e470 ;  /* 0x0001e47000227802 */ /* 0x000fce0000000f00 */
[----:B------:R-:W-:Y:S05]  /*1e460*/  CALL.REL.NOINC `($__internal_1_$__cuda_sm20_rem_u64) ;  /* 0x0000016400e47944 */ /* 0x000fea0003c00000 */
[----:B------:R-:W-:-:S07]  /*1e470*/  IMAD.MOV.U32 R48, RZ, RZ, R44 ;  /* 0x000000ffff307224 */ /* 0x000fce00078e002c */
.L_x_1459:
[----:B------:R-:W-:Y:S05]  /*1e480*/  BSYNC.RECONVERGENT B7 ;  /* 0x0000000000077941 */ /* 0x000fea0003800200 */
.L_x_1457:
        /* <DEDUP_REMOVED lines=25> */
.L_x_1461:
[----:B------:R-:W-:-:S07]  /*1e620*/  MOV R34, 0x1e640 ;  /* 0x0001e64000227802 */ /* 0x000fce0000000f00 */
[----:B------:R-:W-:Y:S05]  /*1e630*/  CALL.REL.NOINC `($__internal_1_$__cuda_sm20_rem_u64) ;  /* 0x0000016400707944 */ /* 0x000fea0003c00000 */
[----:B------:R-:W-:-:S07]  /*1e640*/  IMAD.MOV.U32 R48, RZ, RZ, R44 ;  /* 0x000000ffff307224 */ /* 0x000fce00078e002c */
.L_x_1462:
[----:B------:R-:W-:Y:S05]  /*1e650*/  BSYNC.RECONVERGENT B7 ;  /* 0x0000000000077941 */ /* 0x000fea0003800200 */
.L_x_1460:
        /* <DEDUP_REMOVED lines=25> */
.L_x_1464:
[----:B------:R-:W-:-:S07]  /*1e7f0*/  MOV R34, 0x1e810 ;  /* 0x0001e81000227802 */ /* 0x000fce0000000f00 */
[----:B------:R-:W-:Y:S05]  /*1e800*/  CALL.REL.NOINC `($__internal_1_$__cuda_sm20_rem_u64) ;  /* 0x0000016000fc7944 */ /* 0x000fea0003c00000 */
[----:B------:R-:W-:-:S07]  /*1e810*/  IMAD.MOV.U32 R48, RZ, RZ, R44 ;  /* 0x000000ffff307224 */ /* 0x000fce00078e002c */
.L_x_1465:
[----:B------:R-:W-:Y:S05]  /*1e820*/  BSYNC.RECONVERGENT B7 ;  /* 0x0000000000077941 */ /* 0x000fea0003800200 */
.L_x_1463:
        /* <DEDUP_REMOVED lines=25> */
.L_x_1467:
[----:B------:R-:W-:-:S07]  /*1e9c0*/  MOV R34, 0x1e9e0 ;  /* 0x0001e9e000227802 */ /* 0x000fce0000000f00 */
[----:B------:R-:W-:Y:S05]  /*1e9d0*/  CALL.REL.NOINC `($__internal_1_$__cuda_sm20_rem_u64) ;  /* 0x0000016000887944 */ /* 0x000fea0003c00000 */
[----:B------:R-:W-:-:S07]  /*1e9e0*/  IMAD.MOV.U32 R48, RZ, RZ, R44 ;  /* 0x000000ffff307224 */ /* 0x000fce00078e002c */
.L_x_1468:
[----:B------:R-:W-:Y:S05]  /*1e9f0*/  BSYNC.RECONVERGENT B7 ;  /* 0x0000000000077941 */ /* 0x000fea0003800200 */
.L_x_1466:
        /* <DEDUP_REMOVED lines=25> */
.L_x_1470:
[----:B------:R-:W-:-:S07]  /*1eb90*/  MOV R34, 0x1ebb0 ;  /* 0x0001ebb000227802 */ /* 0x000fce0000000f00 */
[----:B------:R-:W-:Y:S05]  /*1eba0*/  CALL.REL.NOINC `($__internal_1_$__cuda_sm20_rem_u64) ;  /* 0x0000016000147944 */ /* 0x000fea0003c00000 */
[----:B------:R-:W-:-:S07]  /*1ebb0*/  IMAD.MOV.U32 R48, RZ, RZ, R44 ;  /* 0x000000ffff307224 */ /* 0x000fce00078e002c */
.L_x_1471:
[----:B------:R-:W-:Y:S05]  /*1ebc0*/  BSYNC.RECONVERGENT B7 ;  /* 0x0000000000077941 */ /* 0x000fea0003800200 */
.L_x_1469:
        /* <DEDUP_REMOVED lines=25> */
.L_x_1473:
[----:B------:R-:W-:-:S07]  /*1ed60*/  MOV R34, 0x1ed80 ;  /* 0x0001ed8000227802 */ /* 0x000fce0000000f00 */
[----:B------:R-:W-:Y:S05]  /*1ed70*/  CALL.REL.NOINC `($__internal_1_$__cuda_sm20_rem_u64) ;  /* 0x0000015c00a07944 */ /* 0x000fea0003c00000 */
[----:B------:R-:W-:-:S07]  /*1ed80*/  IMAD.MOV.U32 R48, RZ, RZ, R44 ;  /* 0x000000ffff307224 */ /* 0x000fce00078e002c */
.L_x_1474:
[----:B------:R-:W-:Y:S05]  /*1ed90*/  BSYNC.RECONVERGENT B7 ;  /* 0x0000000000077941 */ /* 0x000fea0003800200 */
.L_x_1472:
        /* <DEDUP_REMOVED lines=25> */
.L_x_1476:
[----:B------:R-:W-:-:S07]  /*1ef30*/  MOV R34, 0x1ef50 ;  /* 0x0001ef5000227802 */ /* 0x000fce0000000f00 */
[----:B------:R-:W-:Y:S05]  /*1ef40*/  CALL.REL.NOINC `($__internal_1_$__cuda_sm20_rem_u64) ;  /* 0x0000015c002c7944 */ /* 0x000fea0003c00000 */
[----:B------:R-:W-:-:S07]  /*1ef50*/  IMAD.MOV.U32 R48, RZ, RZ, R44 ;  /* 0x000000ffff307224 */ /* 0x000fce00078e002c */
.L_x_1477:
[----:B------:R-:W-:Y:S05]  /*1ef60*/  BSYNC.RECONVERGENT B7 ;  /* 0x0000000000077941 */ /* 0x000fea0003800200 */
.L_x_1475:
        /* <DEDUP_REMOVED lines=25> */
.L_x_1479:
[----:B------:R-:W-:-:S07]  /*1f100*/  MOV R34, 0x1f120 ;  /* 0x0001f12000227802 */ /* 0x000fce0000000f00 */
[----:B------:R-:W-:Y:S05]  /*1f110*/  CALL.REL.NOINC `($__internal_1_$__cuda_sm20_rem_u64) ;  /* 0x0000015800b87944 */ /* 0x000fea0003c00000 */
[----:B------:R-:W-:-:S07]  /*1f120*/  IMAD.MOV.U32 R48, RZ, RZ, R44 ;  /* 0x000000ffff307224 */ /* 0x000fce00078e002c */
.L_x_1480:
[----:B------:R-:W-:Y:S05]  /*1f130*/  BSYNC.RECONVERGENT B7 ;  /* 0x0000000000077941 */ /* 0x000fea0003800200 */
.L_x_1478:
        /* <DEDUP_REMOVED lines=25> */
.L_x_1482:
[----:B------:R-:W-:-:S07]  /*1f2d0*/  MOV R34, 0x1f2f0 ;  /* 0x0001f2f000227802 */ /* 0x000fce0000000f00 */
[----:B------:R-:W-:Y:S05]  /*1f2e0*/  CALL.REL.NOINC `($__internal_1_$__cuda_sm20_rem_u64) ;  /* 0x0000015800447944 */ /* 0x000fea0003c00000 */
[----:B------:R-:W-:-:S07]  /*1f2f0*/  IMAD.MOV.U32 R48, RZ, RZ, R44 ;  /* 0x000000ffff307224 */ /* 0x000fce00078e002c */
.L_x_1483:
[----:B------:R-:W-:Y:S05]  /*1f300*/  BSYNC.RECONVERGENT B7 ;  /* 0x0000000000077941 */ /* 0x000fea0003800200 */
.L_x_1481:
        /* <DEDUP_REMOVED lines=25> */
.L_x_1485:
[----:B------:R-:W-:-:S07]  /*1f4a0*/  MOV R34, 0x1f4c0 ;  /* 0x0001f4c000227802 */ /* 0x000fce0000000f00 */
[----:B------:R-:W-:Y:S05]  /*1f4b0*/  CALL.REL.NOINC `($__internal_1_$__cuda_sm20_rem_u64) ;  /* 0x0000015400d07944 */ /* 0x000fea0003c00000 */
[----:B------:R-:W-:-:S07]  /*1f4c0*/  IMAD.MOV.U32 R48, RZ, RZ, R44 ;  /* 0x000000ffff307224 */ /* 0x000fce00078e002c */
.L_x_1486:
[----:B------:R-:W-:Y:S05]  /*1f4d0*/  BSYNC.RECONVERGENT B7 ;  /* 0x0000000000077941 */ /* 0x000fea0003800200 */
.L_x_1484:
        /* <DEDUP_REMOVED lines=25> */
.L_x_1488:
[----:B------:R-:W-:-:S07]  /*1f670*/  MOV R34, 0x1f690 ;  /* 0x0001f69000227802 */ /* 0x000fce0000000f00 */
[----:B------:R-:W-:Y:S05]  /*1f680*/  CALL.REL.NOINC `($__internal_1_$__cuda_sm20_rem_u64) ;  /* 0x00000154005c7944 */ /* 0x000fea0003c00000 */
[----:B------:R-:W-:-:S07]  /*1f690*/  IMAD.MOV.U32 R48, RZ, RZ, R44 ;  /* 0x000000ffff307224 */ /* 0x000fce00078e002c */
.L_x_1489:
[----:B------:R-:W-:Y:S05]  /*1f6a0*/  BSYNC.RECONVERGENT B7 ;  /* 0x0000000000077941 */ /* 0x000fea0003800200 */
.L_x_1487:
        /* <DEDUP_REMOVED lines=25> */
.L_x_1491:
[----:B------:R-:W-:-:S07]  /*1f840*/  MOV R34, 0x1f860 ;  /* 0x0001f86000227802 */ /* 0x000fce0000000f00 */
[----:B------:R-:W-:Y:S05]  /*1f850*/  CALL.REL.NOINC `($__internal_1_$__cuda_sm20_rem_u64) ;  /* 0x0000015000e87944 */ /* 0x000fea0003c00000 */
[----:B------:R-:W-:-:S07]  /*1f860*/  IMAD.MOV.U32 R48, RZ, RZ, R44 ;  /* 0x000000ffff307224 */ /* 0x000fce00078e002c */
.L_x_1492:
[----:B------:R-:W-:Y:S05]  /*1f870*/  BSYNC.RECONVERGENT B7 ;  /* 0x0000000000077941 */ /* 0x000fea0003800200 */
.L_x_1490:
        /* <DEDUP_REMOVED lines=25> */
.L_x_1494:
[----:B------:R-:W-:-:S07]  /*1fa10*/  MOV R34, 0x1fa30 ;  /* 0x0001fa3000227802 */ /* 0x000fce0000000f00 */
[----:B------:R-:W-:Y:S05]  /*1fa20*/  CALL.REL.NOINC `($__internal_1_$__cuda_sm20_rem_u64) ;  /* 0x0000015000747944 */ /* 0x000fea0003c00000 */
[----:B------:R-:W-:-:S07]  /*1fa30*/  IMAD.MOV.U32 R48, RZ, RZ, R44 ;  /* 0x000000ffff307224 */ /* 0x000fce00078e002c */
.L_x_1495:
[----:B------:R-:W-:Y:S05]  /*1fa40*/  BSYNC.RECONVERGENT B7 ;  /* 0x0000000000077941 */ /* 0x000fea0003800200 */
.L_x_1493:
        /* <DEDUP_REMOVED lines=25> */
.L_x_1497:
[----:B------:R-:W-:-:S07]  /*1fbe0*/  MOV R34, 0x1fc00 ;  /* 0x0001fc0000227802 */ /* 0x000fce0000000f00 */
[----:B------:R-:W-:Y:S05]  /*1fbf0*/  CALL.REL.NOINC `($__internal_1_$__cuda_sm20_rem_u64) ;  /* 0x0000015000007944 */ /* 0x000fea0003c00000 */
[----:B------:R-:W-:-:S07]  /*1fc00*/  IMAD.MOV.U32 R48, RZ, RZ, R44 ;  /* 0x000000ffff307224 */ /* 0x000fce00078e002c */
.L_x_1498:
[----:B------:R-:W-:Y:S05]  /*1fc10*/  BSYNC.RECONVERGENT B7 ;  /* 0x0000000000077941 */ /* 0x000fea0003800200 */
.L_x_1496:
        /* <DEDUP_REMOVED lines=25> */
.L_x_1500:
[----:B------:R-:W-:-:S07]  /*1fdb0*/  MOV R34, 0x1fdd0 ;  /* 0x0001fdd000227802 */ /* 0x000fce0000000f00 */
[----:B------:R-:W-:Y:S05]  /*1fdc0*/  CALL.REL.NOINC `($__internal_1_$__cuda_sm20_rem_u64) ;  /* 0x0000014c008c7944 */ /* 0x000fea0003c00000 */
[----:B------:R-:W-:-:S07]  /*1fdd0*/  IMAD.MOV.U32 R48, RZ, RZ, R44 ;  /* 0x000000ffff307224 */ /* 0x000fce00078e002c */
.L_x_1501:
[----:B------:R-:W-:Y:S05]  /*1fde0*/  BSYNC.RECONVERGENT B7 ;  /* 0x0000000000077941 */ /* 0x000fea0003800200 */
.L_x_1499:
        /* <DEDUP_REMOVED lines=25> */
.L_x_1503:
[----:B------:R-:W-:-:S07]  /*1ff80*/  MOV R34, 0x1ffa0 ;  /* 0x0001ffa000227802 */ /* 0x000fce0000000f00 */
[----:B------:R-:W-:Y:S05]  /*1ff90*/  CALL.REL.NOINC `($__internal_1_$__cuda_sm20_rem_u64) ;  /* 0x0000014c00187944 */ /* 0x000fea0003c00000 */
[----:B------:R-:W-:-:S07]  /*1ffa0*/  IMAD.MOV.U32 R48, RZ, RZ, R44 ;  /* 0x000000ffff307224 */ /* 0x000fce00078e002c */
.L_x_1504:
[----:B------:R-:W-:Y:S05]  /*1ffb0*/  BSYNC.RECONVERGENT B7 ;  /* 0x0000000000077941 */ /* 0x000fea0003800200 */
.L_x_1502:
        /* <DEDUP_REMOVED lines=25> */
.L_x_1506:
[----:B------:R-:W-:-:S07]  /*20150*/  MOV R34, 0x20170 ;  /* 0x0002017000227802 */ /* 0x000fce0000000f00 */
[----:B------:R-:W-:Y:S05]  /*20160*/  CALL.REL.NOINC `($__internal_1_$__cuda_sm20_rem_u64) ;  /* 0x0000014800a47944 */ /* 0x000fea0003c00000 */
[----:B------:R-:W-:-:S07]  /*20170*/  IMAD.MOV.U32 R48, RZ, RZ, R44 ;  /* 0x000000ffff307224 */ /* 0x000fce00078e002c */
.L_x_1507:
[----:B------:R-:W-:Y:S05]  /*20180*/  BSYNC.RECONVERGENT B7 ;  /* 0x0000000000077941 */ /* 0x000fea0003800200 */
.L_x_1505:
        /* <DEDUP_REMOVED lines=25> */
.L_x_1509:
[----:B------:R-:W-:-:S07]  /*20320*/  MOV R34, 0x20340 ;  /* 0x0002034000227802 */ /* 0x000fce0000000f00 */
[----:B------:R-:W-:Y:S05]  /*20330*/  CALL.REL.NOINC `($__internal_1_$__cuda_sm20_rem_u64) ;  /* 0x0000014800307944 */ /* 0x000fea0003c00000 */
[----:B------:R-:W-:-:S07]  /*20340*/  IMAD.MOV.U32 R48, RZ, RZ, R44 ;  /* 0x000000ffff307224 */ /* 0x000fce00078e002c */
.L_x_1510:
[----:B------:R-:W-:Y:S05]  /*20350*/  BSYNC.RECONVERGENT B7 ;  /* 0x0000000000077941 */ /* 0x000fea0003800200 */
.L_x_1508:
        /* <DEDUP_REMOVED lines=25> */
.L_x_1512:
[----:B------:R-:W-:-:S07]  /*204f0*/  MOV R34, 0x20510 ;  /* 0x0002051000227802 */ /* 0x000fce0000000f00 */
[----:B------:R-:W-:Y:S05]  /*20500*/  CALL.REL.NOINC `($__internal_1_$__cuda_sm20_rem_u64) ;  /* 0x0000014400bc7944 */ /* 0x000fea0003c00000 */
[----:B------:R-:W-:-:S07]  /*20510*/  IMAD.MOV.U32 R48, RZ, RZ, R44 ;  /* 0x000000ffff307224 */ /* 0x000fce00078e002c */
.L_x_1513:
[----:B------:R-:W-:Y:S05]  /*20520*/  BSYNC.RECONVERGENT B7 ;  /* 0x0000000000077941 */ /* 0x000fea0003800200 */
.L_x_1511:
        /* <DEDUP_REMOVED lines=25> */
.L_x_1515:
[----:B------:R-:W-:-:S07]  /*206c0*/  MOV R34, 0x206e0 ;  /* 0x000206e000227802 */ /* 0x000fce0000000f00 */
[----:B------:R-:W-:Y:S05]  /*206d0*/  CALL.REL.NOINC `($__internal_1_$__cuda_sm20_rem_u64) ;  /* 0x0000014400487944 */ /* 0x000fea0003c00000 */
[----:B------:R-:W-:-:S07]  /*206e0*/  IMAD.MOV.U32 R48, RZ, RZ, R44 ;  /* 0x000000ffff307224 */ /* 0x000fce00078e002c */
.L_x_1516:
[----:B------:R-:W-:Y:S05]  /*206f0*/  BSYNC.RECONVERGENT B7 ;  /* 0x0000000000077941 */ /* 0x000fea0003800200 */
.L_x_1514:
        /* <DEDUP_REMOVED lines=25> */
.L_x_1518:
[----:B------:R-:W-:-:S07]  /*20890*/  MOV R34, 0x208b0 ;  /* 0x000208b000227802 */ /* 0x000fce0000000f00 */
[----:B------:R-:W-:Y:S05]  /*208a0*/  CALL.REL.NOINC `($__internal_1_$__cuda_sm20_rem_u64) ;  /* 0x0000014000d47944 */ /* 0x000fea0003c00000 */
[----:B------:R-:W-:-:S07]  /*208b0*/  IMAD.MOV.U32 R48, RZ, RZ, R44 ;  /* 0x000000ffff307224 */ /* 0x000fce00078e002c */
.L_x_1519:
[----:B------:R-:W-:Y:S05]  /*208c0*/  BSYNC.RECONVERGENT B7 ;  /* 0x0000000000077941 */ /* 0x000fea0003800200 */
.L_x_1517:
        /* <DEDUP_REMOVED lines=25> */
.L_x_1521:
[----:B------:R-:W-:-:S07]  /*20a60*/  MOV R34, 0x20a80 ;  /* 0x00020a8000227802 */ /* 0x000fce0000000f00 */
[----:B------:R-:W-:Y:S05]  /*20a70*/  CALL.REL.NOINC `($__internal_1_$__cuda_sm20_rem_u64) ;  /* 0x0000014000607944 */ /* 0x000fea0003c00000 */
[----:B------:R-:W-:-:S07]  /*20a80*/  IMAD.MOV.U32 R48, RZ, RZ, R44 ;  /* 0x000000ffff307224 */ /* 0x000fce00078e002c */
.L_x_1522:
[----:B------:R-:W-:Y:S05]  /*20a90*/  BSYNC.RECONVERGENT B7 ;  /* 0x0000000000077941 */ /* 0x000fea0003800200 */
.L_x_1520:
        /* <DEDUP_REMOVED lines=25> */
.L_x_1524:
[----:B------:R-:W-:-:S07]  /*20c30*/  MOV R34, 0x20c50 ;  /* 0x00020c5000227802 */ /* 0x000fce0000000f00 */
[----:B------:R-:W-:Y:S05]  /*20c40*/  CALL.REL.NOINC `($__internal_1_$__cuda_sm20_rem_u64) ;  /* 0x0000013c00ec7944 */ /* 0x000fea0003c00000 */
[----:B------:R-:W-:-:S07]  /*20c50*/  IMAD.MOV.U32 R48, RZ, RZ, R44 ;  /* 0x000000ffff307224 */ /* 0x000fce00078e002c */
.L_x_1525:
[----:B------:R-:W-:Y:S05]  /*20c60*/  BSYNC.RECONVERGENT B7 ;  /* 0x0000000000077941 */ /* 0x000fea0003800200 */
.L_x_1523:
        /* <DEDUP_REMOVED lines=25> */
.L_x_1527:
[----:B------:R-:W-:-:S07]  /*20e00*/  MOV R34, 0x20e20 ;  /* 0x00020e2000227802 */ /* 0x000fce0000000f00 */
[----:B------:R-:W-:Y:S05]  /*20e10*/  CALL.REL.NOINC `($__internal_1_$__cuda_sm20_rem_u64) ;  /* 0x0000013c00787944 */ /* 0x000fea0003c00000 */
[----:B------:R-:W-:-:S07]  /*20e20*/  IMAD.MOV.U32 R48, RZ, RZ, R44 ;  /* 0x000000ffff307224 */ /* 0x000fce00078e002c */
.L_x_1528:
[----:B------:R-:W-:Y:S05]  /*20e30*/  BSYNC.RECONVERGENT B7 ;  /* 0x0000000000077941 */ /* 0x000fea0003800200 */
.L_x_1526:
        /* <DEDUP_REMOVED lines=25> */
.L_x_1530:
[----:B------:R-:W-:-:S07]  /*20fd0*/  MOV R34, 0x20ff0 ;  /* 0x00020ff000227802 */ /* 0x000fce0000000f00 */
[----:B------:R-:W-:Y:S05]  /*20fe0*/  CALL.REL.NOINC `($__internal_1_$__cuda_sm20_rem_u64) ;  /* 0x0000013c00047944 */ /* 0x000fea0003c00000 */
[----:B------:R-:W-:-:S07]  /*20ff0*/  IMAD.MOV.U32 R48, RZ, RZ, R44 ;  /* 0x000000ffff307224 */ /* 0x000fce00078e002c */
.L_x_1531:
[----:B------:R-:W-:Y:S05]  /*21000*/  BSYNC.RECONVERGENT B7 ;  /* 0x0000000000077941 */ /* 0x000fea0003800200 */
.L_x_1529:
        /* <DEDUP_REMOVED lines=25> */
.L_x_1533:
[----:B------:R-:W-:-:S07]  /*211a0*/  MOV R34, 0x211c0 ;  /* 0x000211c000227802 */ /* 0x000fce0000000f00 */
[----:B------:R-:W-:Y:S05]  /*211b0*/  CALL.REL.NOINC `($__internal_1_$__cuda_sm20_rem_u64) ;  /* 0x0000013800907944 */ /* 0x000fea0003c00000 */
[----:B------:R-:W-:-:S07]  /*211c0*/  IMAD.MOV.U32 R48, RZ, RZ, R44 ;  /* 0x000000ffff307224 */ /* 0x000fce00078e002c */
.L_x_1534:
[----:B------:R-:W-:Y:S05]  /*211d0*/  BSYNC.RECONVERGENT B7 ;  /* 0x0000000000077941 */ /* 0x000fea0003800200 */
.L_x_1532:
        /* <DEDUP_REMOVED lines=25> */
.L_x_1536:
[----:B------:R-:W-:-:S07]  /*21370*/  MOV R34, 0x21390 ;  /* 0x0002139000227802 */ /* 0x000fce0000000f00 */
[----:B------:R-:W-:Y:S05]  /*21380*/  CALL.REL.NOINC `($__internal_1_$__cuda_sm20_rem_u64) ;  /* 0x00000138001c7944 */ /* 0x000fea0003c00000 */
[----:B------:R-:W-:-:S07]  /*21390*/  IMAD.MOV.U32 R48, RZ, RZ, R44 ;  /* 0x000000ffff307224 */ /* 0x000fce00078e002c */
.L_x_1537:
[----:B------:R-:W-:Y:S05]  /*213a0*/  BSYNC.RECONVERGENT B7 ;  /* 0x0000000000077941 */ /* 0x000fea0003800200 */
.L_x_1535:
        /* <DEDUP_REMOVED lines=25> */
.L_x_1539:
[----:B------:R-:W-:-:S07]  /*21540*/  MOV R34, 0x21560 ;  /* 0x0002156000227802 */ /* 0x000fce0000000f00 */
[----:B------:R-:W-:Y:S05]  /*21550*/  CALL.REL.NOINC `($__internal_1_$__cuda_sm20_rem_u64) ;  /* 0x0000013400a87944 */ /* 0x000fea0003c00000 */
[----:B------:R-:W-:-:S07]  /*21560*/  IMAD.MOV.U32 R48, RZ, RZ, R44 ;  /* 0x000000ffff307224 */ /* 0x000fce00078e002c */
.L_x_1540:
[----:B------:R-:W-:Y:S05]  /*21570*/  BSYNC.RECONVERGENT B7 ;  /* 0x0000000000077941 */ /* 0x000fea0003800200 */
.L_x_1538:
        /* <DEDUP_REMOVED lines=25> */
.L_x_1542:
[----:B------:R-:W-:-:S07]  /*21710*/  MOV R34, 0x21730 ;  /* 0x0002173000227802 */ /* 0x000fce0000000f00 */
[----:B------:R-:W-:Y:S05]  /*21720*/  CALL.REL.NOINC `($__internal_1_$__cuda_sm20_rem_u64) ;  /* 0x0000013400347944 */ /* 0x000fea0003c00000 */
[----:B------:R-:W-:-:S07]  /*21730*/  IMAD.MOV.U32 R48, RZ, RZ, R44 ;  /* 0x000000ffff307224 */ /* 0x000fce00078e002c */
.L_x_1543:
[----:B------:R-:W-:Y:S05]  /*21740*/  BSYNC.RECONVERGENT B7 ;  /* 0x0000000000077941 */ /* 0x000fea0003800200 */
.L_x_1541:
        /* <DEDUP_REMOVED lines=25> */
.L_x_1545:
[----:B------:R-:W-:-:S07]  /*218e0*/  MOV R34, 0x21900 ;  /* 0x0002190000227802 */ /* 0x000fce0000000f00 */
[----:B------:R-:W-:Y:S05]  /*218f0*/  CALL.REL.NOINC `($__internal_1_$__cuda_sm20_rem_u64) ;  /* 0x0000013000c07944 */ /* 0x000fea0003c00000 */
[----:B------:R-:W-:-:S07]  /*21900*/  IMAD.MOV.U32 R48, RZ, RZ, R44 ;  /* 0x000000ffff307224 */ /* 0x000fce00078e002c */
.L_x_1546:
[----:B------:R-:W-:Y:S05]  /*21910*/  BSYNC.RECONVERGENT B7 ;  /* 0x0000000000077941 */ /* 0x000fea0003800200 */
.L_x_1544:
        /* <DEDUP_REMOVED lines=25> */
.L_x_1548:
[----:B------:R-:W-:-:S07]  /*21ab0*/  MOV R34, 0x21ad0 ;  /* 0x00021ad000227802 */ /* 0x000fce0000000f00 */
[----:B------:R-:W-:Y:S05]  /*21ac0*/  CALL.REL.NOINC `($__internal_1_$__cuda_sm20_rem_u64) ;  /* 0x00000130004c7944 */ /* 0x000fea0003c00000 */
[----:B------:R-:W-:-:S07]  /*21ad0*/  IMAD.MOV.U32 R48, RZ, RZ, R44 ;  /* 0x000000ffff307224 */ /* 0x000fce00078e002c */
.L_x_1549:
[----:B------:R-:W-:Y:S05]  /*21ae0*/  BSYNC.RECONVERGENT B7 ;  /* 0x0000000000077941 */ /* 0x000fea0003800200 */
.L_x_1547:
        /* <DEDUP_REMOVED lines=25> */
.L_x_1551:
[----:B------:R-:W-:-:S07]  /*21c80*/  MOV R34, 0x21ca0 ;  /* 0x00021ca000227802 */ /* 0x000fce0000000f00 */
[----:B------:R-:W-:Y:S05]  /*21c90*/  CALL.REL.NOINC `($__internal_1_$__cuda_sm20_rem_u64) ;  /* 0x0000012c00d87944 */ /* 0x000fea0003c00000 */
[----:B------:R-:W-:-:S07]  /*21ca0*/  IMAD.MOV.U32 R48, RZ, RZ, R44 ;  /* 0x000000ffff307224 */ /* 0x000fce00078e002c */
.L_x_1552:
[----:B------:R-:W-:Y:S05]  /*21cb0*/  BSYNC.RECONVERGENT B7 ;  /* 0x0000000000077941 */ /* 0x000fea0003800200 */
.L_x_1550:
        /* <DEDUP_REMOVED lines=25> */
.L_x_1554:
[----:B------:R-:W-:-:S07]  /*21e50*/  MOV R34, 0x21e70 ;  /* 0x00021e7000227802 */ /* 0x000fce0000000f00 */
[----:B------:R-:W-:Y:S05]  /*21e60*/  CALL.REL.NOINC `($__internal_1_$__cuda_sm20_rem_u64) ;  /* 0x0000012c00647944 */ /* 0x000fea0003c00000 */
[----:B------:R-:W-:-:S07]  /*21e70*/  IMAD.MOV.U32 R48, RZ, RZ, R44 ;  /* 0x000000ffff307224 */ /* 0x000fce00078e002c */
.L_x_1555:
[----:B------:R-:W-:Y:S05]  /*21e80*/  BSYNC.RECONVERGENT B7 ;  /* 0x0000000000077941 */ /* 0x000fea0003800200 */
.L_x_1553:
        /* <DEDUP_REMOVED lines=25> */
.L_x_1557:
[----:B------:R-:W-:-:S07]  /*22020*/  MOV R34, 0x22040 ;  /* 0x0002204000227802 */ /* 0x000fce0000000f00 */
[----:B------:R-:W-:Y:S05]  /*22030*/  CALL.REL.NOINC `($__internal_1_$__cuda_sm20_rem_u64) ;  /* 0x0000012800f07944 */ /* 0x000fea0003c00000 */
[----:B------:R-:W-:-:S07]  /*22040*/  IMAD.MOV.U32 R48, RZ, RZ, R44 ;  /* 0x000000ffff307224 */ /* 0x000fce00078e002c */
.L_x_1558:
[----:B------:R-:W-:Y:S05]  /*22050*/  BSYNC.RECONVERGENT B7 ;  /* 0x0000000000077941 */ /* 0x000fea0003800200 */
.L_x_1556:
        /* <DEDUP_REMOVED lines=25> */
.L_x_1560:
[----:B------:R-:W-:-:S07]  /*221f0*/  MOV R34, 0x22210 ;  /* 0x0002221000227802 */ /* 0x000fce0000000f00 */
[----:B------:R-:W-:Y:S05]  /*22200*/  CALL.REL.NOINC `($__internal_1_$__cuda_sm20_rem_u64) ;  /* 0x00000128007c7944 */ /* 0x000fea0003c00000 */
[----:B------:R-:W-:-:S07]  /*22210*/  IMAD.MOV.U32 R48, RZ, RZ, R44 ;  /* 0x000000ffff307224 */ /* 0x000fce00078e002c */
.L_x_1561:
[----:B------:R-:W-:Y:S05]  /*22220*/  BSYNC.RECONVERGENT B7 ;  /* 0x0000000000077941 */ /* 0x000fea0003800200 */
.L_x_1559:
        /* <DEDUP_REMOVED lines=25> */
.L_x_1563:
[----:B------:R-:W-:-:S07]  /*223c0*/  MOV R34, 0x223e0 ;  /* 0x000223e000227802 */ /* 0x000fce0000000f00 */
[----:B------:R-:W-:Y:S05]  /*223d0*/  CALL.REL.NOINC `($__internal_1_$__cuda_sm20_rem_u64) ;  /* 0x0000012800087944 */ /* 0x000fea0003c00000 */
[----:B------:R-:W-:-:S07]  /*223e0*/  IMAD.MOV.U32 R48, RZ, RZ, R44 ;  /* 0x000000ffff307224 */ /* 0x000fce00078e002c */
.L_x_1564:
[----:B------:R-:W-:Y:S05]  /*223f0*/  BSYNC.RECONVERGENT B7 ;  /* 0x0000000000077941 */ /* 0x000fea0003800200 */
.L_x_1562:
        /* <DEDUP_REMOVED lines=25> */
.L_x_1566:
[----:B------:R-:W-:-:S07]  /*22590*/  MOV R34, 0x225b0 ;  /* 0x000225b000227802 */ /* 0x000fce0000000f00 */
[----:B------:R-:W-:Y:S05]  /*225a0*/  CALL.REL.NOINC `($__internal_1_$__cuda_sm20_rem_u64) ;  /* 0x0000012400947944 */ /* 0x000fea0003c00000 */
[----:B------:R-:W-:-:S07]  /*225b0*/  IMAD.MOV.U32 R48, RZ, RZ, R44 ;  /* 0x000000ffff307224 */ /* 0x000fce00078e002c */
.L_x_1567:
[----:B------:R-:W-:Y:S05]  /*225c0*/  BSYNC.RECONVERGENT B7 ;  /* 0x0000000000077941 */ /* 0x000fea0003800200 */
.L_x_1565:
        /* <DEDUP_REMOVED lines=25> */
.L_x_1569:
[----:B------:R-:W-:-:S07]  /*22760*/  MOV R34, 0x22780 ;  /* 0x0002278000227802 */ /* 0x000fce0000000f00 */
[----:B------:R-:W-:Y:S05]  /*22770*/  CALL.REL.NOINC `($__internal_1_$__cuda_sm20_rem_u64) ;  /* 0x0000012400207944 */ /* 0x000fea0003c00000 */
[----:B------:R-:W-:-:S07]  /*22780*/  IMAD.MOV.U32 R48, RZ, RZ, R44 ;  /* 0x000000ffff307224 */ /* 0x000fce00078e002c */
.L_x_1570:
[----:B------:R-:W-:Y:S05]  /*22790*/  BSYNC.RECONVERGENT B7 ;  /* 0x0000000000077941 */ /* 0x000fea0003800200 */
.L_x_1568:
        /* <DEDUP_REMOVED lines=25> */
.L_x_1572:
[----:B------:R-:W-:-:S07]  /*22930*/  MOV R34, 0x22950 ;  /* 0x0002295000227802 */ /* 0x000fce0000000f00 */
[----:B------:R-:W-:Y:S05]  /*22940*/  CALL.REL.NOINC `($__internal_1_$__cuda_sm20_rem_u64) ;  /* 0x0000012000ac7944 */ /* 0x000fea0003c00000 */
[----:B------:R-:W-:-:S07]  /*22950*/  IMAD.MOV.U32 R48, RZ, RZ, R44 ;  /* 0x000000ffff307224 */ /* 0x000fce00078e002c */
.L_x_1573:
[----:B------:R-:W-:Y:S05]  /*22960*/  BSYNC.RECONVERGENT B7 ;  /* 0x0000000000077941 */ /* 0x000fea0003800200 */
.L_x_1571:
        /* <DEDUP_REMOVED lines=25> */
.L_x_1575:
[----:B------:R-:W-:-:S07]  /*22b00*/  MOV R34, 0x22b20 ;  /* 0x00022b2000227802 */ /* 0x000fce0000000f00 */
[----:B------:R-:W-:Y:S05]  /*22b10*/  CALL.REL.NOINC `($__internal_1_$__cuda_sm20_rem_u64) ;  /* 0x0000012000387944 */ /* 0x000fea0003c00000 */
[----:B------:R-:W-:-:S07]  /*22b20*/  IMAD.MOV.U32 R48, RZ, RZ, R44 ;  /* 0x000000ffff307224 */ /* 0x000fce00078e002c */
.L_x_1576:
[----:B------:R-:W-:Y:S05]  /*22b30*/  BSYNC.RECONVERGENT B7 ;  /* 0x0000000000077941 */ /* 0x000fea0003800200 */
.L_x_1574:
        /* <DEDUP_REMOVED lines=25> */
.L_x_1578:
[----:B------:R-:W-:-:S07]  /*22cd0*/  MOV R34, 0x22cf0 ;  /* 0x00022cf000227802 */ /* 0x000fce0000000f00 */
[----:B------:R-:W-:Y:S05]  /*22ce0*/  CALL.REL.NOINC `($__internal_1_$__cuda_sm20_rem_u64) ;  /* 0x0000011c00c47944 */ /* 0x000fea0003c00000 */
[----:B------:R-:W-:-:S07]  /*22cf0*/  IMAD.MOV.U32 R48, RZ, RZ, R44 ;  /* 0x000000ffff307224 */ /* 0x000fce00078e002c */
.L_x_1579:
[----:B------:R-:W-:Y:S05]  /*22d00*/  BSYNC.RECONVERGENT B7 ;  /* 0x0000000000077941 */ /* 0x000fea0003800200 */
.L_x_1577:
        /* <DEDUP_REMOVED lines=25> */
.L_x_1581:
[----:B------:R-:W-:-:S07]  /*22ea0*/  MOV R34, 0x22ec0 ;  /* 0x00022ec000227802 */ /* 0x000fce0000000f00 */
[----:B------:R-:W-:Y:S05]  /*22eb0*/  CALL.REL.NOINC `($__internal_1_$__cuda_sm20_rem_u64) ;  /* 0x0000011c00507944 */ /* 0x000fea0003c00000 */
[----:B------:R-:W-:-:S07]  /*22ec0*/  IMAD.MOV.U32 R48, RZ, RZ, R44 ;  /* 0x000000ffff307224 */ /* 0x000fce00078e002c */
.L_x_1582:
[----:B------:R-:W-:Y:S05]  /*22ed0*/  BSYNC.RECONVERGENT B7 ;  /* 0x0000000000077941 */ /* 0x000fea0003800200 */
.L_x_1580:
        /* <DEDUP_REMOVED lines=25> */
.L_x_1584:
[----:B------:R-:W-:-:S07]  /*23070*/  MOV R34, 0x23090 ;  /* 0x0002309000227802 */ /* 0x000fce0000000f00 */
[----:B------:R-:W-:Y:S05]  /*23080*/  CALL.REL.NOINC `($__internal_1_$__cuda_sm20_rem_u64) ;  /* 0x0000011800dc7944 */ /* 0x000fea0003c00000 */
[----:B------:R-:W-:-:S07]  /*23090*/  IMAD.MOV.U32 R48, RZ, RZ, R44 ;  /* 0x000000ffff307224 */ /* 0x000fce00078e002c */
.L_x_1585:
[----:B------:R-:W-:Y:S05]  /*230a0*/  BSYNC.RECONVERGENT B7 ;  /* 0x0000000000077941 */ /* 0x000fea0003800200 */
.L_x_1583:
        /* <DEDUP_REMOVED lines=25> */
.L_x_1587:
[----:B------:R-:W-:-:S07]  /*23240*/  MOV R34, 0x23260 ;  /* 0x0002326000227802 */ /* 0x000fce0000000f00 */
[----:B------:R-:W-:Y:S05]  /*23250*/  CALL.REL.NOINC `($__internal_1_$__cuda_sm20_rem_u64) ;  /* 0x0000011800687944 */ /* 0x000fea0003c00000 */
[----:B------:R-:W-:-:S07]  /*23260*/  IMAD.MOV.U32 R48, RZ, RZ, R44 ;  /* 0x000000ffff307224 */ /* 0x000fce00078e002c */
.L_x_1588:
[----:B------:R-:W-:Y:S05]  /*23270*/  BSYNC.RECONVERGENT B7 ;  /* 0x0000000000077941 */ /* 0x000fea0003800200 */
.L_x_1586:
        /* <DEDUP_REMOVED lines=25> */
.L_x_1590:
[----:B------:R-:W-:-:S07]  /*23410*/  MOV R34, 0x23430 ;  /* 0x0002343000227802 */ /* 0x000fce0000000f00 */
[----:B------:R-:W-:Y:S05]  /*23420*/  CALL.REL.NOINC `($__internal_1_$__cuda_sm20_rem_u64) ;  /* 0x0000011400f47944 */ /* 0x000fea0003c00000 */
[----:B------:R-:W-:-:S07]  /*23430*/  IMAD.MOV.U32 R48, RZ, RZ, R44 ;  /* 0x000000ffff307224 */ /* 0x000fce00078e002c */
.L_x_1591:
[----:B------:R-:W-:Y:S05]  /*23440*/  BSYNC.RECONVERGENT B7 ;  /* 0x0000000000077941 */ /* 0x000fea0003800200 */
.L_x_1589:
        /* <DEDUP_REMOVED lines=25> */
.L_x_1593:
[----:B------:R-:W-:-:S07]  /*235e0*/  MOV R34, 0x23600 ;  /* 0x0002360000227802 */ /* 0x000fce0000000f00 */
[----:B------:R-:W-:Y:S05]  /*235f0*/  CALL.REL.NOINC `($__internal_1_$__cuda_sm20_rem_u64) ;  /* 0x0000011400807944 */ /* 0x000fea0003c00000 */
[----:B------:R-:W-:-:S07]  /*23600*/  IMAD.MOV.U32 R48, RZ, RZ, R44 ;  /* 0x000000ffff307224 */ /* 0x000fce00078e002c */
.L_x_1594:
[----:B------:R-:W-:Y:S05]  /*23610*/  BSYNC.RECONVERGENT B7 ;  /* 0x0000000000077941 */ /* 0x000fea0003800200 */
.L_x_1592:
        /* <DEDUP_REMOVED lines=25> */
.L_x_1596:
[----:B------:R-:W-:-:S07]  /*237b0*/  MOV R34, 0x237d0 ;  /* 0x000237d000227802 */ /* 0x000fce0000000f00 */
[----:B------:R-:W-:Y:S05]  /*237c0*/  CALL.REL.NOINC `($__internal_1_$__cuda_sm20_rem_u64) ;  /* 0x00000114000c7944 */ /* 0x000fea0003c00000 */
[----:B------:R-:W-:-:S07]  /*237d0*/  IMAD.MOV.U32 R48, RZ, RZ, R44 ;  /* 0x000000ffff307224 */ /* 0x000fce00078e002c */
.L_x_1597:
[----:B------:R-:W-:Y:S05]  /*237e0*/  BSYNC.RECONVERGENT B7 ;  /* 0x0000000000077941 */ /* 0x000fea0003800200 */
.L_x_1595:
        /* <DEDUP_REMOVED lines=25> */
.L_x_1599:
[----:B------:R-:W-:-:S07]  /*23980*/  MOV R34, 0x239a0 ;  /* 0x000239a000227802 */ /* 0x000fce0000000f00 */
[----:B------:R-:W-:Y:S05]  /*23990*/  CALL.REL.NOINC `($__internal_1_$__cuda_sm20_rem_u64) ;  /* 0x0000011000987944 */ /* 0x000fea0003c00000 */
[----:B------:R-:W-:-:S07]  /*239a0*/  IMAD.MOV.U32 R48, RZ, RZ, R44 ;  /* 0x000000ffff307224 */ /* 0x000fce00078e002c */
.L_x_1600:
[----:B------:R-:W-:Y:S05]  /*239b0*/  BSYNC.RECONVERGENT B7 ;  /* 0x0000000000077941 */ /* 0x000fea0003800200 */
.L_x_1598:
        /* <DEDUP_REMOVED lines=25> */
.L_x_1602:
[----:B------:R-:W-:-:S07]  /*23b50*/  MOV R34, 0x23b70 ;  /* 0x00023b7000227802 */ /* 0x000fce0000000f00 */
[----:B------:R-:W-:Y:S05]  /*23b60*/  CALL.REL.NOINC `($__internal_1_$__cuda_sm20_rem_u64) ;  /* 0x0000011000247944 */ /* 0x000fea0003c00000 */
[----:B------:R-:W-:-:S07]  /*23b70*/  IMAD.MOV.U32 R48, RZ, RZ, R44 ;  /* 0x000000ffff307224 */ /* 0x000fce00078e002c */
.L_x_1603:
[----:B------:R-:W-:Y:S05]  /*23b80*/  BSYNC.RECONVERGENT B7 ;  /* 0x0000000000077941 */ /* 0x000fea0003800200 */
.L_x_1601:
        /* <DEDUP_REMOVED lines=25> */
.L_x_1605:
[----:B------:R-:W-:-:S07]  /*23d20*/  MOV R34, 0x23d40 ;  /* 0x00023d4000227802 */ /* 0x000fce0000000f00 */
[----:B------:R-:W-:Y:S05]  /*23d30*/  CALL.REL.NOINC `($__internal_1_$__cuda_sm20_rem_u64) ;  /* 0x0000010c00b07944 */ /* 0x000fea0003c00000 */
[----:B------:R-:W-:-:S07]  /*23d40*/  IMAD.MOV.U32 R48, RZ, RZ, R44 ;  /* 0x000000ffff307224 */ /* 0x000fce00078e002c */
.L_x_1606:
[----:B------:R-:W-:Y:S05]  /*23d50*/  BSYNC.RECONVERGENT B7 ;  /* 0x0000000000077941 */ /* 0x000fea0003800200 */
.L_x_1604:
        /* <DEDUP_REMOVED lines=25> */
.L_x_1608:
[----:B------:R-:W-:-:S07]  /*23ef0*/  MOV R34, 0x23f10 ;  /* 0x00023f1000227802 */ /* 0x000fce0000000f00 */
[----:B------:R-:W-:Y:S05]  /*23f00*/  CALL.REL.NOINC `($__internal_1_$__cuda_sm20_rem_u64) ;  /* 0x0000010c003c7944 */ /* 0x000fea0003c00000 */
[----:B------:R-:W-:-:S07]  /*23f10*/  IMAD.MOV.U32 R48, RZ, RZ, R44 ;  /* 0x000000ffff307224 */ /* 0x000fce00078e002c */
.L_x_1609:
[----:B------:R-:W-:Y:S05]  /*23f20*/  BSYNC.RECONVERGENT B7 ;  /* 0x0000000000077941 */ /* 0x000fea0003800200 */
.L_x_1607:
        /* <DEDUP_REMOVED lines=25> */
.L_x_1611:
[----:B------:R-:W-:-:S07]  /*240c0*/  MOV R34, 0x240e0 ;  /* 0x000240e000227802 */ /* 0x000fce0000000f00 */
[----:B------:R-:W-:Y:S05]  /*240d0*/  CALL.REL.NOINC `($__internal_1_$__cuda_sm20_rem_u64) ;  /* 0x0000010800c87944 */ /* 0x000fea0003c00000 */
[----:B------:R-:W-:-:S07]  /*240e0*/  IMAD.MOV.U32 R48, RZ, RZ, R44 ;  /* 0x000000ffff307224 */ /* 0x000fce00078e002c */
.L_x_1612:
[----:B------:R-:W-:Y:S05]  /*240f0*/  BSYNC.RECONVERGENT B7 ;  /* 0x0000000000077941 */ /* 0x000fea0003800200 */
.L_x_1610:
        /* <DEDUP_REMOVED lines=25> */
.L_x_1614:
[----:B------:R-:W-:-:S07]  /*24290*/  MOV R34, 0x242b0 ;  /* 0x000242b000227802 */ /* 0x000fce0000000f00 */
[----:B------:R-:W-:Y:S05]  /*242a0*/  CALL.REL.NOINC `($__internal_1_$__cuda_sm20_rem_u64) ;  /* 0x0000010800547944 */ /* 0x000fea0003c00000 */
[----:B------:R-:W-:-:S07]  /*242b0*/  IMAD.MOV.U32 R48, RZ, RZ, R44 ;  /* 0x000000ffff307224 */ /* 0x000fce00078e002c */
.L_x_1615:
[----:B------:R-:W-:Y:S05]  /*242c0*/  BSYNC.RECONVERGENT B7 ;  /* 0x0000000000077941 */ /* 0x000fea0003800200 */
.L_x_1613:
[----:B------:R-:W-:-:S05]  /*242d0*/  IADD3 R44, P0, PT, R54, R48, RZ ;  /* 0x00000030362c7210 */ /* 0x000fca0007f1e0ff */
[----:B------:R-:W-:-:S08]  /*242e0*/  IMAD.X R43, R55, 0x1, R49, P0 ;  /* 0x00000001372b7824 */ /* 0x000fd000000e0631 */
.L_x_1417:
[----:B------:R-:W-:Y:S05]  /*242f0*/  BSYNC.RECONVERGENT B5 ;  /* 0x0000000000057941 */ /* 0x000fea0003800200 */
.L_x_1416:
        /* <DEDUP_REMOVED lines=22> */
.L_x_1616:
[----:B------:R-:W-:-:S07]  /*24460*/  MOV R34, 0x24480 ;  /* 0x0002448000227802 */ /* 0x000fce0000000f00 */
[----:B------:R-:W-:Y:S05]  /*24470*/  CALL.REL.NOINC `($__internal_1_$__cuda_sm20_rem_u64) ;  /* 0x0000010400e07944 */ /* 0x000fea0003c00000 */
[----:B------:R-:W-:Y:S02]  /*24480*/  IMAD.MOV.U32 R39, RZ, RZ, R44 ;  /* 0x000000ffff277224 */ /* 0x000fe400078e002c */
[----:B------:R-:W-:-:S07]  /*24490*/  IMAD.MOV.U32 R40, RZ, RZ, R49 ;  /* 0x000000ffff287224 */ /* 0x000fce00078e0031 */
.L_x_1415:
[----:B------:R-:W-:Y:S05]  /*244a0*/  BSYNC.RECONVERGENT B6 ;  /* 0x0000000000067941 */ /* 0x000fea0003800200 */
.L_x_1414:
[-C--:B------:R-:W-:Y:S01]  /*244b0*/  IMAD.WIDE.U32 R50, R29, R28.reuse, RZ ;  /* 0x0000001c1d327225 */ /* 0x080fe200078e00ff */
[----:B------:R-:W-:Y:S03]  /*244c0*/  BSSY.RECONVERGENT B5, `(.L_x_1617) ;  /* 0x0000786000057945 */ /* 0x000fe60003800200 */
[----:B------:R-:W-:-:S04]  /*244d0*/  IMAD.WIDE.U32 R30, R28, R28, RZ ;  /* 0x0000001c1c1e7225 */ /* 0x000fc800078e00ff */
[----:B------:R-:W-:-:S04]  /*244e0*/  IMAD.WIDE.U32 R50, P0, R28, R29, R50 ;  /* 0x0000001d1c327225 */ /* 0x000fc80007800032 */
[----:B------:R-:W-:Y:S01]  /*244f0*/  IMAD.MOV.U32 R48, RZ, RZ, R51 ;  /* 0x000000ffff307224 */ /* 0x000fe200078e0033 */
[----:B------:R-:W-:Y:S01]  /*24500*/  IADD3.X R49, PT, PT, RZ, RZ, RZ, P0, !PT ;  /* 0x000000ffff317210 */ /* 0x000fe200007fe4ff */
[----:B------:R-:W-:Y:S01]  /*24510*/  IMAD.MOV.U32 R44, RZ, RZ, R30 ;  /* 0x000000ffff2c7224 */ /* 0x000fe200078e001e */
[----:B------:R-:W-:-:S05]  /*24520*/  IADD3 R43, P0, PT, R31, R50, RZ ;  /* 0x000000321f2b7210 */ /* 0x000fca0007f1e0ff */
        /* <DEDUP_REMOVED lines=16> */
[----:B------:R-:W-:Y:S01]  /*24630*/  IMAD.HI.U32 R43, R31, R43, R30 ;  /* 0x0000002b1f2b7227 */ /* 0x000fe200078e001e */
[----:B------:R-:W-:-:S05]  /*24640*/  MOV R31, RZ ;  /* 0x000000ff001f7202 */ /* 0x000fca0000000f00 */
        /* <DEDUP_REMOVED lines=9> */
.L_x_1620:
[----:B------:R-:W-:-:S07]  /*246e0*/  MOV R34, 0x24700 ;  /* 0x0002470000227802 */ /* 0x000fce0000000f00 */
[----:B------:R-:W-:Y:S05]  /*246f0*/  CALL.REL.NOINC `($__internal_1_$__cuda_sm20_rem_u64) ;  /* 0x0000010400407944 */ /* 0x000fea0003c00000 */
[----:B------:R-:W-:Y:S02]  /*24700*/  IMAD.MOV.U32 R30, RZ, RZ, R44 ;  /* 0x000000ffff1e7224 */ /* 0x000fe400078e002c */
[----:B------:R-:W-:-:S07]  /*24710*/  IMAD.MOV.U32 R31, RZ, RZ, R49 ;  /* 0x000000ffff1f7224 */ /* 0x000fce00078e0031 */
.L_x_1621:
[----:B------:R-:W-:Y:S05]  /*24720*/  BSYNC.RECONVERGENT B6 ;  /* 0x0000000000067941 */ /* 0x000fea0003800200 */
.L_x_1619:
[----:B------:R-:W-:Y:S01]  /*24730*/  LOP3.LUT R34, R29, R47, RZ, 0xfc, !PT ;  /* 0x0000002f1d227212 */ /* 0x000fe200078efcff */
[----:B------:R-:W-:Y:S03]  /*24740*/  BSSY.RECONVERGENT B6, `(.L_x_1622) ;  /* 0x000001b000067945 */ /* 0x000fe60003800200 */
[----:B------:R-:W-:-:S13]  /*24750*/  ISETP.NE.U32.AND P0, PT, R34, RZ, PT ;  /* 0x000000ff2200720c */ /* 0x000fda0003f05070 */
[----:B------:R-:W-:Y:S05]  /*24760*/  @P0 BRA `(.L_x_1623) ;  /* 0x00000000004c0947 */ /* 0x000fea0003800000 */
[----:B------:R-:W0:Y:S01]  /*24770*/  I2F.U32.RP R34, R45 ;  /* 0x0000002d00227306 */ /* 0x000e220000209000 */
[----:B------:R-:W-:Y:S01]  /*24780*/  IMAD.MOV.U32 R48, RZ, RZ, RZ ;  /* 0x000000ffff307224 */ /* 0x000fe200078e00ff */
[----:B------:R-:W-:-:S06]  /*24790*/  ISETP.NE.U32.AND P1, PT, R45, RZ, PT ;  /* 0x000000ff2d00720c */ /* 0x000fcc0003f25070 */
[----:B0-----:R-:W0:Y:S02]  /*247a0*/  MUFU.RCP R34, R34 ;  /* 0x0000002200227308 */ /* 0x001e240000001000 */
[----:B0-----:R-:W-:-:S06]  /*247b0*/  IADD3 R49, PT, PT, R34, 0xffffffe, RZ ;  /* 0x0ffffffe22317810 */ /* 0x001fcc0007ffe0ff */
[----:B------:R-:W0:Y:S02]  /*247c0*/  F2I.FTZ.U32.TRUNC.NTZ R49, R49 ;  /* 0x0000003100317305 */ /* 0x000e24000021f000 */
[----:B0-----:R-:W-:-:S04]  /*247d0*/  IMAD.MOV R44, RZ, RZ, -R49 ;  /* 0x000000ffff2c7224 */ /* 0x001fc800078e0a31 */
[----:B------:R-:W-:-:S04]  /*247e0*/  IMAD R29, R44, R45, RZ ;  /* 0x0000002d2c1d7224 */ /* 0x000fc800078e02ff */
[----:B------:R-:W-:-:S04]  /*247f0*/  IMAD.HI.U32 R29, R49, R29, R48 ;  /* 0x0000001d311d7227 */ /* 0x000fc800078e0030 */
[----:B------:R-:W-:Y:S02]  /*24800*/  HFMA2 R49, -RZ, RZ, 0, 0 ;  /* 0x00000000ff317431 */ /* 0x000fe400000001ff */
        /* <DEDUP_REMOVED lines=9> */
.L_x_1623:
[----:B------:R-:W-:Y:S01]  /*248a0*/  IMAD.MOV.U32 R44, RZ, RZ, R28 ;  /* 0x000000ffff2c7224 */ /* 0x000fe200078e001c */
[----:B------:R-:W-:Y:S01]  /*248b0*/  MOV R34, 0x248e0 ;  /* 0x000248e000227802 */ /* 0x000fe20000000f00 */
[----:B------:R-:W-:-:S07]  /*248c0*/  IMAD.MOV.U32 R43, RZ, RZ, R29 ;  /* 0x000000ffff2b7224 */ /* 0x000fce00078e001d */
[----:B------:R-:W-:Y:S05]  /*248d0*/  CALL.REL.NOINC `($__internal_1_$__cuda_sm20_rem_u64) ;  /* 0x0000010000c87944 */ /* 0x000fea0003c00000 */
[----:B------:R-:W-:-:S07]  /*248e0*/  MOV R48, R44 ;  /* 0x0000002c00307202 */ /* 0x000fce0000000f00 */
.L_x_1624:
[----:B------:R-:W-:Y:S05]  /*248f0*/  BSYNC.RECONVERGENT B6 ;  /* 0x0000000000067941 */ /* 0x000fea0003800200 */
.L_x_1622:
        /* <DEDUP_REMOVED lines=25> */
.L_x_1626:
[----:B------:R-:W-:-:S07]  /*24a90*/  MOV R34, 0x24ab0 ;  /* 0x00024ab000227802 */ /* 0x000fce0000000f00 */
[----:B------:R-:W-:Y:S05]  /*24aa0*/  CALL.REL.NOINC `($__internal_1_$__cuda_sm20_rem_u64) ;  /* 0x0000010000547944 */ /* 0x000fea0003c00000 */
[----:B------:R-:W-:-:S07]  /*24ab0*/  MOV R48, R44 ;  /* 0x0000002c00307202 */ /* 0x000fce0000000f00 */
.L_x_1627:
[----:B------:R-:W-:Y:S05]  /*24ac0*/  BSYNC.RECONVERGENT B6 ;  /* 0x0000000000067941 */ /* 0x000fea0003800200 */
.L_x_1625:
        /* <DEDUP_REMOVED lines=25> */
.L_x_1629:
[----:B------:R-:W-:-:S07]  /*24c60*/  MOV R34, 0x24c80 ;  /* 0x00024c8000227802 */ /* 0x000fce0000000f00 */
[----:B------:R-:W-:Y:S05]  /*24c70*/  CALL.REL.NOINC `($__internal_1_$__cuda_sm20_rem_u64) ;  /* 0x000000fc00e07944 */ /* 0x000fea0003c00000 */
[----:B------:R-:W-:-:S07]  /*24c80*/  MOV R48, R44 ;  /* 0x0000002c00307202 */ /* 0x000fce0000000f00 */
.L_x_1630:
[----:B------:R-:W-:Y:S05]  /*24c90*/  BSYNC.RECONVERGENT B6 ;  /* 0x0000000000067941 */ /* 0x000fea0003800200 */
.L_x_1628:
        /* <DEDUP_REMOVED lines=25> */
.L_x_1632:
[----:B------:R-:W-:-:S07]  /*24e30*/  MOV R34, 0x24e50 ;  /* 0x00024e5000227802 */ /* 0x000fce0000000f00 */
[----:B------:R-:W-:Y:S05]  /*24e40*/  CALL.REL.NOINC `($__internal_1_$__cuda_sm20_rem_u64) ;  /* 0x000000fc006c7944 */ /* 0x000fea0003c00000 */
[----:B------:R-:W-:-:S07]  /*24e50*/  MOV R48, R44 ;  /* 0x0000002c00307202 */ /* 0x000fce0000000f00 */
.L_x_1633:
[----:B------:R-:W-:Y:S05]  /*24e60*/  BSYNC.RECONVERGENT B6 ;  /* 0x0000000000067941 */ /* 0x000fea0003800200 */
.L_x_1631:
        /* <DEDUP_REMOVED lines=25> */
.L_x_1635:
[----:B------:R-:W-:-:S07]  /*25000*/  MOV R34, 0x25020 ;  /* 0x0002502000227802 */ /* 0x000fce0000000f00 */
[----:B------:R-:W-:Y:S05]  /*25010*/  CALL.REL.NOINC `($__internal_1_$__cuda_sm20_rem_u64) ;  /* 0x000000f800f87944 */ /* 0x000fea0003c00000 */
[----:B------:R-:W-:-:S07]  /*25020*/  MOV R48, R44 ;  /* 0x0000002c00307202 */ /* 0x000fce0000000f00 */
.L_x_1636:
[----:B------:R-:W-:Y:S05]  /*25030*/  BSYNC.RECONVERGENT B6 ;  /* 0x0000000000067941 */ /* 0x000fea0003800200 */
.L_x_1634:
        /* <DEDUP_REMOVED lines=25> */
.L_x_1638:
[----:B------:R-:W-:-:S07]  /*251d0*/  MOV R34, 0x251f0 ;  /* 0x000251f000227802 */ /* 0x000fce0000000f00 */
[----:B------:R-:W-:Y:S05]  /*251e0*/  CALL.REL.NOINC `($__internal_1_$__cuda_sm20_rem_u64) ;  /* 0x000000f800847944 */ /* 0x000fea0003c00000 */
[----:B------:R-:W-:-:S07]  /*251f0*/  MOV R48, R44 ;  /* 0x0000002c00307202 */ /* 0x000fce0000000f00 */
.L_x_1639:
[----:B------:R-:W-:Y:S05]  /*25200*/  BSYNC.RECONVERGENT B6 ;  /* 0x0000000000067941 */ /* 0x000fea0003800200 */
.L_x_1637:
        /* <DEDUP_REMOVED lines=25> */
.L_x_1641:
[----:B------:R-:W-:-:S07]  /*253a0*/  MOV R34, 0x253c0 ;  /* 0x000253c000227802 */ /* 0x000fce0000000f00 */
[----:B------:R-:W-:Y:S05]  /*253b0*/  CALL.REL.NOINC `($__internal_1_$__cuda_sm20_rem_u64) ;  /* 0x000000f800107944 */ /* 0x000fea0003c00000 */
[----:B------:R-:W-:-:S07]  /*253c0*/  MOV R48, R44 ;  /* 0x0000002c00307202 */ /* 0x000fce0000000f00 */
.L_x_1642:
[----:B------:R-:W-:Y:S05]  /*253d0*/  BSYNC.RECONVERGENT B6 ;  /* 0x0000000000067941 */ /* 0x000fea0003800200 */
.L_x_1640:
        /* <DEDUP_REMOVED lines=25> */
.L_x_1644:
[----:B------:R-:W-:-:S07]  /*25570*/  MOV R34, 0x25590 ;  /* 0x0002559000227802 */ /* 0x000fce0000000f00 */
[----:B------:R-:W-:Y:S05]  /*25580*/  CALL.REL.NOINC `($__internal_1_$__cuda_sm20_rem_u64) ;  /* 0x000000f4009c7944 */ /* 0x000fea0003c00000 */
[----:B------:R-:W-:-:S07]  /*25590*/  MOV R48, R44 ;  /* 0x0000002c00307202 */ /* 0x000fce0000000f00 */
.L_x_1645:
[----:B------:R-:W-:Y:S05]  /*255a0*/  BSYNC.RECONVERGENT B6 ;  /* 0x0000000000067941 */ /* 0x000fea0003800200 */
.L_x_1643:
        /* <DEDUP_REMOVED lines=25> */
.L_x_1647:
[----:B------:R-:W-:-:S07]  /*25740*/  MOV R34, 0x25760 ;  /* 0x0002576000227802 */ /* 0x000fce0000000f00 */
[----:B------:R-:W-:Y:S05]  /*25750*/  CALL.REL.NOINC `($__internal_1_$__cuda_sm20_rem_u64) ;  /* 0x000000f400287944 */ /* 0x000fea0003c00000 */
[----:B------:R-:W-:-:S07]  /*25760*/  MOV R48, R44 ;  /* 0x0000002c00307202 */ /* 0x000fce0000000f00 */
.L_x_1648:
[----:B------:R-:W-:Y:S05]  /*25770*/  BSYNC.RECONVERGENT B6 ;  /* 0x0000000000067941 */ /* 0x000fea0003800200 */
.L_x_1646:
        /* <DEDUP_REMOVED lines=25> */
.L_x_1650:
[----:B------:R-:W-:-:S07]  /*25910*/  MOV R34, 0x25930 ;  /* 0x0002593000227802 */ /* 0x000fce0000000f00 */
[----:B------:R-:W-:Y:S05]  /*25920*/  CALL.REL.NOINC `($__internal_1_$__cuda_sm20_rem_u64) ;  /* 0x000000f000b47944 */ /* 0x000fea0003c00000 */
[----:B------:R-:W-:-:S07]  /*25930*/  MOV R48, R44 ;  /* 0x0000002c00307202 */ /* 0x000fce0000000f00 */
.L_x_1651:
[----:B------:R-:W-:Y:S05]  /*25940*/  BSYNC.RECONVERGENT B6 ;  /* 0x0000000000067941 */ /* 0x000fea0003800200 */
.L_x_1649:
        /* <DEDUP_REMOVED lines=25> */
.L_x_1653:
[----:B------:R-:W-:-:S07]  /*25ae0*/  MOV R34, 0x25b00 ;  /* 0x00025b0000227802 */ /* 0x000fce0000000f00 */
[----:B------:R-:W-:Y:S05]  /*25af0*/  CALL.REL.NOINC `($__internal_1_$__cuda_sm20_rem_u64) ;  /* 0x000000f000407944 */ /* 0x000fea0003c00000 */
[----:B------:R-:W-:-:S07]  /*25b00*/  MOV R48, R44 ;  /* 0x0000002c00307202 */ /* 0x000fce0000000f00 */
.L_x_1654:
[----:B------:R-:W-:Y:S05]  /*25b10*/  BSYNC.RECONVERGENT B6 ;  /* 0x0000000000067941 */ /* 0x000fea0003800200 */
.L_x_1652:
        /* <DEDUP_REMOVED lines=25> */
.L_x_1656:
[----:B------:R-:W-:-:S07]  /*25cb0*/  MOV R34, 0x25cd0 ;  /* 0x00025cd000227802 */ /* 0x000fce0000000f00 */
[----:B------:R-:W-:Y:S05]  /*25cc0*/  CALL.REL.NOINC `($__internal_1_$__cuda_sm20_rem_u64) ;  /* 0x000000ec00cc7944 */ /* 0x000fea0003c00000 */
[----:B------:R-:W-:-:S07]  /*25cd0*/  MOV R48, R44 ;  /* 0x0000002c00307202 */ /* 0x000fce0000000f00 */
.L_x_1657:
[----:B------:R-:W-:Y:S05]  /*25ce0*/  BSYNC.RECONVERGENT B6 ;  /* 0x0000000000067941 */ /* 0x000fea0003800200 */
.L_x_1655:
        /* <DEDUP_REMOVED lines=25> */
.L_x_1659:
[----:B------:R-:W-:-:S07]  /*25e80*/  MOV R34, 0x25ea0 ;  /* 0x00025ea000227802 */ /* 0x000fce0000000f00 */
[----:B------:R-:W-:Y:S05]  /*25e90*/  CALL.REL.NOINC `($__internal_1_$__cuda_sm20_rem_u64) ;  /* 0x000000ec00587944 */ /* 0x000fea0003c00000 */
[----:B------:R-:W-:-:S07]  /*25ea0*/  MOV R48, R44 ;  /* 0x0000002c00307202 */ /* 0x000fce0000000f00 */
.L_x_1660:
[----:B------:R-:W-:Y:S05]  /*25eb0*/  BSYNC.RECONVERGENT B6 ;  /* 0x0000000000067941 */ /* 0x000fea0003800200 */
.L_x_1658:
        /* <DEDUP_REMOVED lines=25> */
.L_x_1662:
[----:B------:R-:W-:-:S07]  /*26050*/  MOV R34, 0x26070 ;  /* 0x0002607000227802 */ /* 0x000fce0000000f00 */
[----:B------:R-:W-:Y:S05]  /*26060*/  CALL.REL.NOINC `($__internal_1_$__cuda_sm20_rem_u64) ;  /* 0x000000e800e47944 */ /* 0x000fea0003c00000 */
[----:B------:R-:W-:-:S07]  /*26070*/  MOV R48, R44 ;  /* 0x0000002c00307202 */ /* 0x000fce0000000f00 */
.L_x_1663:
[----:B------:R-:W-:Y:S05]  /*26080*/  BSYNC.RECONVERGENT B6 ;  /* 0x0000000000067941 */ /* 0x000fea0003800200 */
.L_x_1661:
        /* <DEDUP_REMOVED lines=25> */
.L_x_1665:
[----:B------:R-:W-:-:S07]  /*26220*/  MOV R34, 0x26240 ;  /* 0x0002624000227802 */ /* 0x000fce0000000f00 */
[----:B------:R-:W-:Y:S05]  /*26230*/  CALL.REL.NOINC `($__internal_1_$__cuda_sm20_rem_u64) ;  /* 0x000000e800707944 */ /* 0x000fea0003c00000 */
[----:B------:R-:W-:-:S07]  /*26240*/  MOV R48, R44 ;  /* 0x0000002c00307202 */ /* 0x000fce0000000f00 */
.L_x_1666:
[----:B------:R-:W-:Y:S05]  /*26250*/  BSYNC.RECONVERGENT B6 ;  /* 0x0000000000067941 */ /* 0x000fea0003800200 */
.L_x_1664:
        /* <DEDUP_REMOVED lines=25> */
.L_x_1668:
[----:B------:R-:W-:-:S07]  /*263f0*/  MOV R34, 0x26410 ;  /* 0x0002641000227802 */ /* 0x000fce0000000f00 */
[----:B------:R-:W-:Y:S05]  /*26400*/  CALL.REL.NOINC `($__internal_1_$__cuda_sm20_rem_u64) ;  /* 0x000000e400fc7944 */ /* 0x000fea0003c00000 */
[----:B------:R-:W-:-:S07]  /*26410*/  MOV R48, R44 ;  /* 0x0000002c00307202 */ /* 0x000fce0000000f00 */
.L_x_1669:
[----:B------:R-:W-:Y:S05]  /*26420*/  BSYNC.RECONVERGENT B6 ;  /* 0x0000000000067941 */ /* 0x000fea0003800200 */
.L_x_1667:
        /* <DEDUP_REMOVED lines=25> */
.L_x_1671:
[----:B------:R-:W-:-:S07]  /*265c0*/  MOV R34, 0x265e0 ;  /* 0x000265e000227802 */ /* 0x000fce0000000f00 */
[----:B------:R-:W-:Y:S05]  /*265d0*/  CALL.REL.NOINC `($__internal_1_$__cuda_sm20_rem_u64) ;  /* 0x000000e400887944 */ /* 0x000fea0003c00000 */
[----:B------:R-:W-:-:S07]  /*265e0*/  MOV R48, R44 ;  /* 0x0000002c00307202 */ /* 0x000fce0000000f00 */
.L_x_1672:
[----:B------:R-:W-:Y:S05]  /*265f0*/  BSYNC.RECONVERGENT B6 ;  /* 0x0000000000067941 */ /* 0x000fea0003800200 */
.L_x_1670:
        /* <DEDUP_REMOVED lines=25> */
.L_x_1674:
[----:B------:R-:W-:-:S07]  /*26790*/  MOV R34, 0x267b0 ;  /* 0x000267b000227802 */ /* 0x000fce0000000f00 */
[----:B------:R-:W-:Y:S05]  /*267a0*/  CALL.REL.NOINC `($__internal_1_$__cuda_sm20_rem_u64) ;  /* 0x000000e400147944 */ /* 0x000fea0003c00000 */
[----:B------:R-:W-:-:S07]  /*267b0*/  MOV R48, R44 ;  /* 0x0000002c00307202 */ /* 0x000fce0000000f00 */
.L_x_1675:
[----:B------:R-:W-:Y:S05]  /*267c0*/  BSYNC.RECONVERGENT B6 ;  /* 0x0000000000067941 */ /* 0x000fea0003800200 */
.L_x_1673:
        /* <DEDUP_REMOVED lines=25> */
.L_x_1677:
[----:B------:R-:W-:-:S07]  /*26960*/  MOV R34, 0x26980 ;  /* 0x0002698000227802 */ /* 0x000fce0000000f00 */
[----:B------:R-:W-:Y:S05]  /*26970*/  CALL.REL.NOINC `($__internal_1_$__cuda_sm20_rem_u64) ;  /* 0x000000e000a07944 */ /* 0x000fea0003c00000 */
[----:B------:R-:W-:-:S07]  /*26980*/  MOV R48, R44 ;  /* 0x0000002c00307202 */ /* 0x000fce0000000f00 */
.L_x_1678:
[----:B------:R-:W-:Y:S05]  /*26990*/  BSYNC.RECONVERGENT B6 ;  /* 0x0000000000067941 */ /* 0x000fea0003800200 */
.L_x_1676:
        /* <DEDUP_REMOVED lines=25> */
.L_x_1680:
[----:B------:R-:W-:-:S07]  /*26b30*/  MOV R34, 0x26b50 ;  /* 0x00026b5000227802 */ /* 0x000fce0000000f00 */
[----:B------:R-:W-:Y:S05]  /*26b40*/  CALL.REL.NOINC `($__internal_1_$__cuda_sm20_rem_u64) ;  /* 0x000000e0002c7944 */ /* 0x000fea0003c00000 */
[----:B------:R-:W-:-:S07]  /*26b50*/  MOV R48, R44 ;  /* 0x0000002c00307202 */ /* 0x000fce0000000f00 */
.L_x_1681:
[----:B------:R-:W-:Y:S05]  /*26b60*/  BSYNC.RECONVERGENT B6 ;  /* 0x0000000000067941 */ /* 0x000fea0003800200 */
.L_x_1679:
        /* <DEDUP_REMOVED lines=25> */
.L_x_1683:
[----:B------:R-:W-:-:S07]  /*26d00*/  MOV R34, 0x26d20 ;  /* 0x00026d2000227802 */ /* 0x000fce0000000f00 */
[----:B------:R-:W-:Y:S05]  /*26d10*/  CALL.REL.NOINC `($__internal_1_$__cuda_sm20_rem_u64) ;  /* 0x000000dc00b87944 */ /* 0x000fea0003c00000 */
[----:B------:R-:W-:-:S07]  /*26d20*/  MOV R48, R44 ;  /* 0x0000002c00307202 */ /* 0x000fce0000000f00 */
.L_x_1684:
[----:B------:R-:W-:Y:S05]  /*26d30*/  BSYNC.RECONVERGENT B6 ;  /* 0x0000000000067941 */ /* 0x000fea0003800200 */
.L_x_1682:
        /* <DEDUP_REMOVED lines=25> */
.L_x_1686:
[----:B------:R-:W-:-:S07]  /*26ed0*/  MOV R34, 0x26ef0 ;  /* 0x00026ef000227802 */ /* 0x000fce0000000f00 */
[----:B------:R-:W-:Y:S05]  /*26ee0*/  CALL.REL.NOINC `($__internal_1_$__cuda_sm20_rem_u64) ;  /* 0x000000dc00447944 */ /* 0x000fea0003c00000 */
[----:B------:R-:W-:-:S07]  /*26ef0*/  MOV R48, R44 ;  /* 0x0000002c00307202 */ /* 0x000fce0000000f00 */
.L_x_1687:
[----:B------:R-:W-:Y:S05]  /*26f00*/  BSYNC.RECONVERGENT B6 ;  /* 0x0000000000067941 */ /* 0x000fea0003800200 */
.L_x_1685:
        /* <DEDUP_REMOVED lines=25> */
.L_x_1689:
[----:B------:R-:W-:-:S07]  /*270a0*/  MOV R34, 0x270c0 ;  /* 0x000270c000227802 */ /* 0x000fce0000000f00 */
[----:B------:R-:W-:Y:S05]  /*270b0*/  CALL.REL.NOINC `($__internal_1_$__cuda_sm20_rem_u64) ;  /* 0x000000d800d07944 */ /* 0x000fea0003c00000 */
[----:B------:R-:W-:-:S07]  /*270c0*/  MOV R48, R44 ;  /* 0x0000002c00307202 */ /* 0x000fce0000000f00 */
.L_x_1690:
[----:B------:R-:W-:Y:S05]  /*270d0*/  BSYNC.RECONVERGENT B6 ;  /* 0x0000000000067941 */ /* 0x000fea0003800200 */
.L_x_1688:
        /* <DEDUP_REMOVED lines=25> */
.L_x_1692:
[----:B------:R-:W-:-:S07]  /*27270*/  MOV R34, 0x27290 ;  /* 0x0002729000227802 */ /* 0x000fce0000000f00 */
[----:B------:R-:W-:Y:S05]  /*27280*/  CALL.REL.NOINC `($__internal_1_$__cuda_sm20_rem_u64) ;  /* 0x000000d8005c7944 */ /* 0x000fea0003c00000 */
[----:B------:R-:W-:-:S07]  /*27290*/  MOV R48, R44 ;  /* 0x0000002c00307202 */ /* 0x000fce0000000f00 */
.L_x_1693:
[----:B------:R-:W-:Y:S05]  /*272a0*/  BSYNC.RECONVERGENT B6 ;  /* 0x0000000000067941 */ /* 0x000fea0003800200 */
.L_x_1691:
        /* <DEDUP_REMOVED lines=25> */
.L_x_1695:
[----:B------:R-:W-:-:S07]  /*27440*/  MOV R34, 0x27460 ;  /* 0x0002746000227802 */ /* 0x000fce0000000f00 */
[----:B------:R-:W-:Y:S05]  /*27450*/  CALL.REL.NOINC `($__internal_1_$__cuda_sm20_rem_u64) ;  /* 0x000000d400e87944 */ /* 0x000fea0003c00000 */
[----:B------:R-:W-:-:S07]  /*27460*/  MOV R48, R44 ;  /* 0x0000002c00307202 */ /* 0x000fce0000000f00 */
.L_x_1696:
[----:B------:R-:W-:Y:S05]  /*27470*/  BSYNC.RECONVERGENT B6 ;  /* 0x0000000000067941 */ /* 0x000fea0003800200 */
.L_x_1694:
        /* <DEDUP_REMOVED lines=25> */
.L_x_1698:
[----:B------:R-:W-:-:S07]  /*27610*/  MOV R34, 0x27630 ;  /* 0x0002763000227802 */ /* 0x000fce0000000f00 */
[----:B------:R-:W-:Y:S05]  /*27620*/  CALL.REL.NOINC `($__internal_1_$__cuda_sm20_rem_u64) ;  /* 0x000000d400747944 */ /* 0x000fea0003c00000 */
[----:B------:R-:W-:-:S07]  /*27630*/  MOV R48, R44 ;  /* 0x0000002c00307202 */ /* 0x000fce0000000f00 */
.L_x_1699:
[----:B------:R-:W-:Y:S05]  /*27640*/  BSYNC.RECONVERGENT B6 ;  /* 0x0000000000067941 */ /* 0x000fea0003800200 */
.L_x_1697:
        /* <DEDUP_REMOVED lines=25> */
.L_x_1701:
[----:B------:R-:W-:-:S07]  /*277e0*/  MOV R34, 0x27800 ;  /* 0x0002780000227802 */ /* 0x000fce0000000f00 */
[----:B------:R-:W-:Y:S05]  /*277f0*/  CALL.REL.NOINC `($__internal_1_$__cuda_sm20_rem_u64) ;  /* 0x000000d400007944 */ /* 0x000fea0003c00000 */
[----:B------:R-:W-:-:S07]  /*27800*/  MOV R48, R44 ;  /* 0x0000002c00307202 */ /* 0x000fce0000000f00 */
.L_x_1702:
[----:B------:R-:W-:Y:S05]  /*27810*/  BSYNC.RECONVERGENT B6 ;  /* 0x0000000000067941 */ /* 0x000fea0003800200 */
.L_x_1700:
        /* <DEDUP_REMOVED lines=25> */
.L_x_1704:
[----:B------:R-:W-:-:S07]  /*279b0*/  MOV R34, 0x279d0 ;  /* 0x000279d000227802 */ /* 0x000fce0000000f00 */
[----:B------:R-:W-:Y:S05]  /*279c0*/  CALL.REL.NOINC `($__internal_1_$__cuda_sm20_rem_u64) ;  /* 0x000000d0008c7944 */ /* 0x000fea0003c00000 */
[----:B------:R-:W-:-:S07]  /*279d0*/  MOV R48, R44 ;  /* 0x0000002c00307202 */ /* 0x000fce0000000f00 */
.L_x_1705:
[----:B------:R-:W-:Y:S05]  /*279e0*/  BSYNC.RECONVERGENT B6 ;  /* 0x0000000000067941 */ /* 0x000fea0003800200 */
.L_x_1703:
        /* <DEDUP_REMOVED lines=25> */
.L_x_1707:
[----:B------:R-:W-:-:S07]  /*27b80*/  MOV R34, 0x27ba0 ;  /* 0x00027ba000227802 */ /* 0x000fce0000000f00 */
[----:B------:R-:W-:Y:S05]  /*27b90*/  CALL.REL.NOINC `($__internal_1_$__cuda_sm20_rem_u64) ;  /* 0x000000d000187944 */ /* 0x000fea0003c00000 */
[----:B------:R-:W-:-:S07]  /*27ba0*/  MOV R48, R44 ;  /* 0x0000002c00307202 */ /* 0x000fce0000000f00 */
.L_x_1708:
[----:B------:R-:W-:Y:S05]  /*27bb0*/  BSYNC.RECONVERGENT B6 ;  /* 0x0000000000067941 */ /* 0x000fea0003800200 */
.L_x_1706:
        /* <DEDUP_REMOVED lines=25> */
.L_x_1710:
[----:B------:R-:W-:-:S07]  /*27d50*/  MOV R34, 0x27d70 ;  /* 0x00027d7000227802 */ /* 0x000fce0000000f00 */
[----:B------:R-:W-:Y:S05]  /*27d60*/  CALL.REL.NOINC `($__internal_1_$__cuda_sm20_rem_u64) ;  /* 0x000000cc00a47944 */ /* 0x000fea0003c00000 */
[----:B------:R-:W-:-:S07]  /*27d70*/  MOV R48, R44 ;  /* 0x0000002c00307202 */ /* 0x000fce0000000f00 */
.L_x_1711:
[----:B------:R-:W-:Y:S05]  /*27d80*/  BSYNC.RECONVERGENT B6 ;  /* 0x0000000000067941 */ /* 0x000fea0003800200 */
.L_x_1709:
        /* <DEDUP_REMOVED lines=25> */
.L_x_1713:
[----:B------:R-:W-:-:S07]  /*27f20*/  MOV R34, 0x27f40 ;  /* 0x00027f4000227802 */ /* 0x000fce0000000f00 */
[----:B------:R-:W-:Y:S05]  /*27f30*/  CALL.REL.NOINC `($__internal_1_$__cuda_sm20_rem_u64) ;  /* 0x000000cc00307944 */ /* 0x000fea0003c00000 */
[----:B------:R-:W-:-:S07]  /*27f40*/  MOV R48, R44 ;  /* 0x0000002c00307202 */ /* 0x000fce0000000f00 */
.L_x_1714:
[----:B------:R-:W-:Y:S05]  /*27f50*/  BSYNC.RECONVERGENT B6 ;  /* 0x0000000000067941 */ /* 0x000fea0003800200 */
.L_x_1712:
        /* <DEDUP_REMOVED lines=25> */
.L_x_1716:
[----:B------:R-:W-:-:S07]  /*280f0*/  MOV R34, 0x28110 ;  /* 0x0002811000227802 */ /* 0x000fce0000000f00 */
[----:B------:R-:W-:Y:S05]  /*28100*/  CALL.REL.NOINC `($__internal_1_$__cuda_sm20_rem_u64) ;  /* 0x000000c800bc7944 */ /* 0x000fea0003c00000 */
[----:B------:R-:W-:-:S07]  /*28110*/  MOV R48, R44 ;  /* 0x0000002c00307202 */ /* 0x000fce0000000f00 */
.L_x_1717:
[----:B------:R-:W-:Y:S05]  /*28120*/  BSYNC.RECONVERGENT B6 ;  /* 0x0000000000067941 */ /* 0x000fea0003800200 */
.L_x_1715:
        /* <DEDUP_REMOVED lines=25> */
.L_x_1719:
[----:B------:R-:W-:-:S07]  /*282c0*/  MOV R34, 0x282e0 ;  /* 0x000282e000227802 */ /* 0x000fce0000000f00 */
[----:B------:R-:W-:Y:S05]  /*282d0*/  CALL.REL.NOINC `($__internal_1_$__cuda_sm20_rem_u64) ;  /* 0x000000c800487944 */ /* 0x000fea0003c00000 */
[----:B------:R-:W-:-:S07]  /*282e0*/  MOV R48, R44 ;  /* 0x0000002c00307202 */ /* 0x000fce0000000f00 */
.L_x_1720:
[----:B------:R-:W-:Y:S05]  /*282f0*/  BSYNC.RECONVERGENT B6 ;  /* 0x0000000000067941 */ /* 0x000fea0003800200 */
.L_x_1718:
        /* <DEDUP_REMOVED lines=25> */
.L_x_1722:
[----:B------:R-:W-:-:S07]  /*28490*/  MOV R34, 0x284b0 ;  /* 0x000284b000227802 */ /* 0x000fce0000000f00 */
[----:B------:R-:W-:Y:S05]  /*284a0*/  CALL.REL.NOINC `($__internal_1_$__cuda_sm20_rem_u64) ;  /* 0x000000c400d47944 */ /* 0x000fea0003c00000 */
[----:B------:R-:W-:-:S07]  /*284b0*/  MOV R48, R44 ;  /* 0x0000002c00307202 */ /* 0x000fce0000000f00 */
.L_x_1723:
[----:B------:R-:W-:Y:S05]  /*284c0*/  BSYNC.RECONVERGENT B6 ;  /* 0x0000000000067941 */ /* 0x000fea0003800200 */
.L_x_1721:
        /* <DEDUP_REMOVED lines=25> */
.L_x_1725:
[----:B------:R-:W-:-:S07]  /*28660*/  MOV R34, 0x28680 ;  /* 0x0002868000227802 */ /* 0x000fce0000000f00 */
[----:B------:R-:W-:Y:S05]  /*28670*/  CALL.REL.NOINC `($__internal_1_$__cuda_sm20_rem_u64) ;  /* 0x000000c400607944 */ /* 0x000fea0003c00000 */
[----:B------:R-:W-:-:S07]  /*28680*/  MOV R48, R44 ;  /* 0x0000002c00307202 */ /* 0x000fce0000000f00 */
.L_x_1726:
[----:B------:R-:W-:Y:S05]  /*28690*/  BSYNC.RECONVERGENT B6 ;  /* 0x0000000000067941 */ /* 0x000fea0003800200 */
.L_x_1724:
        /* <DEDUP_REMOVED lines=25> */
.L_x_1728:
[----:B------:R-:W-:-:S07]  /*28830*/  MOV R34, 0x28850 ;  /* 0x0002885000227802 */ /* 0x000fce0000000f00 */
[----:B------:R-:W-:Y:S05]  /*28840*/  CALL.REL.NOINC `($__internal_1_$__cuda_sm20_rem_u64) ;  /* 0x000000c000ec7944 */ /* 0x000fea0003c00000 */
[----:B------:R-:W-:-:S07]  /*28850*/  MOV R48, R44 ;  /* 0x0000002c00307202 */ /* 0x000fce0000000f00 */
.L_x_1729:
[----:B------:R-:W-:Y:S05]  /*28860*/  BSYNC.RECONVERGENT B6 ;  /* 0x0000000000067941 */ /* 0x000fea0003800200 */
.L_x_1727:
        /* <DEDUP_REMOVED lines=25> */
.L_x_1731:
[----:B------:R-:W-:-:S07]  /*28a00*/  MOV R34, 0x28a20 ;  /* 0x00028a2000227802 */ /* 0x000fce0000000f00 */
[----:B------:R-:W-:Y:S05]  /*28a10*/  CALL.REL.NOINC `($__internal_1_$__cuda_sm20_rem_u64) ;  /* 0x000000c000787944 */ /* 0x000fea0003c00000 */
[----:B------:R-:W-:-:S07]  /*28a20*/  MOV R48, R44 ;  /* 0x0000002c00307202 */ /* 0x000fce0000000f00 */
.L_x_1732:
[----:B------:R-:W-:Y:S05]  /*28a30*/  BSYNC.RECONVERGENT B6 ;  /* 0x0000000000067941 */ /* 0x000fea0003800200 */
.L_x_1730:
        /* <DEDUP_REMOVED lines=25> */
.L_x_1734:
[----:B------:R-:W-:-:S07]  /*28bd0*/  MOV R34, 0x28bf0 ;  /* 0x00028bf000227802 */ /* 0x000fce0000000f00 */
[----:B------:R-:W-:Y:S05]  /*28be0*/  CALL.REL.NOINC `($__internal_1_$__cuda_sm20_rem_u64) ;  /* 0x000000c000047944 */ /* 0x000fea0003c00000 */
[----:B------:R-:W-:-:S07]  /*28bf0*/  MOV R48, R44 ;  /* 0x0000002c00307202 */ /* 0x000fce0000000f00 */
.L_x_1735:
[----:B------:R-:W-:Y:S05]  /*28c00*/  BSYNC.RECONVERGENT B6 ;  /* 0x0000000000067941 */ /* 0x000fea0003800200 */
.L_x_1733:
        /* <DEDUP_REMOVED lines=25> */
.L_x_1737:
[----:B------:R-:W-:-:S07]  /*28da0*/  MOV R34, 0x28dc0 ;  /* 0x00028dc000227802 */ /* 0x000fce0000000f00 */
[----:B------:R-:W-:Y:S05]  /*28db0*/  CALL.REL.NOINC `($__internal_1_$__cuda_sm20_rem_u64) ;  /* 0x000000bc00907944 */ /* 0x000fea0003c00000 */
[----:B------:R-:W-:-:S07]  /*28dc0*/  MOV R48, R44 ;  /* 0x0000002c00307202 */ /* 0x000fce0000000f00 */
.L_x_1738:
[----:B------:R-:W-:Y:S05]  /*28dd0*/  BSYNC.RECONVERGENT B6 ;  /* 0x0000000000067941 */ /* 0x000fea0003800200 */
.L_x_1736:
        /* <DEDUP_REMOVED lines=25> */
.L_x_1740:
[----:B------:R-:W-:-:S07]  /*28f70*/  MOV R34, 0x28f90 ;  /* 0x00028f9000227802 */ /* 0x000fce0000000f00 */
[----:B------:R-:W-:Y:S05]  /*28f80*/  CALL.REL.NOINC `($__internal_1_$__cuda_sm20_rem_u64) ;  /* 0x000000bc001c7944 */ /* 0x000fea0003c00000 */
[----:B------:R-:W-:-:S07]  /*28f90*/  MOV R48, R44 ;  /* 0x0000002c00307202 */ /* 0x000fce0000000f00 */
.L_x_1741:
[----:B------:R-:W-:Y:S05]  /*28fa0*/  BSYNC.RECONVERGENT B6 ;  /* 0x0000000000067941 */ /* 0x000fea0003800200 */
.L_x_1739:
        /* <DEDUP_REMOVED lines=25> */
.L_x_1743:
[----:B------:R-:W-:-:S07]  /*29140*/  MOV R34, 0x29160 ;  /* 0x0002916000227802 */ /* 0x000fce0000000f00 */
[----:B------:R-:W-:Y:S05]  /*29150*/  CALL.REL.NOINC `($__internal_1_$__cuda_sm20_rem_u64) ;  /* 0x000000b800a87944 */ /* 0x000fea0003c00000 */
[----:B------:R-:W-:-:S07]  /*29160*/  MOV R48, R44 ;  /* 0x0000002c00307202 */ /* 0x000fce0000000f00 */
.L_x_1744:
[----:B------:R-:W-:Y:S05]  /*29170*/  BSYNC.RECONVERGENT B6 ;  /* 0x0000000000067941 */ /* 0x000fea0003800200 */
.L_x_1742:
        /* <DEDUP_REMOVED lines=25> */
.L_x_1746:
[----:B------:R-:W-:-:S07]  /*29310*/  MOV R34, 0x29330 ;  /* 0x0002933000227802 */ /* 0x000fce0000000f00 */
[----:B------:R-:W-:Y:S05]  /*29320*/  CALL.REL.NOINC `($__internal_1_$__cuda_sm20_rem_u64) ;  /* 0x000000b800347944 */ /* 0x000fea0003c00000 */
[----:B------:R-:W-:-:S07]  /*29330*/  MOV R48, R44 ;  /* 0x0000002c00307202 */ /* 0x000fce0000000f00 */
.L_x_1747:
[----:B------:R-:W-:Y:S05]  /*29340*/  BSYNC.RECONVERGENT B6 ;  /* 0x0000000000067941 */ /* 0x000fea0003800200 */
.L_x_1745:
        /* <DEDUP_REMOVED lines=25> */
.L_x_1749:
[----:B------:R-:W-:-:S07]  /*294e0*/  MOV R34, 0x29500 ;  /* 0x0002950000227802 */ /* 0x000fce0000000f00 */
[----:B------:R-:W-:Y:S05]  /*294f0*/  CALL.REL.NOINC `($__internal_1_$__cuda_sm20_rem_u64) ;  /* 0x000000b400c07944 */ /* 0x000fea0003c00000 */
[----:B------:R-:W-:-:S07]  /*29500*/  MOV R48, R44 ;  /* 0x0000002c00307202 */ /* 0x000fce0000000f00 */
.L_x_1750:
[----:B------:R-:W-:Y:S05]  /*29510*/  BSYNC.RECONVERGENT B6 ;  /* 0x0000000000067941 */ /* 0x000fea0003800200 */
.L_x_1748:
        /* <DEDUP_REMOVED lines=25> */
.L_x_1752:
[----:B------:R-:W-:-:S07]  /*296b0*/  MOV R34, 0x296d0 ;  /* 0x000296d000227802 */ /* 0x000fce0000000f00 */
[----:B------:R-:W-:Y:S05]  /*296c0*/  CALL.REL.NOINC `($__internal_1_$__cuda_sm20_rem_u64) ;  /* 0x000000b4004c7944 */ /* 0x000fea0003c00000 */
[----:B------:R-:W-:-:S07]  /*296d0*/  MOV R48, R44 ;  /* 0x0000002c00307202 */ /* 0x000fce0000000f00 */
.L_x_1753:
[----:B------:R-:W-:Y:S05]  /*296e0*/  BSYNC.RECONVERGENT B6 ;  /* 0x0000000000067941 */ /* 0x000fea0003800200 */
.L_x_1751:
        /* <DEDUP_REMOVED lines=25> */
.L_x_1755:
[----:B------:R-:W-:-:S07]  /*29880*/  MOV R34, 0x298a0 ;  /* 0x000298a000227802 */ /* 0x000fce0000000f00 */
[----:B------:R-:W-:Y:S05]  /*29890*/  CALL.REL.NOINC `($__internal_1_$__cuda_sm20_rem_u64) ;  /* 0x000000b000d87944 */ /* 0x000fea0003c00000 */
[----:B------:R-:W-:-:S07]  /*298a0*/  MOV R48, R44 ;  /* 0x0000002c00307202 */ /* 0x000fce0000000f00 */
.L_x_1756:
[----:B------:R-:W-:Y:S05]  /*298b0*/  BSYNC.RECONVERGENT B6 ;  /* 0x0000000000067941 */ /* 0x000fea0003800200 */
.L_x_1754:
        /* <DEDUP_REMOVED lines=25> */
.L_x_1758:
[----:B------:R-:W-:-:S07]  /*29a50*/  MOV R34, 0x29a70 ;  /* 0x00029a7000227802 */ /* 0x000fce0000000f00 */
[----:B------:R-:W-:Y:S05]  /*29a60*/  CALL.REL.NOINC `($__internal_1_$__cuda_sm20_rem_u64) ;  /* 0x000000b000647944 */ /* 0x000fea0003c00000 */
[----:B------:R-:W-:-:S07]  /*29a70*/  MOV R48, R44 ;  /* 0x0000002c00307202 */ /* 0x000fce0000000f00 */
.L_x_1759:
[----:B------:R-:W-:Y:S05]  /*29a80*/  BSYNC.RECONVERGENT B6 ;  /* 0x0000000000067941 */ /* 0x000fea0003800200 */
.L_x_1757:
        /* <DEDUP_REMOVED lines=25> */
.L_x_1761:
[----:B------:R-:W-:-:S07]  /*29c20*/  MOV R34, 0x29c40 ;  /* 0x00029c4000227802 */ /* 0x000fce0000000f00 */
[----:B------:R-:W-:Y:S05]  /*29c30*/  CALL.REL.NOINC `($__internal_1_$__cuda_sm20_rem_u64) ;  /* 0x000000ac00f07944 */ /* 0x000fea0003c00000 */
[----:B------:R-:W-:-:S07]  /*29c40*/  MOV R48, R44 ;  /* 0x0000002c00307202 */ /* 0x000fce0000000f00 */
.L_x_1762:
[----:B------:R-:W-:Y:S05]  /*29c50*/  BSYNC.RECONVERGENT B6 ;  /* 0x0000000000067941 */ /* 0x000fea0003800200 */
.L_x_1760:
        /* <DEDUP_REMOVED lines=25> */
.L_x_1764:
[----:B------:R-:W-:-:S07]  /*29df0*/  MOV R34, 0x29e10 ;  /* 0x00029e1000227802 */ /* 0x000fce0000000f00 */
[----:B------:R-:W-:Y:S05]  /*29e00*/  CALL.REL.NOINC `($__internal_1_$__cuda_sm20_rem_u64) ;  /* 0x000000ac007c7944 */ /* 0x000fea0003c00000 */
[----:B------:R-:W-:-:S07]  /*29e10*/  MOV R48, R44 ;  /* 0x0000002c00307202 */ /* 0x000fce0000000f00 */
.L_x_1765:
[----:B------:R-:W-:Y:S05]  /*29e20*/  BSYNC.RECONVERGENT B6 ;  /* 0x0000000000067941 */ /* 0x000fea0003800200 */
.L_x_1763:
        /* <DEDUP_REMOVED lines=25> */
.L_x_1767:
[----:B------:R-:W-:-:S07]  /*29fc0*/  MOV R34, 0x29fe0 ;  /* 0x00029fe000227802 */ /* 0x000fce0000000f00 */
[----:B------:R-:W-:Y:S05]  /*29fd0*/  CALL.REL.NOINC `($__internal_1_$__cuda_sm20_rem_u64) ;  /* 0x000000ac00087944 */ /* 0x000fea0003c00000 */
[----:B------:R-:W-:-:S07]  /*29fe0*/  MOV R48, R44 ;  /* 0x0000002c00307202 */ /* 0x000fce0000000f00 */
.L_x_1768:
[----:B------:R-:W-:Y:S05]  /*29ff0*/  BSYNC.RECONVERGENT B6 ;  /* 0x0000000000067941 */ /* 0x000fea0003800200 */
.L_x_1766:
        /* <DEDUP_REMOVED lines=25> */
.L_x_1770:
[----:B------:R-:W-:-:S07]  /*2a190*/  MOV R34, 0x2a1b0 ;  /* 0x0002a1b000227802 */ /* 0x000fce0000000f00 */
[----:B------:R-:W-:Y:S05]  /*2a1a0*/  CALL.REL.NOINC `($__internal_1_$__cuda_sm20_rem_u64) ;  /* 0x000000a800947944 */ /* 0x000fea0003c00000 */
[----:B------:R-:W-:-:S07]  /*2a1b0*/  MOV R48, R44 ;  /* 0x0000002c00307202 */ /* 0x000fce0000000f00 */
.L_x_1771:
[----:B------:R-:W-:Y:S05]  /*2a1c0*/  BSYNC.RECONVERGENT B6 ;  /* 0x0000000000067941 */ /* 0x000fea0003800200 */
.L_x_1769:
        /* <DEDUP_REMOVED lines=25> */
.L_x_1773:
[----:B------:R-:W-:-:S07]  /*2a360*/  MOV R34, 0x2a380 ;  /* 0x0002a38000227802 */ /* 0x000fce0000000f00 */
[----:B------:R-:W-:Y:S05]  /*2a370*/  CALL.REL.NOINC `($__internal_1_$__cuda_sm20_rem_u64) ;  /* 0x000000a800207944 */ /* 0x000fea0003c00000 */
[----:B------:R-:W-:-:S07]  /*2a380*/  MOV R48, R44 ;  /* 0x0000002c00307202 */ /* 0x000fce0000000f00 */
.L_x_1774:
[----:B------:R-:W-:Y:S05]  /*2a390*/  BSYNC.RECONVERGENT B6 ;  /* 0x0000000000067941 */ /* 0x000fea0003800200 */
.L_x_1772:
        /* <DEDUP_REMOVED lines=25> */
.L_x_1776:
[----:B------:R-:W-:-:S07]  /*2a530*/  MOV R34, 0x2a550 ;  /* 0x0002a55000227802 */ /* 0x000fce0000000f00 */
[----:B------:R-:W-:Y:S05]  /*2a540*/  CALL.REL.NOINC `($__internal_1_$__cuda_sm20_rem_u64) ;  /* 0x000000a400ac7944 */ /* 0x000fea0003c00000 */
[----:B------:R-:W-:-:S07]  /*2a550*/  MOV R48, R44 ;  /* 0x0000002c00307202 */ /* 0x000fce0000000f00 */
.L_x_1777:
[----:B------:R-:W-:Y:S05]  /*2a560*/  BSYNC.RECONVERGENT B6 ;  /* 0x0000000000067941 */ /* 0x000fea0003800200 */
.L_x_1775:
        /* <DEDUP_REMOVED lines=25> */
.L_x_1779:
[----:B------:R-:W-:-:S07]  /*2a700*/  MOV R34, 0x2a720 ;  /* 0x0002a72000227802 */ /* 0x000fce0000000f00 */
[----:B------:R-:W-:Y:S05]  /*2a710*/  CALL.REL.NOINC `($__internal_1_$__cuda_sm20_rem_u64) ;  /* 0x000000a400387944 */ /* 0x000fea0003c00000 */
[----:B------:R-:W-:-:S07]  /*2a720*/  MOV R48, R44 ;  /* 0x0000002c00307202 */ /* 0x000fce0000000f00 */
.L_x_1780:
[----:B------:R-:W-:Y:S05]  /*2a730*/  BSYNC.RECONVERGENT B6 ;  /* 0x0000000000067941 */ /* 0x000fea0003800200 */
.L_x_1778:
        /* <DEDUP_REMOVED lines=25> */
.L_x_1782:
[----:B------:R-:W-:-:S07]  /*2a8d0*/  MOV R34, 0x2a8f0 ;  /* 0x0002a8f000227802 */ /* 0x000fce0000000f00 */
[----:B------:R-:W-:Y:S05]  /*2a8e0*/  CALL.REL.NOINC `($__internal_1_$__cuda_sm20_rem_u64) ;  /* 0x000000a000c47944 */ /* 0x000fea0003c00000 */
[----:B------:R-:W-:-:S07]  /*2a8f0*/  MOV R48, R44 ;  /* 0x0000002c00307202 */ /* 0x000fce0000000f00 */
.L_x_1783:
[----:B------:R-:W-:Y:S05]  /*2a900*/  BSYNC.RECONVERGENT B6 ;  /* 0x0000000000067941 */ /* 0x000fea0003800200 */
.L_x_1781:
        /* <DEDUP_REMOVED lines=25> */
.L_x_1785:
[----:B------:R-:W-:-:S07]  /*2aaa0*/  MOV R34, 0x2aac0 ;  /* 0x0002aac000227802 */ /* 0x000fce0000000f00 */
[----:B------:R-:W-:Y:S05]  /*2aab0*/  CALL.REL.NOINC `($__internal_1_$__cuda_sm20_rem_u64) ;  /* 0x000000a000507944 */ /* 0x000fea0003c00000 */
[----:B------:R-:W-:-:S07]  /*2aac0*/  MOV R48, R44 ;  /* 0x0000002c00307202 */ /* 0x000fce0000000f00 */
.L_x_1786:
[----:B------:R-:W-:Y:S05]  /*2aad0*/  BSYNC.RECONVERGENT B6 ;  /* 0x0000000000067941 */ /* 0x000fea0003800200 */
.L_x_1784:
        /* <DEDUP_REMOVED lines=25> */
.L_x_1788:
[----:B------:R-:W-:-:S07]  /*2ac70*/  MOV R34, 0x2ac90 ;  /* 0x0002ac9000227802 */ /* 0x000fce0000000f00 */
[----:B------:R-:W-:Y:S05]  /*2ac80*/  CALL.REL.NOINC `($__internal_1_$__cuda_sm20_rem_u64) ;  /* 0x0000009c00dc7944 */ /* 0x000fea0003c00000 */
[----:B------:R-:W-:-:S07]  /*2ac90*/  MOV R48, R44 ;  /* 0x0000002c00307202 */ /* 0x000fce0000000f00 */
.L_x_1789:
[----:B------:R-:W-:Y:S05]  /*2aca0*/  BSYNC.RECONVERGENT B6 ;  /* 0x0000000000067941 */ /* 0x000fea0003800200 */
.L_x_1787:
        /* <DEDUP_REMOVED lines=25> */
.L_x_1791:
[----:B------:R-:W-:-:S07]  /*2ae40*/  MOV R34, 0x2ae60 ;  /* 0x0002ae6000227802 */ /* 0x000fce0000000f00 */
[----:B------:R-:W-:Y:S05]  /*2ae50*/  CALL.REL.NOINC `($__internal_1_$__cuda_sm20_rem_u64) ;  /* 0x0000009c00687944 */ /* 0x000fea0003c00000 */
[----:B------:R-:W-:-:S07]  /*2ae60*/  MOV R48, R44 ;  /* 0x0000002c00307202 */ /* 0x000fce0000000f00 */
.L_x_1792:
[----:B------:R-:W-:Y:S05]  /*2ae70*/  BSYNC.RECONVERGENT B6 ;  /* 0x0000000000067941 */ /* 0x000fea0003800200 */
.L_x_1790:
        /* <DEDUP_REMOVED lines=25> */
.L_x_1794:
[----:B------:R-:W-:-:S07]  /*2b010*/  MOV R34, 0x2b030 ;  /* 0x0002b03000227802 */ /* 0x000fce0000000f00 */
[----:B------:R-:W-:Y:S05]  /*2b020*/  CALL.REL.NOINC `($__internal_1_$__cuda_sm20_rem_u64) ;  /* 0x0000009800f47944 */ /* 0x000fea0003c00000 */
[----:B------:R-:W-:-:S07]  /*2b030*/  MOV R48, R44 ;  /* 0x0000002c00307202 */ /* 0x000fce0000000f00 */
.L_x_1795:
[----:B------:R-:W-:Y:S05]  /*2b040*/  BSYNC.RECONVERGENT B6 ;  /* 0x0000000000067941 */ /* 0x000fea0003800200 */
.L_x_1793:
        /* <DEDUP_REMOVED lines=25> */
.L_x_1797:
[----:B------:R-:W-:-:S07]  /*2b1e0*/  MOV R34, 0x2b200 ;  /* 0x0002b20000227802 */ /* 0x000fce0000000f00 */
[----:B------:R-:W-:Y:S05]  /*2b1f0*/  CALL.REL.NOINC `($__internal_1_$__cuda_sm20_rem_u64) ;  /* 0x0000009800807944 */ /* 0x000fea0003c00000 */
[----:B------:R-:W-:-:S07]  /*2b200*/  MOV R48, R44 ;  /* 0x0000002c00307202 */ /* 0x000fce0000000f00 */
.L_x_1798:
[----:B------:R-:W-:Y:S05]  /*2b210*/  BSYNC.RECONVERGENT B6 ;  /* 0x0000000000067941 */ /* 0x000fea0003800200 */
.L_x_1796:
        /* <DEDUP_REMOVED lines=25> */
.L_x_1800:
[----:B------:R-:W-:-:S07]  /*2b3b0*/  MOV R34, 0x2b3d0 ;  /* 0x0002b3d000227802 */ /* 0x000fce0000000f00 */
[----:B------:R-:W-:Y:S05]  /*2b3c0*/  CALL.REL.NOINC `($__internal_1_$__cuda_sm20_rem_u64) ;  /* 0x00000098000c7944 */ /* 0x000fea0003c00000 */
[----:B------:R-:W-:-:S07]  /*2b3d0*/  MOV R48, R44 ;  /* 0x0000002c00307202 */ /* 0x000fce0000000f00 */
.L_x_1801:
[----:B------:R-:W-:Y:S05]  /*2b3e0*/  BSYNC.RECONVERGENT B6 ;  /* 0x0000000000067941 */ /* 0x000fea0003800200 */
.L_x_1799:
        /* <DEDUP_REMOVED lines=25> */
.L_x_1803:
[----:B------:R-:W-:-:S07]  /*2b580*/  MOV R34, 0x2b5a0 ;  /* 0x0002b5a000227802 */ /* 0x000fce0000000f00 */
[----:B------:R-:W-:Y:S05]  /*2b590*/  CALL.REL.NOINC `($__internal_1_$__cuda_sm20_rem_u64) ;  /* 0x0000009400987944 */ /* 0x000fea0003c00000 */
[----:B------:R-:W-:-:S07]  /*2b5a0*/  MOV R48, R44 ;  /* 0x0000002c00307202 */ /* 0x000fce0000000f00 */
.L_x_1804:
[----:B------:R-:W-:Y:S05]  /*2b5b0*/  BSYNC.RECONVERGENT B6 ;  /* 0x0000000000067941 */ /* 0x000fea0003800200 */
.L_x_1802:
        /* <DEDUP_REMOVED lines=25> */
.L_x_1806:
[----:B------:R-:W-:-:S07]  /*2b750*/  MOV R34, 0x2b770 ;  /* 0x0002b77000227802 */ /* 0x000fce0000000f00 */
[----:B------:R-:W-:Y:S05]  /*2b760*/  CALL.REL.NOINC `($__internal_1_$__cuda_sm20_rem_u64) ;  /* 0x0000009400247944 */ /* 0x000fea0003c00000 */
[----:B------:R-:W-:-:S07]  /*2b770*/  MOV R48, R44 ;  /* 0x0000002c00307202 */ /* 0x000fce0000000f00 */
.L_x_1807:
[----:B------:R-:W-:Y:S05]  /*2b780*/  BSYNC.RECONVERGENT B6 ;  /* 0x0000000000067941 */ /* 0x000fea0003800200 */
.L_x_1805:
        /* <DEDUP_REMOVED lines=25> */
.L_x_1809:
[----:B------:R-:W-:-:S07]  /*2b920*/  MOV R34, 0x2b940 ;  /* 0x0002b94000227802 */ /* 0x000fce0000000f00 */
[----:B------:R-:W-:Y:S05]  /*2b930*/  CALL.REL.NOINC `($__internal_1_$__cuda_sm20_rem_u64) ;  /* 0x0000009000b07944 */ /* 0x000fea0003c00000 */
[----:B------:R-:W-:-:S07]  /*2b940*/  MOV R48, R44 ;  /* 0x0000002c00307202 */ /* 0x000fce0000000f00 */
.L_x_1810:
[----:B------:R-:W-:Y:S05]  /*2b950*/  BSYNC.RECONVERGENT B6 ;  /* 0x0000000000067941 */ /* 0x000fea0003800200 */
.L_x_1808:
        /* <DEDUP_REMOVED lines=25> */
.L_x_1812:
[----:B------:R-:W-:-:S07]  /*2baf0*/  MOV R34, 0x2bb10 ;  /* 0x0002bb1000227802 */ /* 0x000fce0000000f00 */
[----:B------:R-:W-:Y:S05]  /*2bb00*/  CALL.REL.NOINC `($__internal_1_$__cuda_sm20_rem_u64) ;  /* 0x00000090003c7944 */ /* 0x000fea0003c00000 */
[----:B------:R-:W-:-:S07]  /*2bb10*/  MOV R48, R44 ;  /* 0x0000002c00307202 */ /* 0x000fce0000000f00 */
.L_x_1813:
[----:B------:R-:W-:Y:S05]  /*2bb20*/  BSYNC.RECONVERGENT B6 ;  /* 0x0000000000067941 */ /* 0x000fea0003800200 */
.L_x_1811:
        /* <DEDUP_REMOVED lines=25> */
.L_x_1815:
[----:B------:R-:W-:-:S07]  /*2bcc0*/  MOV R34, 0x2bce0 ;  /* 0x0002bce000227802 */ /* 0x000fce0000000f00 */
[----:B------:R-:W-:Y:S05]  /*2bcd0*/  CALL.REL.NOINC `($__internal_1_$__cuda_sm20_rem_u64) ;  /* 0x0000008c00c87944 */ /* 0x000fea0003c00000 */
[----:B------:R-:W-:-:S07]  /*2bce0*/  MOV R48, R44 ;  /* 0x0000002c00307202 */ /* 0x000fce0000000f00 */
.L_x_1816:
[----:B------:R-:W-:Y:S05]  /*2bcf0*/  BSYNC.RECONVERGENT B6 ;  /* 0x0000000000067941 */ /* 0x000fea0003800200 */
.L_x_1814:
[----:B------:R-:W-:-:S05]  /*2bd00*/  IADD3 R44, P0, PT, R30, R48, RZ ;  /* 0x000000301e2c7210 */ /* 0x000fca0007f1e0ff */
[----:B------:R-:W-:-:S08]  /*2bd10*/  IMAD.X R43, R31, 0x1, R49, P0 ;  /* 0x000000011f2b7824 */ /* 0x000fd000000e0631 */
.L_x_1618:
[----:B------:R-:W-:Y:S05]  /*2bd20*/  BSYNC.RECONVERGENT B5 ;  /* 0x0000000000057941 */ /* 0x000fea0003800200 */
.L_x_1617:
        /* <DEDUP_REMOVED lines=23> */
.L_x_1818:
[----:B------:R-:W-:-:S07]  /*2bea0*/  MOV R34, 0x2bec0 ;  /* 0x0002bec000227802 */ /* 0x000fce0000000f00 */
[----:B------:R-:W-:Y:S05]  /*2beb0*/  CALL.REL.NOINC `($__internal_1_$__cuda_sm20_rem_u64) ;  /* 0x0000008c00507944 */ /* 0x000fea0003c00000 */
[----:B------:R-:W-:Y:S01]  /*2bec0*/  MOV R28, R44 ;  /* 0x0000002c001c7202 */ /* 0x000fe20000000f00 */
[----:B------:R-:W-:-:S07]  /*2bed0*/  IMAD.MOV.U32 R29, RZ, RZ, R49 ;  /* 0x000000ffff1d7224 */ /* 0x000fce00078e0031 */
.L_x_1819:
[----:B------:R-:W-:Y:S05]  /*2bee0*/  BSYNC.RECONVERGENT B5 ;  /* 0x0000000000057941 */ /* 0x000fea0003800200 */
.L_x_1817:
[C---:B------:R-:W-:Y:S02]  /*2bef0*/  ISETP.GT.U32.AND P0, PT, R41.reuse, 0x1, PT ;  /* 0x000000012900780c */ /* 0x040fe40003f04070 */
[--C-:B------:R-:W-:Y:S02]  /*2bf00*/  SHF.R.U64 R41, R41, 0x1, R42.reuse ;  /* 0x0000000129297819 */ /* 0x100fe4000000122a */
[----:B------:R-:W-:Y:S02]  /*2bf10*/  ISETP.GT.U32.AND.EX P0, PT, R42, RZ, PT, P0 ;  /* 0x000000ff2a00720c */ /* 0x000fe40003f04100 */
[----:B------:R-:W-:-:S11]  /*2bf20*/  SHF.R.U32.HI R42, RZ, 0x1, R42 ;  /* 0x00000001ff2a7819 */ /* 0x000fd6000001162a */
[----:B------:R-:W-:Y:S05]  /*2bf30*/  @P0 BRA `(.L_x_1820) ;  /* 0xffffff0800bc0947 */ /* 0x000fea000383ffff */
[----:B------:R-:W-:Y:S05]  /*2bf40*/  BSYNC.RECONVERGENT B4 ;  /* 0x0000000000047941 */ /* 0x000fea0003800200 */
.L_x_1413:
[----:B------:R-:W-:-:S04]  /*2bf50*/  IADD3 R28, P1, PT, R19, 0x1, RZ ;  /* 0x00000001131c7810 */ /* 0x000fc80007f3e0ff */
[C---:B------:R-:W-:Y:S01]  /*2bf60*/  ISETP.NE.U32.AND P0, PT, R39.reuse, R28, PT ;  /* 0x0000001c2700720c */ /* 0x040fe20003f05070 */
[----:B------:R-:W-:Y:S01]  /*2bf70*/  IMAD.X R29, RZ, RZ, R32, P1 ;  /* 0x000000ffff1d7224 */ /* 0x000fe200008e0620 */
[----:B------:R-:W-:-:S04]  /*2bf80*/  ISETP.EQ.U32.AND P1, PT, R39, 0x1, PT ;  /* 0x000000012700780c */ /* 0x000fc80003f22070 */
[----:B------:R-:W-:-:S04]  /*2bf90*/  ISETP.NE.AND.EX P0, PT, R40, R29, PT, P0 ;  /* 0x0000001d2800720c */ /* 0x000fc80003f05300 */
[----:B------:R-:W-:-:S13]  /*2bfa0*/  ISETP.EQ.OR.EX P0, PT, R40, RZ, !P0, P1 ;  /* 0x000000ff2800720c */ /* 0x000fda0004702710 */
[----:B------:R-:W-:Y:S05]  /*2bfb0*/  @P0 BRA `(.L_x_1412) ;  /* 0x0000007800d00947 */ /* 0x000fea0003800000 */
[----:B------:R-:W-:Y:S01]  /*2bfc0*/  ISETP.NE.AND P0, PT, R37, RZ, PT ;  /* 0x000000ff2500720c */ /* 0x000fe20003f05270 */
[----:B------:R-:W-:-:S12]  /*2bfd0*/  HFMA2 R34, -RZ, RZ, 0, 0 ;  /* 0x00000000ff227431 */ /* 0x000fd800000001ff */
[----:B------:R-:W-:Y:S05]  /*2bfe0*/  @!P0 BREAK.RELIABLE B3 ;  /* 0x0000000000038942 */ /* 0x000fea0003800100 */
[----:B------:R-:W-:Y:S05]  /*2bff0*/  @!P0 BRA `(.L_x_1366) ;  /* 0x0000007800d48947 */ /* 0x000fea0003800000 */
[----:B------:R-:W-:-:S07]  /*2c000*/  IMAD.MOV.U32 R28, RZ, RZ, RZ ;  /* 0x000000ffff1c7224 */ /* 0x000fce00078e00ff */
.L_x_2024:
[-C--:B------:R-:W-:Y:S01]  /*2c010*/  IMAD.WIDE.U32 R30, R40, R39.reuse, RZ ;  /* 0x00000027281e7225 */ /* 0x080fe200078e00ff */
[----:B------:R-:W-:Y:S03]  /*2c020*/  BSSY.RECONVERGENT B4, `(.L_x_1821) ;  /* 0x0000786000047945 */ /* 0x000fe60003800200 */
[----:B------:R-:W-:-:S04]  /*2c030*/  IMAD.WIDE.U32 R42, R39, R39, RZ ;  /* 0x00000027272a7225 */ /* 0x000fc800078e00ff */
[----:B------:R-:W-:-:S04]  /*2c040*/  IMAD.WIDE.U32 R30, P0, R39, R40, R30 ;  /* 0x00000028271e7225 */ /* 0x000fc8000780001e */
[----:B------:R-:W-:Y:S01]  /*2c050*/  IMAD.X R49, RZ, RZ, RZ, P0 ;  /* 0x000000ffff317224 */ /* 0x000fe200000e06ff */
[----:B------:R-:W-:Y:S01]  /*2c060*/  IADD3 R43, P0, PT, R43, R30, RZ ;  /* 0x0000001e2b2b7210 */ /* 0x000fe20007f1e0ff */
[----:B------:R-:W-:Y:S01]  /*2c070*/  IMAD.MOV.U32 R44, RZ, RZ, R42 ;  /* 0x000000ffff2c7224 */ /* 0x000fe200078e002a */
[----:B------:R-:W-:-:S05]  /*2c080*/  MOV R48, R31 ;  /* 0x0000001f00307202 */ /* 0x000fca0000000f00 */
        /* <DEDUP_REMOVED lines=27> */
.L_x_1824:
[----:B------:R-:W-:-:S07]  /*2c240*/  MOV R34, 0x2c260 ;  /* 0x0002c26000227802 */ /* 0x000fce0000000f00 */
[----:B------:R-:W-:Y:S05]  /*2c250*/  CALL.REL.NOINC `($__internal_1_$__cuda_sm20_rem_u64) ;  /* 0x0000008800687944 */ /* 0x000fea0003c00000 */
[----:B------:R-:W-:Y:S01]  /*2c260*/  MOV R30, R44 ;  /* 0x0000002c001e7202 */ /* 0x000fe20000000f00 */
[----:B------:R-:W-:-:S07]  /*2c270*/  IMAD.MOV.U32 R31, RZ, RZ, R49 ;  /* 0x000000ffff1f7224 */ /* 0x000fce00078e0031 */
.L_x_1825:
[----:B------:R-:W-:Y:S05]  /*2c280*/  BSYNC.RECONVERGENT B5 ;  /* 0x0000000000057941 */ /* 0x000fea0003800200 */
.L_x_1823:
        /* <DEDUP_REMOVED lines=23> */
.L_x_1827:
[----:B------:R-:W-:Y:S01]  /*2c400*/  MOV R44, R40 ;  /* 0x00000028002c7202 */ /* 0x000fe20000000f00 */
[----:B------:R-:W-:Y:S01]  /*2c410*/  IMAD.MOV.U32 R43, RZ, RZ, R41 ;  /* 0x000000ffff2b7224 */ /* 0x000fe200078e0029 */
[----:B------:R-:W-:-:S07]  /*2c420*/  MOV R34, 0x2c440 ;  /* 0x0002c44000227802 */ /* 0x000fce0000000f00 */
[----:B------:R-:W-:Y:S05]  /*2c430*/  CALL.REL.NOINC `($__internal_1_$__cuda_sm20_rem_u64) ;  /* 0x0000008400f07944 */ /* 0x000fea0003c00000 */
[----:B------:R-:W-:-:S07]  /*2c440*/  IMAD.MOV.U32 R48, RZ, RZ, R44 ;  /* 0x000000ffff307224 */ /* 0x000fce00078e002c */
.L_x_1828:
[----:B------:R-:W-:Y:S05]  /*2c450*/  BSYNC.RECONVERGENT B5 ;  /* 0x0000000000057941 */ /* 0x000fea0003800200 */
.L_x_1826:
        /* <DEDUP_REMOVED lines=25> */
.L_x_1830:
[----:B------:R-:W-:-:S07]  /*2c5f0*/  MOV R34, 0x2c610 ;  /* 0x0002c61000227802 */ /* 0x000fce0000000f00 */
[----:B------:R-:W-:Y:S05]  /*2c600*/  CALL.REL.NOINC `($__internal_1_$__cuda_sm20_rem_u64) ;  /* 0x00000084007c7944 */ /* 0x000fea0003c00000 */
[----:B------:R-:W-:-:S07]  /*2c610*/  IMAD.MOV.U32 R48, RZ, RZ, R44 ;  /* 0x000000ffff307224 */ /* 0x000fce00078e002c */
.L_x_1831:
[----:B------:R-:W-:Y:S05]  /*2c620*/  BSYNC.RECONVERGENT B5 ;  /* 0x0000000000057941 */ /* 0x000fea0003800200 */
.L_x_1829:
        /* <DEDUP_REMOVED lines=12> */
[----:B0-----:R-:W-:Y:S01]  /*2c6f0*/  MOV R40, RZ ;  /* 0x000000ff00287202 */ /* 0x001fe20000000f00 */
        /* <DEDUP_REMOVED lines=12> */
.L_x_1833:
[----:B------:R-:W-:-:S07]  /*2c7c0*/  MOV R34, 0x2c7e0 ;  /* 0x0002c7e000227802 */ /* 0x000fce0000000f00 */
[----:B------:R-:W-:Y:S05]  /*2c7d0*/  CALL.REL.NOINC `($__internal_1_$__cuda_sm20_rem_u64) ;  /* 0x0000008400087944 */ /* 0x000fea0003c00000 */
[----:B------:R-:W-:-:S07]  /*2c7e0*/  IMAD.MOV.U32 R48, RZ, RZ, R44 ;  /* 0x000000ffff307224 */ /* 0x000fce00078e002c */
.L_x_1834:
[----:B------:R-:W-:Y:S05]  /*2c7f0*/  BSYNC.RECONVERGENT B5 ;  /* 0x0000000000057941 */ /* 0x000fea0003800200 */
.L_x_1832:
        /* <DEDUP_REMOVED lines=25> */
.L_x_1836:
[----:B------:R-:W-:-:S07]  /*2c990*/  MOV R34, 0x2c9b0 ;  /* 0x0002c9b000227802 */ /* 0x000fce0000000f00 */
[----:B------:R-:W-:Y:S05]  /*2c9a0*/  CALL.REL.NOINC `($__internal_1_$__cuda_sm20_rem_u64) ;  /* 0x0000008000947944 */ /* 0x000fea0003c00000 */
[----:B------:R-:W-:-:S07]  /*2c9b0*/  IMAD.MOV.U32 R48, RZ, RZ, R44 ;  /* 0x000000ffff307224 */ /* 0x000fce00078e002c */
.L_x_1837:
[----:B------:R-:W-:Y:S05]  /*2c9c0*/  BSYNC.RECONVERGENT B5 ;  /* 0x0000000000057941 */ /* 0x000fea0003800200 */
.L_x_1835:
        /* <DEDUP_REMOVED lines=25> */
.L_x_1839:
[----:B------:R-:W-:-:S07]  /*2cb60*/  MOV R34, 0x2cb80 ;  /* 0x0002cb8000227802 */ /* 0x000fce0000000f00 */
[----:B------:R-:W-:Y:S05]  /*2cb70*/  CALL.REL.NOINC `($__internal_1_$__cuda_sm20_rem_u64) ;  /* 0x0000008000207944 */ /* 0x000fea0003c00000 */
[----:B------:R-:W-:-:S07]  /*2cb80*/  IMAD.MOV.U32 R48, RZ, RZ, R44 ;  /* 0x000000ffff307224 */ /* 0x000fce00078e002c */
.L_x_1840:
[----:B------:R-:W-:Y:S05]  /*2cb90*/  BSYNC.RECONVERGENT B5 ;  /* 0x0000000000057941 */ /* 0x000fea0003800200 */
.L_x_1838:
        /* <DEDUP_REMOVED lines=25> */
.L_x_1842:
[----:B------:R-:W-:-:S07]  /*2cd30*/  MOV R34, 0x2cd50 ;  /* 0x0002cd5000227802 */ /* 0x000fce0000000f00 */
[----:B------:R-:W-:Y:S05]  /*2cd40*/  CALL.REL.NOINC `($__internal_1_$__cuda_sm20_rem_u64) ;  /* 0x0000007c00ac7944 */ /* 0x000fea0003c00000 */
[----:B------:R-:W-:-:S07]  /*2cd50*/  IMAD.MOV.U32 R48, RZ, RZ, R44 ;  /* 0x000000ffff307224 */ /* 0x000fce00078e002c */
.L_x_1843:
[----:B------:R-:W-:Y:S05]  /*2cd60*/  BSYNC.RECONVERGENT B5 ;  /* 0x0000000000057941 */ /* 0x000fea0003800200 */
.L_x_1841:
        /* <DEDUP_REMOVED lines=25> */
.L_x_1845:
[----:B------:R-:W-:-:S07]  /*2cf00*/  MOV R34, 0x2cf20 ;  /* 0x0002cf2000227802 */ /* 0x000fce0000000f00 */
[----:B------:R-:W-:Y:S05]  /*2cf10*/  CALL.REL.NOINC `($__internal_1_$__cuda_sm20_rem_u64) ;  /* 0x0000007c00387944 */ /* 0x000fea0003c00000 */
[----:B------:R-:W-:-:S07]  /*2cf20*/  IMAD.MOV.U32 R48, RZ, RZ, R44 ;  /* 0x000000ffff307224 */ /* 0x000fce00078e002c */
.L_x_1846:
[----:B------:R-:W-:Y:S05]  /*2cf30*/  BSYNC.RECONVERGENT B5 ;  /* 0x0000000000057941 */ /* 0x000fea0003800200 */
.L_x_1844:
        /* <DEDUP_REMOVED lines=25> */
.L_x_1848:
[----:B------:R-:W-:-:S07]  /*2d0d0*/  MOV R34, 0x2d0f0 ;  /* 0x0002d0f000227802 */ /* 0x000fce0000000f00 */
[----:B------:R-:W-:Y:S05]  /*2d0e0*/  CALL.REL.NOINC `($__internal_1_$__cuda_sm20_rem_u64) ;  /* 0x0000007800c47944 */ /* 0x000fea0003c00000 */
[----:B------:R-:W-:-:S07]  /*2d0f0*/  IMAD.MOV.U32 R48, RZ, RZ, R44 ;  /* 0x000000ffff307224 */ /* 0x000fce00078e002c */
.L_x_1849:
[----:B------:R-:W-:Y:S05]  /*2d100*/  BSYNC.RECONVERGENT B5 ;  /* 0x0000000000057941 */ /* 0x000fea0003800200 */
.L_x_1847:
        /* <DEDUP_REMOVED lines=25> */
.L_x_1851:
[----:B------:R-:W-:-:S07]  /*2d2a0*/  MOV R34, 0x2d2c0 ;  /* 0x0002d2c000227802 */ /* 0x000fce0000000f00 */
[----:B------:R-:W-:Y:S05]  /*2d2b0*/  CALL.REL.NOINC `($__internal_1_$__cuda_sm20_rem_u64) ;  /* 0x0000007800507944 */ /* 0x000fea0003c00000 */
[----:B------:R-:W-:-:S07]  /*2d2c0*/  IMAD.MOV.U32 R48, RZ, RZ, R44 ;  /* 0x000000ffff307224 */ /* 0x000fce00078e002c */
.L_x_1852:
[----:B------:R-:W-:Y:S05]  /*2d2d0*/  BSYNC.RECONVERGENT B5 ;  /* 0x0000000000057941 */ /* 0x000fea0003800200 */
.L_x_1850:
        /* <DEDUP_REMOVED lines=25> */
.L_x_1854:
[----:B------:R-:W-:-:S07]  /*2d470*/  MOV R34, 0x2d490 ;  /* 0x0002d49000227802 */ /* 0x000fce0000000f00 */
[----:B------:R-:W-:Y:S05]  /*2d480*/  CALL.REL.NOINC `($__internal_1_$__cuda_sm20_rem_u64) ;  /* 0x0000007400dc7944 */ /* 0x000fea0003c00000 */
[----:B------:R-:W-:-:S07]  /*2d490*/  IMAD.MOV.U32 R48, RZ, RZ, R44 ;  /* 0x000000ffff307224 */ /* 0x000fce00078e002c */
.L_x_1855:
[----:B------:R-:W-:Y:S05]  /*2d4a0*/  BSYNC.RECONVERGENT B5 ;  /* 0x0000000000057941 */ /* 0x000fea0003800200 */
.L_x_1853:
        /* <DEDUP_REMOVED lines=25> */
.L_x_1857:
[----:B------:R-:W-:-:S07]  /*2d640*/  MOV R34, 0x2d660 ;  /* 0x0002d66000227802 */ /* 0x000fce0000000f00 */
[----:B------:R-:W-:Y:S05]  /*2d650*/  CALL.REL.NOINC `($__internal_1_$__cuda_sm20_rem_u64) ;  /* 0x0000007400687944 */ /* 0x000fea0003c00000 */
[----:B------:R-:W-:-:S07]  /*2d660*/  IMAD.MOV.U32 R48, RZ, RZ, R44 ;  /* 0x000000ffff307224 */ /* 0x000fce00078e002c */
.L_x_1858:
[----:B------:R-:W-:Y:S05]  /*2d670*/  BSYNC.RECONVERGENT B5 ;  /* 0x0000000000057941 */ /* 0x000fea0003800200 */
.L_x_1856:
        /* <DEDUP_REMOVED lines=25> */
.L_x_1860:
[----:B------:R-:W-:-:S07]  /*2d810*/  MOV R34, 0x2d830 ;  /* 0x0002d83000227802 */ /* 0x000fce0000000f00 */
[----:B------:R-:W-:Y:S05]  /*2d820*/  CALL.REL.NOINC `($__internal_1_$__cuda_sm20_rem_u64) ;  /* 0x0000007000f47944 */ /* 0x000fea0003c00000 */
[----:B------:R-:W-:-:S07]  /*2d830*/  IMAD.MOV.U32 R48, RZ, RZ, R44 ;  /* 0x000000ffff307224 */ /* 0x000fce00078e002c */
.L_x_1861:
[----:B------:R-:W-:Y:S05]  /*2d840*/  BSYNC.RECONVERGENT B5 ;  /* 0x0000000000057941 */ /* 0x000fea0003800200 */
.L_x_1859:
        /* <DEDUP_REMOVED lines=25> */
.L_x_1863:
[----:B------:R-:W-:-:S07]  /*2d9e0*/  MOV R34, 0x2da00 ;  /* 0x0002da0000227802 */ /* 0x000fce0000000f00 */
[----:B------:R-:W-:Y:S05]  /*2d9f0*/  CALL.REL.NOINC `($__internal_1_$__cuda_sm20_rem_u64) ;  /* 0x0000007000807944 */ /* 0x000fea0003c00000 */
[----:B------:R-:W-:-:S07]  /*2da00*/  IMAD.MOV.U32 R48, RZ, RZ, R44 ;  /* 0x000000ffff307224 */ /* 0x000fce00078e002c */
.L_x_1864:
[----:B------:R-:W-:Y:S05]  /*2da10*/  BSYNC.RECONVERGENT B5 ;  /* 0x0000000000057941 */ /* 0x000fea0003800200 */
.L_x_1862:
        /* <DEDUP_REMOVED lines=25> */
.L_x_1866:
[----:B------:R-:W-:-:S07]  /*2dbb0*/  MOV R34, 0x2dbd0 ;  /* 0x0002dbd000227802 */ /* 0x000fce0000000f00 */
[----:B------:R-:W-:Y:S05]  /*2dbc0*/  CALL.REL.NOINC `($__internal_1_$__cuda_sm20_rem_u64) ;  /* 0x00000070000c7944 */ /* 0x000fea0003c00000 */
[----:B------:R-:W-:-:S07]  /*2dbd0*/  IMAD.MOV.U32 R48, RZ, RZ, R44 ;  /* 0x000000ffff307224 */ /* 0x000fce00078e002c */
.L_x_1867:
[----:B------:R-:W-:Y:S05]  /*2dbe0*/  BSYNC.RECONVERGENT B5 ;  /* 0x0000000000057941 */ /* 0x000fea0003800200 */
.L_x_1865:
        /* <DEDUP_REMOVED lines=25> */
.L_x_1869:
[----:B------:R-:W-:-:S07]  /*2dd80*/  MOV R34, 0x2dda0 ;  /* 0x0002dda000227802 */ /* 0x000fce0000000f00 */
[----:B------:R-:W-:Y:S05]  /*2dd90*/  CALL.REL.NOINC `($__internal_1_$__cuda_sm20_rem_u64) ;  /* 0x0000006c00987944 */ /* 0x000fea0003c00000 */
[----:B------:R-:W-:-:S07]  /*2dda0*/  IMAD.MOV.U32 R48, RZ, RZ, R44 ;  /* 0x000000ffff307224 */ /* 0x000fce00078e002c */
.L_x_1870:
[----:B------:R-:W-:Y:S05]  /*2ddb0*/  BSYNC.RECONVERGENT B5 ;  /* 0x0000000000057941 */ /* 0x000fea0003800200 */
.L_x_1868:
        /* <DEDUP_REMOVED lines=25> */
.L_x_1872:
[----:B------:R-:W-:-:S07]  /*2df50*/  MOV R34, 0x2df70 ;  /* 0x0002df7000227802 */ /* 0x000fce0000000f00 */
[----:B------:R-:W-:Y:S05]  /*2df60*/  CALL.REL.NOINC `($__internal_1_$__cuda_sm20_rem_u64) ;  /* 0x0000006c00247944 */ /* 0x000fea0003c00000 */
[----:B------:R-:W-:-:S07]  /*2df70*/  IMAD.MOV.U32 R48, RZ, RZ, R44 ;  /* 0x000000ffff307224 */ /* 0x000fce00078e002c */
.L_x_1873:
[----:B------:R-:W-:Y:S05]  /*2df80*/  BSYNC.RECONVERGENT B5 ;  /* 0x0000000000057941 */ /* 0x000fea0003800200 */
.L_x_1871:
        /* <DEDUP_REMOVED lines=25> */
.L_x_1875:
[----:B------:R-:W-:-:S07]  /*2e120*/  MOV R34, 0x2e140 ;  /* 0x0002e14000227802 */ /* 0x000fce0000000f00 */
[----:B------:R-:W-:Y:S05]  /*2e130*/  CALL.REL.NOINC `($__internal_1_$__cuda_sm20_rem_u64) ;  /* 0x0000006800b07944 */ /* 0x000fea0003c00000 */
[----:B------:R-:W-:-:S07]  /*2e140*/  IMAD.MOV.U32 R48, RZ, RZ, R44 ;  /* 0x000000ffff307224 */ /* 0x000fce00078e002c */
.L_x_1876:
[----:B------:R-:W-:Y:S05]  /*2e150*/  BSYNC.RECONVERGENT B5 ;  /* 0x0000000000057941 */ /* 0x000fea0003800200 */
.L_x_1874:
        /* <DEDUP_REMOVED lines=25> */
.L_x_1878:
[----:B------:R-:W-:-:S07]  /*2e2f0*/  MOV R34, 0x2e310 ;  /* 0x0002e31000227802 */ /* 0x000fce0000000f00 */
[----:B------:R-:W-:Y:S05]  /*2e300*/  CALL.REL.NOINC `($__internal_1_$__cuda_sm20_rem_u64) ;  /* 0x00000068003c7944 */ /* 0x000fea0003c00000 */
[----:B------:R-:W-:-:S07]  /*2e310*/  IMAD.MOV.U32 R48, RZ, RZ, R44 ;  /* 0x000000ffff307224 */ /* 0x000fce00078e002c */
.L_x_1879:
[----:B------:R-:W-:Y:S05]  /*2e320*/  BSYNC.RECONVERGENT B5 ;  /* 0x0000000000057941 */ /* 0x000fea0003800200 */
.L_x_1877:
        /* <DEDUP_REMOVED lines=25> */
.L_x_1881:
[----:B------:R-:W-:-:S07]  /*2e4c0*/  MOV R34, 0x2e4e0 ;  /* 0x0002e4e000227802 */ /* 0x000fce0000000f00 */
[----:B------:R-:W-:Y:S05]  /*2e4d0*/  CALL.REL.NOINC `($__internal_1_$__cuda_sm20_rem_u64) ;  /* 0x0000006400c87944 */ /* 0x000fea0003c00000 */
[----:B------:R-:W-:-:S07]  /*2e4e0*/  IMAD.MOV.U32 R48, RZ, RZ, R44 ;  /* 0x000000ffff307224 */ /* 0x000fce00078e002c */
.L_x_1882:
[----:B------:R-:W-:Y:S05]  /*2e4f0*/  BSYNC.RECONVERGENT B5 ;  /* 0x0000000000057941 */ /* 0x000fea0003800200 */
.L_x_1880:
        /* <DEDUP_REMOVED lines=25> */
.L_x_1884:
[----:B------:R-:W-:-:S07]  /*2e690*/  MOV R34, 0x2e6b0 ;  /* 0x0002e6b000227802 */ /* 0x000fce0000000f00 */
[----:B------:R-:W-:Y:S05]  /*2e6a0*/  CALL.REL.NOINC `($__internal_1_$__cuda_sm20_rem_u64) ;  /* 0x0000006400547944 */ /* 0x000fea0003c00000 */
[----:B------:R-:W-:-:S07]  /*2e6b0*/  IMAD.MOV.U32 R48, RZ, RZ, R44 ;  /* 0x000000ffff307224 */ /* 0x000fce00078e002c */
.L_x_1885:
[----:B------:R-:W-:Y:S05]  /*2e6c0*/  BSYNC.RECONVERGENT B5 ;  /* 0x0000000000057941 */ /* 0x000fea0003800200 */
.L_x_1883:
        /* <DEDUP_REMOVED lines=25> */
.L_x_1887:
[----:B------:R-:W-:-:S07]  /*2e860*/  MOV R34, 0x2e880 ;  /* 0x0002e88000227802 */ /* 0x000fce0000000f00 */
[----:B------:R-:W-:Y:S05]  /*2e870*/  CALL.REL.NOINC `($__internal_1_$__cuda_sm20_rem_u64) ;  /* 0x0000006000e07944 */ /* 0x000fea0003c00000 */
[----:B------:R-:W-:-:S07]  /*2e880*/  IMAD.MOV.U32 R48, RZ, RZ, R44 ;  /* 0x000000ffff307224 */ /* 0x000fce00078e002c */
.L_x_1888:
[----:B------:R-:W-:Y:S05]  /*2e890*/  BSYNC.RECONVERGENT B5 ;  /* 0x0000000000057941 */ /* 0x000fea0003800200 */
.L_x_1886:
        /* <DEDUP_REMOVED lines=25> */
.L_x_1890:
[----:B------:R-:W-:-:S07]  /*2ea30*/  MOV R34, 0x2ea50 ;  /* 0x0002ea5000227802 */ /* 0x000fce0000000f00 */
[----:B------:R-:W-:Y:S05]  /*2ea40*/  CALL.REL.NOINC `($__internal_1_$__cuda_sm20_rem_u64) ;  /* 0x00000060006c7944 */ /* 0x000fea0003c00000 */
[----:B------:R-:W-:-:S07]  /*2ea50*/  IMAD.MOV.U32 R48, RZ, RZ, R44 ;  /* 0x000000ffff307224 */ /* 0x000fce00078e002c */
.L_x_1891:
[----:B------:R-:W-:Y:S05]  /*2ea60*/  BSYNC.RECONVERGENT B5 ;  /* 0x0000000000057941 */ /* 0x000fea0003800200 */
.L_x_1889:
        /* <DEDUP_REMOVED lines=25> */
.L_x_1893:
[----:B------:R-:W-:-:S07]  /*2ec00*/  MOV R34, 0x2ec20 ;  /* 0x0002ec2000227802 */ /* 0x000fce0000000f00 */
[----:B------:R-:W-:Y:S05]  /*2ec10*/  CALL.REL.NOINC `($__internal_1_$__cuda_sm20_rem_u64) ;  /* 0x0000005c00f87944 */ /* 0x000fea0003c00000 */
[----:B------:R-:W-:-:S07]  /*2ec20*/  IMAD.MOV.U32 R48, RZ, RZ, R44 ;  /* 0x000000ffff307224 */ /* 0x000fce00078e002c */
.L_x_1894:
[----:B------:R-:W-:Y:S05]  /*2ec30*/  BSYNC.RECONVERGENT B5 ;  /* 0x0000000000057941 */ /* 0x000fea0003800200 */
.L_x_1892:
        /* <DEDUP_REMOVED lines=25> */
.L_x_1896:
[----:B------:R-:W-:-:S07]  /*2edd0*/  MOV R34, 0x2edf0 ;  /* 0x0002edf000227802 */ /* 0x000fce0000000f00 */
[----:B------:R-:W-:Y:S05]  /*2ede0*/  CALL.REL.NOINC `($__internal_1_$__cuda_sm20_rem_u64) ;  /* 0x0000005c00847944 */ /* 0x000fea0003c00000 */
[----:B------:R-:W-:-:S07]  /*2edf0*/  IMAD.MOV.U32 R48, RZ, RZ, R44 ;  /* 0x000000ffff307224 */ /* 0x000fce00078e002c */
.L_x_1897:
[----:B------:R-:W-:Y:S05]  /*2ee00*/  BSYNC.RECONVERGENT B5 ;  /* 0x0000000000057941 */ /* 0x000fea0003800200 */
.L_x_1895:
        /* <DEDUP_REMOVED lines=25> */
.L_x_1899:
[----:B------:R-:W-:-:S07]  /*2efa0*/  MOV R34, 0x2efc0 ;  /* 0x0002efc000227802 */ /* 0x000fce0000000f00 */
[----:B------:R-:W-:Y:S05]  /*2efb0*/  CALL.REL.NOINC `($__internal_1_$__cuda_sm20_rem_u64) ;  /* 0x0000005c00107944 */ /* 0x000fea0003c00000 */
[----:B------:R-:W-:-:S07]  /*2efc0*/  IMAD.MOV.U32 R48, RZ, RZ, R44 ;  /* 0x000000ffff307224 */ /* 0x000fce00078e002c */
.L_x_1900:
[----:B------:R-:W-:Y:S05]  /*2efd0*/  BSYNC.RECONVERGENT B5 ;  /* 0x0000000000057941 */ /* 0x000fea0003800200 */
.L_x_1898:
        /* <DEDUP_REMOVED lines=25> */
.L_x_1902:
[----:B------:R-:W-:-:S07]  /*2f170*/  MOV R34, 0x2f190 ;  /* 0x0002f19000227802 */ /* 0x000fce0000000f00 */
[----:B------:R-:W-:Y:S05]  /*2f180*/  CALL.REL.NOINC `($__internal_1_$__cuda_sm20_rem_u64) ;  /* 0x00000058009c7944 */ /* 0x000fea0003c00000 */
[----:B------:R-:W-:-:S07]  /*2f190*/  IMAD.MOV.U32 R48, RZ, RZ, R44 ;  /* 0x000000ffff307224 */ /* 0x000fce00078e002c */
.L_x_1903:
[----:B------:R-:W-:Y:S05]  /*2f1a0*/  BSYNC.RECONVERGENT B5 ;  /* 0x0000000000057941 */ /* 0x000fea0003800200 */
.L_x_1901:
        /* <DEDUP_REMOVED lines=25> */
.L_x_1905:
[----:B------:R-:W-:-:S07]  /*2f340*/  MOV R34, 0x2f360 ;  /* 0x0002f36000227802 */ /* 0x000fce0000000f00 */
[----:B------:R-:W-:Y:S05]  /*2f350*/  CALL.REL.NOINC `($__internal_1_$__cuda_sm20_rem_u64) ;  /* 0x0000005800287944 */ /* 0x000fea0003c00000 */
[----:B------:R-:W-:-:S07]  /*2f360*/  IMAD.MOV.U32 R48, RZ, RZ, R44 ;  /* 0x000000ffff307224 */ /* 0x000fce00078e002c */
.L_x_1906:
[----:B------:R-:W-:Y:S05]  /*2f370*/  BSYNC.RECONVERGENT B5 ;  /* 0x0000000000057941 */ /* 0x000fea0003800200 */
.L_x_1904:
        /* <DEDUP_REMOVED lines=25> */
.L_x_1908:
[----:B------:R-:W-:-:S07]  /*2f510*/  MOV R34, 0x2f530 ;  /* 0x0002f53000227802 */ /* 0x000fce0000000f00 */
[----:B------:R-:W-:Y:S05]  /*2f520*/  CALL.REL.NOINC `($__internal_1_$__cuda_sm20_rem_u64) ;  /* 0x0000005400b47944 */ /* 0x000fea0003c00000 */
[----:B------:R-:W-:-:S07]  /*2f530*/  IMAD.MOV.U32 R48, RZ, RZ, R44 ;  /* 0x000000ffff307224 */ /* 0x000fce00078e002c */
.L_x_1909:
[----:B------:R-:W-:Y:S05]  /*2f540*/  BSYNC.RECONVERGENT B5 ;  /* 0x0000000000057941 */ /* 0x000fea0003800200 */
.L_x_1907:
        /* <DEDUP_REMOVED lines=25> */
.L_x_1911:
[----:B------:R-:W-:-:S07]  /*2f6e0*/  MOV R34, 0x2f700 ;  /* 0x0002f70000227802 */ /* 0x000fce0000000f00 */
[----:B------:R-:W-:Y:S05]  /*2f6f0*/  CALL.REL.NOINC `($__internal_1_$__cuda_sm20_rem_u64) ;  /* 0x0000005400407944 */ /* 0x000fea0003c00000 */
[----:B------:R-:W-:-:S07]  /*2f700*/  IMAD.MOV.U32 R48, RZ, RZ, R44 ;  /* 0x000000ffff307224 */ /* 0x000fce00078e002c */
.L_x_1912:
[----:B------:R-:W-:Y:S05]  /*2f710*/  BSYNC.RECONVERGENT B5 ;  /* 0x0000000000057941 */ /* 0x000fea0003800200 */
.L_x_1910:
        /* <DEDUP_REMOVED lines=25> */
.L_x_1914:
[----:B------:R-:W-:-:S07]  /*2f8b0*/  MOV R34, 0x2f8d0 ;  /* 0x0002f8d000227802 */ /* 0x000fce0000000f00 */
[----:B------:R-:W-:Y:S05]  /*2f8c0*/  CALL.REL.NOINC `($__internal_1_$__cuda_sm20_rem_u64) ;  /* 0x0000005000cc7944 */ /* 0x000fea0003c00000 */
[----:B------:R-:W-:-:S07]  /*2f8d0*/  IMAD.MOV.U32 R48, RZ, RZ, R44 ;  /* 0x000000ffff307224 */ /* 0x000fce00078e002c */
.L_x_1915:
[----:B------:R-:W-:Y:S05]  /*2f8e0*/  BSYNC.RECONVERGENT B5 ;  /* 0x0000000000057941 */ /* 0x000fea0003800200 */
.L_x_1913:
        /* <DEDUP_REMOVED lines=25> */
.L_x_1917:
[----:B------:R-:W-:-:S07]  /*2fa80*/  MOV R34, 0x2faa0 ;  /* 0x0002faa000227802 */ /* 0x000fce0000000f00 */
[----:B------:R-:W-:Y:S05]  /*2fa90*/  CALL.REL.NOINC `($__internal_1_$__cuda_sm20_rem_u64) ;  /* 0x0000005000587944 */ /* 0x000fea0003c00000 */
[----:B------:R-:W-:-:S07]  /*2faa0*/  IMAD.MOV.U32 R48, RZ, RZ, R44 ;  /* 0x000000ffff307224 */ /* 0x000fce00078e002c */
.L_x_1918:
[----:B------:R-:W-:Y:S05]  /*2fab0*/  BSYNC.RECONVERGENT B5 ;  /* 0x0000000000057941 */ /* 0x000fea0003800200 */
.L_x_1916:
        /* <DEDUP_REMOVED lines=25> */
.L_x_1920:
[----:B------:R-:W-:-:S07]  /*2fc50*/  MOV R34, 0x2fc70 ;  /* 0x0002fc7000227802 */ /* 0x000fce0000000f00 */
[----:B------:R-:W-:Y:S05]  /*2fc60*/  CALL.REL.NOINC `($__internal_1_$__cuda_sm20_rem_u64) ;  /* 0x0000004c00e47944 */ /* 0x000fea0003c00000 */
[----:B------:R-:W-:-:S07]  /*2fc70*/  IMAD.MOV.U32 R48, RZ, RZ, R44 ;  /* 0x000000ffff307224 */ /* 0x000fce00078e002c */
.L_x_1921:
[----:B------:R-:W-:Y:S05]  /*2fc80*/  BSYNC.RECONVERGENT B5 ;  /* 0x0000000000057941 */ /* 0x000fea0003800200 */
.L_x_1919:
        /* <DEDUP_REMOVED lines=25> */
.L_x_1923:
[----:B------:R-:W-:-:S07]  /*2fe20*/  MOV R34, 0x2fe40 ;  /* 0x0002fe4000227802 */ /* 0x000fce0000000f00 */
[----:B------:R-:W-:Y:S05]  /*2fe30*/  CALL.REL.NOINC `($__internal_1_$__cuda_sm20_rem_u64) ;  /* 0x0000004c00707944 */ /* 0x000fea0003c00000 */
[----:B------:R-:W-:-:S07]  /*2fe40*/  IMAD.MOV.U32 R48, RZ, RZ, R44 ;  /* 0x000000ffff307224 */ /* 0x000fce00078e002c */
.L_x_1924:
[----:B------:R-:W-:Y:S05]  /*2fe50*/  BSYNC.RECONVERGENT B5 ;  /* 0x0000000000057941 */ /* 0x000fea0003800200 */
.L_x_1922:
        /* <DEDUP_REMOVED lines=25> */
.L_x_1926:
[----:B------:R-:W-:-:S07]  /*2fff0*/  MOV R34, 0x30010 ;  /* 0x0003001000227802 */ /* 0x000fce0000000f00 */
[----:B------:R-:W-:Y:S05]  /*30000*/  CALL.REL.NOINC `($__internal_1_$__cuda_sm20_rem_u64) ;  /* 0x0000004800fc7944 */ /* 0x000fea0003c00000 */
[----:B------:R-:W-:-:S07]  /*30010*/  IMAD.MOV.U32 R48, RZ, RZ, R44 ;  /* 0x000000ffff307224 */ /* 0x000fce00078e002c */
.L_x_1927:
[----:B------:R-:W-:Y:S05]  /*30020*/  BSYNC.RECONVERGENT B5 ;  /* 0x0000000000057941 */ /* 0x000fea0003800200 */
.L_x_1925:
        /* <DEDUP_REMOVED lines=25> */
.L_x_1929:
[----:B------:R-:W-:-:S07]  /*301c0*/  MOV R34, 0x301e0 ;  /* 0x000301e000227802 */ /* 0x000fce0000000f00 */
[----:B------:R-:W-:Y:S05]  /*301d0*/  CALL.REL.NOINC `($__internal_1_$__cuda_sm20_rem_u64) ;  /* 0x0000004800887944 */ /* 0x000fea0003c00000 */
[----:B------:R-:W-:-:S07]  /*301e0*/  IMAD.MOV.U32 R48, RZ, RZ, R44 ;  /* 0x000000ffff307224 */ /* 0x000fce00078e002c */
.L_x_1930:
[----:B------:R-:W-:Y:S05]  /*301f0*/  BSYNC.RECONVERGENT B5 ;  /* 0x0000000000057941 */ /* 0x000fea0003800200 */
.L_x_1928:
        /* <DEDUP_REMOVED lines=25> */
.L_x_1932:
[----:B------:R-:W-:-:S07]  /*30390*/  MOV R34, 0x303b0 ;  /* 0x000303b000227802 */ /* 0x000fce0000000f00 */
[----:B------:R-:W-:Y:S05]  /*303a0*/  CALL.REL.NOINC `($__internal_1_$__cuda_sm20_rem_u64) ;  /* 0x0000004800147944 */ /* 0x000fea0003c00000 */
[----:B------:R-:W-:-:S07]  /*303b0*/  IMAD.MOV.U32 R48, RZ, RZ, R44 ;  /* 0x000000ffff307224 */ /* 0x000fce00078e002c */
.L_x_1933:
[----:B------:R-:W-:Y:S05]  /*303c0*/  BSYNC.RECONVERGENT B5 ;  /* 0x0000000000057941 */ /* 0x000fea0003800200 */
.L_x_1931:
        /* <DEDUP_REMOVED lines=25> */
.L_x_1935:
[----:B------:R-:W-:-:S07]  /*30560*/  MOV R34, 0x30580 ;  /* 0x0003058000227802 */ /* 0x000fce0000000f00 */
[----:B------:R-:W-:Y:S05]  /*30570*/  CALL.REL.NOINC `($__internal_1_$__cuda_sm20_rem_u64) ;  /* 0x0000004400a07944 */ /* 0x000fea0003c00000 */
[----:B------:R-:W-:-:S07]  /*30580*/  IMAD.MOV.U32 R48, RZ, RZ, R44 ;  /* 0x000000ffff307224 */ /* 0x000fce00078e002c */
.L_x_1936:
[----:B------:R-:W-:Y:S05]  /*30590*/  BSYNC.RECONVERGENT B5 ;  /* 0x0000000000057941 */ /* 0x000fea0003800200 */
.L_x_1934:
        /* <DEDUP_REMOVED lines=25> */
.L_x_1938:
[----:B------:R-:W-:-:S07]  /*30730*/  MOV R34, 0x30750 ;  /* 0x0003075000227802 */ /* 0x000fce0000000f00 */
[----:B------:R-:W-:Y:S05]  /*30740*/  CALL.REL.NOINC `($__internal_1_$__cuda_sm20_rem_u64) ;  /* 0x00000044002c7944 */ /* 0x000fea0003c00000 */
[----:B------:R-:W-:-:S07]  /*30750*/  IMAD.MOV.U32 R48, RZ, RZ, R44 ;  /* 0x000000ffff307224 */ /* 0x000fce00078e002c */
.L_x_1939:
[----:B------:R-:W-:Y:S05]  /*30760*/  BSYNC.RECONVERGENT B5 ;  /* 0x0000000000057941 */ /* 0x000fea0003800200 */
.L_x_1937:
        /* <DEDUP_REMOVED lines=25> */
.L_x_1941:
[----:B------:R-:W-:-:S07]  /*30900*/  MOV R34, 0x30920 ;  /* 0x0003092000227802 */ /* 0x000fce0000000f00 */
[----:B------:R-:W-:Y:S05]  /*30910*/  CALL.REL.NOINC `($__internal_1_$__cuda_sm20_rem_u64) ;  /* 0x0000004000b87944 */ /* 0x000fea0003c00000 */
[----:B------:R-:W-:-:S07]  /*30920*/  IMAD.MOV.U32 R48, RZ, RZ, R44 ;  /* 0x000000ffff307224 */ /* 0x000fce00078e002c */
.L_x_1942:
[----:B------:R-:W-:Y:S05]  /*30930*/  BSYNC.RECONVERGENT B5 ;  /* 0x0000000000057941 */ /* 0x000fea0003800200 */
.L_x_1940:
        /* <DEDUP_REMOVED lines=25> */
.L_x_1944:
[----:B------:R-:W-:-:S07]  /*30ad0*/  MOV R34, 0x30af0 ;  /* 0x00030af000227802 */ /* 0x000fce0000000f00 */
[----:B------:R-:W-:Y:S05]  /*30ae0*/  CALL.REL.NOINC `($__internal_1_$__cuda_sm20_rem_u64) ;  /* 0x0000004000447944 */ /* 0x000fea0003c00000 */
[----:B------:R-:W-:-:S07]  /*30af0*/  IMAD.MOV.U32 R48, RZ, RZ, R44 ;  /* 0x000000ffff307224 */ /* 0x000fce00078e002c */
.L_x_1945:
[----:B------:R-:W-:Y:S05]  /*30b00*/  BSYNC.RECONVERGENT B5 ;  /* 0x0000000000057941 */ /* 0x000fea0003800200 */
.L_x_1943:
        /* <DEDUP_REMOVED lines=25> */
.L_x_1947:
[----:B------:R-:W-:-:S07]  /*30ca0*/  MOV R34, 0x30cc0 ;  /* 0x00030cc000227802 */ /* 0x000fce0000000f00 */
[----:B------:R-:W-:Y:S05]  /*30cb0*/  CALL.REL.NOINC `($__internal_1_$__cuda_sm20_rem_u64) ;  /* 0x0000003c00d07944 */ /* 0x000fea0003c00000 */
[----:B------:R-:W-:-:S07]  /*30cc0*/  IMAD.MOV.U32 R48, RZ, RZ, R44 ;  /* 0x000000ffff307224 */ /* 0x000fce00078e002c */
.L_x_1948:
[----:B------:R-:W-:Y:S05]  /*30cd0*/  BSYNC.RECONVERGENT B5 ;  /* 0x0000000000057941 */ /* 0x000fea0003800200 */
.L_x_1946:
        /* <DEDUP_REMOVED lines=25> */
.L_x_1950:
[----:B------:R-:W-:-:S07]  /*30e70*/  MOV R34, 0x30e90 ;  /* 0x00030e9000227802 */ /* 0x000fce0000000f00 */
[----:B------:R-:W-:Y:S05]  /*30e80*/  CALL.REL.NOINC `($__internal_1_$__cuda_sm20_rem_u64) ;  /* 0x0000003c005c7944 */ /* 0x000fea0003c00000 */
[----:B------:R-:W-:-:S07]  /*30e90*/  IMAD.MOV.U32 R48, RZ, RZ, R44 ;  /* 0x000000ffff307224 */ /* 0x000fce00078e002c */
.L_x_1951:
[----:B------:R-:W-:Y:S05]  /*30ea0*/  BSYNC.RECONVERGENT B5 ;  /* 0x0000000000057941 */ /* 0x000fea0003800200 */
.L_x_1949:
        /* <DEDUP_REMOVED lines=25> */
.L_x_1953:
[----:B------:R-:W-:-:S07]  /*31040*/  MOV R34, 0x31060 ;  /* 0x0003106000227802 */ /* 0x000fce0000000f00 */
[----:B------:R-:W-:Y:S05]  /*31050*/  CALL.REL.NOINC `($__internal_1_$__cuda_sm20_rem_u64) ;  /* 0x0000003800e87944 */ /* 0x000fea0003c00000 */
[----:B------:R-:W-:-:S07]  /*31060*/  IMAD.MOV.U32 R48, RZ, RZ, R44 ;  /* 0x000000ffff307224 */ /* 0x000fce00078e002c */
.L_x_1954:
[----:B------:R-:W-:Y:S05]  /*31070*/  BSYNC.RECONVERGENT B5 ;  /* 0x0000000000057941 */ /* 0x000fea0003800200 */
.L_x_1952:
        /* <DEDUP_REMOVED lines=25> */
.L_x_1956:
[----:B------:R-:W-:-:S07]  /*31210*/  MOV R34, 0x31230 ;  /* 0x0003123000227802 */ /* 0x000fce0000000f00 */
[----:B------:R-:W-:Y:S05]  /*31220*/  CALL.REL.NOINC `($__internal_1_$__cuda_sm20_rem_u64) ;  /* 0x0000003800747944 */ /* 0x000fea0003c00000 */
[----:B------:R-:W-:-:S07]  /*31230*/  IMAD.MOV.U32 R48, RZ, RZ, R44 ;  /* 0x000000ffff307224 */ /* 0x000fce00078e002c */
.L_x_1957:
[----:B------:R-:W-:Y:S05]  /*31240*/  BSYNC.RECONVERGENT B5 ;  /* 0x0000000000057941 */ /* 0x000fea0003800200 */
.L_x_1955:
        /* <DEDUP_REMOVED lines=25> */
.L_x_1959:
[----:B------:R-:W-:-:S07]  /*313e0*/  MOV R34, 0x31400 ;  /* 0x0003140000227802 */ /* 0x000fce0000000f00 */
[----:B------:R-:W-:Y:S05]  /*313f0*/  CALL.REL.NOINC `($__internal_1_$__cuda_sm20_rem_u64) ;  /* 0x0000003800007944 */ /* 0x000fea0003c00000 */
[----:B------:R-:W-:-:S07]  /*31400*/  IMAD.MOV.U32 R48, RZ, RZ, R44 ;  /* 0x000000ffff307224 */ /* 0x000fce00078e002c */
.L_x_1960:
[----:B------:R-:W-:Y:S05]  /*31410*/  BSYNC.RECONVERGENT B5 ;  /* 0x0000000000057941 */ /* 0x000fea0003800200 */
.L_x_1958:
        /* <DEDUP_REMOVED lines=25> */
.L_x_1962:
[----:B------:R-:W-:-:S07]  /*315b0*/  MOV R34, 0x315d0 ;  /* 0x000315d000227802 */ /* 0x000fce0000000f00 */
[----:B------:R-:W-:Y:S05]  /*315c0*/  CALL.REL.NOINC `($__internal_1_$__cuda_sm20_rem_u64) ;  /* 0x00000034008c7944 */ /* 0x000fea0003c00000 */
[----:B------:R-:W-:-:S07]  /*315d0*/  IMAD.MOV.U32 R48, RZ, RZ, R44 ;  /* 0x000000ffff307224 */ /* 0x000fce00078e002c */
.L_x_1963:
[----:B------:R-:W-:Y:S05]  /*315e0*/  BSYNC.RECONVERGENT B5 ;  /* 0x0000000000057941 */ /* 0x000fea0003800200 */
.L_x_1961:
        /* <DEDUP_REMOVED lines=25> */
.L_x_1965:
[----:B------:R-:W-:-:S07]  /*31780*/  MOV R34, 0x317a0 ;  /* 0x000317a000227802 */ /* 0x000fce0000000f00 */
[----:B------:R-:W-:Y:S05]  /*31790*/  CALL.REL.NOINC `($__internal_1_$__cuda_sm20_rem_u64) ;  /* 0x0000003400187944 */ /* 0x000fea0003c00000 */
[----:B------:R-:W-:-:S07]  /*317a0*/  IMAD.MOV.U32 R48, RZ, RZ, R44 ;  /* 0x000000ffff307224 */ /* 0x000fce00078e002c */
.L_x_1966:
[----:B------:R-:W-:Y:S05]  /*317b0*/  BSYNC.RECONVERGENT B5 ;  /* 0x0000000000057941 */ /* 0x000fea0003800200 */
.L_x_1964:
        /* <DEDUP_REMOVED lines=25> */
.L_x_1968:
[----:B------:R-:W-:-:S07]  /*31950*/  MOV R34, 0x31970 ;  /* 0x0003197000227802 */ /* 0x000fce0000000f00 */
[----:B------:R-:W-:Y:S05]  /*31960*/  CALL.REL.NOINC `($__internal_1_$__cuda_sm20_rem_u64) ;  /* 0x0000003000a47944 */ /* 0x000fea0003c00000 */
[----:B------:R-:W-:-:S07]  /*31970*/  IMAD.MOV.U32 R48, RZ, RZ, R44 ;  /* 0x000000ffff307224 */ /* 0x000fce00078e002c */
.L_x_1969:
[----:B------:R-:W-:Y:S05]  /*31980*/  BSYNC.RECONVERGENT B5 ;  /* 0x0000000000057941 */ /* 0x000fea0003800200 */
.L_x_1967:
        /* <DEDUP_REMOVED lines=25> */
.L_x_1971:
[----:B------:R-:W-:-:S07]  /*31b20*/  MOV R34, 0x31b40 ;  /* 0x00031b4000227802 */ /* 0x000fce0000000f00 */
[----:B------:R-:W-:Y:S05]  /*31b30*/  CALL.REL.NOINC `($__internal_1_$__cuda_sm20_rem_u64) ;  /* 0x0000003000307944 */ /* 0x000fea0003c00000 */
[----:B------:R-:W-:-:S07]  /*31b40*/  IMAD.MOV.U32 R48, RZ, RZ, R44 ;  /* 0x000000ffff307224 */ /* 0x000fce00078e002c */
.L_x_1972:
[----:B------:R-:W-:Y:S05]  /*31b50*/  BSYNC.RECONVERGENT B5 ;  /* 0x0000000000057941 */ /* 0x000fea0003800200 */
.L_x_1970:
        /* <DEDUP_REMOVED lines=25> */
.L_x_1974:
[----:B------:R-:W-:-:S07]  /*31cf0*/  MOV R34, 0x31d10 ;  /* 0x00031d1000227802 */ /* 0x000fce0000000f00 */
[----:B------:R-:W-:Y:S05]  /*31d00*/  CALL.REL.NOINC `($__internal_1_$__cuda_sm20_rem_u64) ;  /* 0x0000002c00bc7944 */ /* 0x000fea0003c00000 */
[----:B------:R-:W-:-:S07]  /*31d10*/  IMAD.MOV.U32 R48, RZ, RZ, R44 ;  /* 0x000000ffff307224 */ /* 0x000fce00078e002c */
.L_x_1975:
[----:B------:R-:W-:Y:S05]  /*31d20*/  BSYNC.RECONVERGENT B5 ;  /* 0x0000000000057941 */ /* 0x000fea0003800200 */
.L_x_1973:
        /* <DEDUP_REMOVED lines=25> */
.L_x_1977:
[----:B------:R-:W-:-:S07]  /*31ec0*/  MOV R34, 0x31ee0 ;  /* 0x00031ee000227802 */ /* 0x000fce0000000f00 */
[----:B------:R-:W-:Y:S05]  /*31ed0*/  CALL.REL.NOINC `($__internal_1_$__cuda_sm20_rem_u64) ;  /* 0x0000002c00487944 */ /* 0x000fea0003c00000 */
[----:B------:R-:W-:-:S07]  /*31ee0*/  IMAD.MOV.U32 R48, RZ, RZ, R44 ;  /* 0x000000ffff307224 */ /* 0x000fce00078e002c */
.L_x_1978:
[----:B------:R-:W-:Y:S05]  /*31ef0*/  BSYNC.RECONVERGENT B5 ;  /* 0x0000000000057941 */ /* 0x000fea0003800200 */
.L_x_1976:
        /* <DEDUP_REMOVED lines=25> */
.L_x_1980:
[----:B------:R-:W-:-:S07]  /*32090*/  MOV R34, 0x320b0 ;  /* 0x000320b000227802 */ /* 0x000fce0000000f00 */
[----:B------:R-:W-:Y:S05]  /*320a0*/  CALL.REL.NOINC `($__internal_1_$__cuda_sm20_rem_u64) ;  /* 0x0000002800d47944 */ /* 0x000fea0003c00000 */
[----:B------:R-:W-:-:S07]  /*320b0*/  IMAD.MOV.U32 R48, RZ, RZ, R44 ;  /* 0x000000ffff307224 */ /* 0x000fce00078e002c */
.L_x_1981:
[----:B------:R-:W-:Y:S05]  /*320c0*/  BSYNC.RECONVERGENT B5 ;  /* 0x0000000000057941 */ /* 0x000fea0003800200 */
.L_x_1979:
        /* <DEDUP_REMOVED lines=25> */
.L_x_1983:
[----:B------:R-:W-:-:S07]  /*32260*/  MOV R34, 0x32280 ;  /* 0x0003228000227802 */ /* 0x000fce0000000f00 */
[----:B------:R-:W-:Y:S05]  /*32270*/  CALL.REL.NOINC `($__internal_1_$__cuda_sm20_rem_u64) ;  /* 0x0000002800607944 */ /* 0x000fea0003c00000 */
[----:B------:R-:W-:-:S07]  /*32280*/  IMAD.MOV.U32 R48, RZ, RZ, R44 ;  /* 0x000000ffff307224 */ /* 0x000fce00078e002c */
.L_x_1984:
[----:B------:R-:W-:Y:S05]  /*32290*/  BSYNC.RECONVERGENT B5 ;  /* 0x0000000000057941 */ /* 0x000fea0003800200 */
.L_x_1982:
        /* <DEDUP_REMOVED lines=25> */
.L_x_1986:
[----:B------:R-:W-:-:S07]  /*32430*/  MOV R34, 0x32450 ;  /* 0x0003245000227802 */ /* 0x000fce0000000f00 */
[----:B------:R-:W-:Y:S05]  /*32440*/  CALL.REL.NOINC `($__internal_1_$__cuda_sm20_rem_u64) ;  /* 0x0000002400ec7944 */ /* 0x000fea0003c00000 */
[----:B------:R-:W-:-:S07]  /*32450*/  IMAD.MOV.U32 R48, RZ, RZ, R44 ;  /* 0x000000ffff307224 */ /* 0x000fce00078e002c */
.L_x_1987:
[----:B------:R-:W-:Y:S05]  /*32460*/  BSYNC.RECONVERGENT B5 ;  /* 0x0000000000057941 */ /* 0x000fea0003800200 */
.L_x_1985:
        /* <DEDUP_REMOVED lines=25> */
.L_x_1989:
[----:B------:R-:W-:-:S07]  /*32600*/  MOV R34, 0x32620 ;  /* 0x0003262000227802 */ /* 0x000fce0000000f00 */
[----:B------:R-:W-:Y:S05]  /*32610*/  CALL.REL.NOINC `($__internal_1_$__cuda_sm20_rem_u64) ;  /* 0x0000002400787944 */ /* 0x000fea0003c00000 */
[----:B------:R-:W-:-:S07]  /*32620*/  IMAD.MOV.U32 R48, RZ, RZ, R44 ;  /* 0x000000ffff307224 */ /* 0x000fce00078e002c */
.L_x_1990:
[----:B------:R-:W-:Y:S05]  /*32630*/  BSYNC.RECONVERGENT B5 ;  /* 0x0000000000057941 */ /* 0x000fea0003800200 */
.L_x_1988:
        /* <DEDUP_REMOVED lines=25> */
.L_x_1992:
[----:B------:R-:W-:-:S07]  /*327d0*/  MOV R34, 0x327f0 ;  /* 0x000327f000227802 */ /* 0x000fce0000000f00 */
[----:B------:R-:W-:Y:S05]  /*327e0*/  CALL.REL.NOINC `($__internal_1_$__cuda_sm20_rem_u64) ;  /* 0x0000002400047944 */ /* 0x000fea0003c00000 */
[----:B------:R-:W-:-:S07]  /*327f0*/  IMAD.MOV.U32 R48, RZ, RZ, R44 ;  /* 0x000000ffff307224 */ /* 0x000fce00078e002c */
.L_x_1993:
[----:B------:R-:W-:Y:S05]  /*32800*/  BSYNC.RECONVERGENT B5 ;  /* 0x0000000000057941 */ /* 0x000fea0003800200 */
.L_x_1991:
        /* <DEDUP_REMOVED lines=25> */
.L_x_1995:
[----:B------:R-:W-:-:S07]  /*329a0*/  MOV R34, 0x329c0 ;  /* 0x000329c000227802 */ /* 0x000fce0000000f00 */
[----:B------:R-:W-:Y:S05]  /*329b0*/  CALL.REL.NOINC `($__internal_1_$__cuda_sm20_rem_u64) ;  /* 0x0000002000907944 */ /* 0x000fea0003c00000 */
[----:B------:R-:W-:-:S07]  /*329c0*/  IMAD.MOV.U32 R48, RZ, RZ, R44 ;  /* 0x000000ffff307224 */ /* 0x000fce00078e002c */
.L_x_1996:
[----:B------:R-:W-:Y:S05]  /*329d0*/  BSYNC.RECONVERGENT B5 ;  /* 0x0000000000057941 */ /* 0x000fea0003800200 */
.L_x_1994:
        /* <DEDUP_REMOVED lines=25> */
.L_x_1998:
[----:B------:R-:W-:-:S07]  /*32b70*/  MOV R34, 0x32b90 ;  /* 0x00032b9000227802 */ /* 0x000fce0000000f00 */
[----:B------:R-:W-:Y:S05]  /*32b80*/  CALL.REL.NOINC `($__internal_1_$__cuda_sm20_rem_u64) ;  /* 0x00000020001c7944 */ /* 0x000fea0003c00000 */
[----:B------:R-:W-:-:S07]  /*32b90*/  IMAD.MOV.U32 R48, RZ, RZ, R44 ;  /* 0x000000ffff307224 */ /* 0x000fce00078e002c */
.L_x_1999:
[----:B------:R-:W-:Y:S05]  /*32ba0*/  BSYNC.RECONVERGENT B5 ;  /* 0x0000000000057941 */ /* 0x000fea0003800200 */
.L_x_1997:
        /* <DEDUP_REMOVED lines=25> */
.L_x_2001:
[----:B------:R-:W-:-:S07]  /*32d40*/  MOV R34, 0x32d60 ;  /* 0x00032d6000227802 */ /* 0x000fce0000000f00 */
[----:B------:R-:W-:Y:S05]  /*32d50*/  CALL.REL.NOINC `($__internal_1_$__cuda_sm20_rem_u64) ;  /* 0x0000001c00a87944 */ /* 0x000fea0003c00000 */
[----:B------:R-:W-:-:S07]  /*32d60*/  IMAD.MOV.U32 R48, RZ, RZ, R44 ;  /* 0x000000ffff307224 */ /* 0x000fce00078e002c */
.L_x_2002:
[----:B------:R-:W-:Y:S05]  /*32d70*/  BSYNC.RECONVERGENT B5 ;  /* 0x0000000000057941 */ /* 0x000fea0003800200 */
.L_x_2000:
        /* <DEDUP_REMOVED lines=25> */
.L_x_2004:
[----:B------:R-:W-:-:S07]  /*32f10*/  MOV R34, 0x32f30 ;  /* 0x00032f3000227802 */ /* 0x000fce0000000f00 */
[----:B------:R-:W-:Y:S05]  /*32f20*/  CALL.REL.NOINC `($__internal_1_$__cuda_sm20_rem_u64) ;  /* 0x0000001c00347944 */ /* 0x000fea0003c00000 */
[----:B------:R-:W-:-:S07]  /*32f30*/  IMAD.MOV.U32 R48, RZ, RZ, R44 ;  /* 0x000000ffff307224 */ /* 0x000fce00078e002c */
.L_x_2005:
[----:B------:R-:W-:Y:S05]  /*32f40*/  BSYNC.RECONVERGENT B5 ;  /* 0x0000000000057941 */ /* 0x000fea0003800200 */
.L_x_2003:
        /* <DEDUP_REMOVED lines=25> */
.L_x_2007:
[----:B------:R-:W-:-:S07]  /*330e0*/  MOV R34, 0x33100 ;  /* 0x0003310000227802 */ /* 0x000fce0000000f00 */
[----:B------:R-:W-:Y:S05]  /*330f0*/  CALL.REL.NOINC `($__internal_1_$__cuda_sm20_rem_u64) ;  /* 0x0000001800c07944 */ /* 0x000fea0003c00000 */
[----:B------:R-:W-:-:S07]  /*33100*/  IMAD.MOV.U32 R48, RZ, RZ, R44 ;  /* 0x000000ffff307224 */ /* 0x000fce00078e002c */
.L_x_2008:
[----:B------:R-:W-:Y:S05]  /*33110*/  BSYNC.RECONVERGENT B5 ;  /* 0x0000000000057941 */ /* 0x000fea0003800200 */
.L_x_2006:
        /* <DEDUP_REMOVED lines=25> */
.L_x_2010:
[----:B------:R-:W-:-:S07]  /*332b0*/  MOV R34, 0x332d0 ;  /* 0x000332d000227802 */ /* 0x000fce0000000f00 */
[----:B------:R-:W-:Y:S05]  /*332c0*/  CALL.REL.NOINC `($__internal_1_$__cuda_sm20_rem_u64) ;  /* 0x00000018004c7944 */ /* 0x000fea0003c00000 */
[----:B------:R-:W-:-:S07]  /*332d0*/  IMAD.MOV.U32 R48, RZ, RZ, R44 ;  /* 0x000000ffff307224 */ /* 0x000fce00078e002c */
.L_x_2011:
[----:B------:R-:W-:Y:S05]  /*332e0*/  BSYNC.RECONVERGENT B5 ;  /* 0x0000000000057941 */ /* 0x000fea0003800200 */
.L_x_2009:
        /* <DEDUP_REMOVED lines=25> */
.L_x_2013:
[----:B------:R-:W-:-:S07]  /*33480*/  MOV R34, 0x334a0 ;  /* 0x000334a000227802 */ /* 0x000fce0000000f00 */
[----:B------:R-:W-:Y:S05]  /*33490*/  CALL.REL.NOINC `($__internal_1_$__cuda_sm20_rem_u64) ;  /* 0x0000001400d87944 */ /* 0x000fea0003c00000 */
[----:B------:R-:W-:-:S07]  /*334a0*/  IMAD.MOV.U32 R48, RZ, RZ, R44 ;  /* 0x000000ffff307224 */ /* 0x000fce00078e002c */
.L_x_2014:
[----:B------:R-:W-:Y:S05]  /*334b0*/  BSYNC.RECONVERGENT B5 ;  /* 0x0000000000057941 */ /* 0x000fea0003800200 */
.L_x_2012:
        /* <DEDUP_REMOVED lines=25> */
.L_x_2016:
[----:B------:R-:W-:-:S07]  /*33650*/  MOV R34, 0x33670 ;  /* 0x0003367000227802 */ /* 0x000fce0000000f00 */
[----:B------:R-:W-:Y:S05]  /*33660*/  CALL.REL.NOINC `($__internal_1_$__cuda_sm20_rem_u64) ;  /* 0x0000001400647944 */ /* 0x000fea0003c00000 */
[----:B------:R-:W-:-:S07]  /*33670*/  IMAD.MOV.U32 R48, RZ, RZ, R44 ;  /* 0x000000ffff307224 */ /* 0x000fce00078e002c */
.L_x_2017:
[----:B------:R-:W-:Y:S05]  /*33680*/  BSYNC.RECONVERGENT B5 ;  /* 0x0000000000057941 */ /* 0x000fea0003800200 */
.L_x_2015:
        /* <DEDUP_REMOVED lines=25> */
.L_x_2019:
[----:B------:R-:W-:-:S07]  /*33820*/  MOV R34, 0x33840 ;  /* 0x0003384000227802 */ /* 0x000fce0000000f00 */
[----:B------:R-:W-:Y:S05]  /*33830*/  CALL.REL.NOINC `($__internal_1_$__cuda_sm20_rem_u64) ;  /* 0x0000001000f07944 */ /* 0x000fea0003c00000 */
[----:B------:R-:W-:-:S07]  /*33840*/  IMAD.MOV.U32 R48, RZ, RZ, R44 ;  /* 0x000000ffff307224 */ /* 0x000fce00078e002c */
.L_x_2020:
[----:B------:R-:W-:Y:S05]  /*33850*/  BSYNC.RECONVERGENT B5 ;  /* 0x0000000000057941 */ /* 0x000fea0003800200 */
.L_x_2018:
[----:B------:R-:W-:-:S04]  /*33860*/  IADD3 R44, P0, PT, R30, R48, RZ ;  /* 0x000000301e2c7210 */ /* 0x000fc80007f1e0ff */
[----:B------:R-:W-:-:S09]  /*33870*/  IADD3.X R43, PT, PT, R31, R49, RZ, P0, !PT ;  /* 0x000000311f2b7210 */ /* 0x000fd200007fe4ff */
.L_x_1822:
[----:B------:R-:W-:Y:S05]  /*33880*/  BSYNC.RECONVERGENT B4 ;  /* 0x0000000000047941 */ /* 0x000fea0003800200 */
.L_x_1821:
        /* <DEDUP_REMOVED lines=9> */
[----:B0-----:R-:W-:Y:S02]  /*33920*/  HFMA2 R30, -RZ, RZ, 0, 0 ;  /* 0x00000000ff1e7431 */ /* 0x001fe400000001ff */
[----:B-1----:R-:W-:-:S04]  /*33930*/  IMAD.MOV R40, RZ, RZ, -R31 ;  /* 0x000000ffff287224 */ /* 0x002fc800078e0a1f */
[----:B------:R-:W-:Y:S02]  /*33940*/  IMAD R29, R40, R45, RZ ;  /* 0x0000002d281d7224 */ /* 0x000fe400078e02ff */
[----:B------:R-:W-:Y:S02]  /*33950*/  IMAD.MOV.U32 R40, RZ, RZ, RZ ;  /* 0x000000ffff287224 */ /* 0x000fe400078e00ff */
        /* <DEDUP_REMOVED lines=10> */
.L_x_2022:
[----:B------:R-:W-:-:S07]  /*33a00*/  MOV R34, 0x33a20 ;  /* 0x00033a2000227802 */ /* 0x000fce0000000f00 */
[----:B------:R-:W-:Y:S05]  /*33a10*/  CALL.REL.NOINC `($__internal_1_$__cuda_sm20_rem_u64) ;  /* 0x0000001000787944 */ /* 0x000fea0003c00000 */
[----:B------:R-:W-:Y:S01]  /*33a20*/  IMAD.MOV.U32 R39, RZ, RZ, R44 ;  /* 0x000000ffff277224 */ /* 0x000fe200078e002c */
[----:B------:R-:W-:-:S07]  /*33a30*/  MOV R40, R49 ;  /* 0x0000003100287202 */ /* 0x000fce0000000f00 */
.L_x_2023:
[----:B------:R-:W-:Y:S05]  /*33a40*/  BSYNC.RECONVERGENT B4 ;  /* 0x0000000000047941 */ /* 0x000fea0003800200 */
.L_x_2021:
[----:B------:R-:W-:-:S04]  /*33a50*/  IADD3 R30, P1, PT, R19, 0x1, RZ ;  /* 0x00000001131e7810 */ /* 0x000fc80007f3e0ff */
[----:B------:R-:W-:Y:S01]  /*33a60*/  ISETP.NE.U32.AND P0, PT, R39, R30, PT ;  /* 0x0000001e2700720c */ /* 0x000fe20003f05070 */
[----:B------:R-:W-:-:S05]  /*33a70*/  IMAD.X R29, RZ, RZ, R32, P1 ;  /* 0x000000ffff1d7224 */ /* 0x000fca00008e0620 */
[----:B------:R-:W-:-:S13]  /*33a80*/  ISETP.NE.AND.EX P0, PT, R40, R29, PT, P0 ;  /* 0x0000001d2800720c */ /* 0x000fda0003f05300 */
[----:B------:R-:W-:Y:S05]  /*33a90*/  @!P0 BRA `(.L_x_1412) ;  /* 0x0000000000188947 */ /* 0x000fea0003800000 */
[----:B------:R-:W-:Y:S02]  /*33aa0*/  VIADD R28, R28, 0x1 ;  /* 0x000000011c1c7836 */ /* 0x000fe40000000000 */
[----:B------:R-:W-:-:S03]  /*33ab0*/  HFMA2 R34, -RZ, RZ, 0, 0 ;  /* 0x00000000ff227431 */ /* 0x000fc600000001ff */
[----:B------:R-:W-:-:S13]  /*33ac0*/  ISETP.NE.AND P0, PT, R28, R37, PT ;  /* 0x000000251c00720c */ /* 0x000fda0003f05270 */
[----:B------:R-:W-:Y:S05]  /*33ad0*/  @!P0 BREAK.RELIABLE B3 ;  /* 0x0000000000038942 */ /* 0x000fea0003800100 */
[----:B------:R-:W-:Y:S05]  /*33ae0*/  @!P0 BRA `(.L_x_1366) ;  /* 0x0000000000188947 */ /* 0x000fea0003800000 */
[----:B------:R-:W-:Y:S05]  /*33af0*/  BRA `(.L_x_2024) ;  /* 0xffffff8400447947 */ /* 0x000fea000383ffff */
.L_x_1412:
[----:B------:R-:W-:Y:S05]  /*33b00*/  BSYNC.RELIABLE B3 ;  /* 0x0000000000037941 */ /* 0x000fea0003800100 */
.L_x_1411:
[----:B------:R-:W-:-:S05]  /*33b10*/  VIADD R38, R38, 0x1 ;  /* 0x0000000126267836 */ /* 0x000fca0000000000 */
[----:B------:R-:W-:-:S13]  /*33b20*/  ISETP.NE.AND P0, PT, R38, 0xc, PT ;  /* 0x0000000c2600780c */ /* 0x000fda0003f05270 */
[----:B------:R-:W-:Y:S05]  /*33b30*/  @P0 BRA `(.L_x_2025) ;  /* 0xfffffe8c008c0947 */ /* 0x000fea000383ffff */
[----:B------:R-:W-:-:S07]  /*33b40*/  IMAD.MOV.U32 R34, RZ, RZ, 0x1 ;  /* 0x00000001ff227424 */ /* 0x000fce00078e00ff */
.L_x_1366:
[----:B------:R-:W-:Y:S05]  /*33b50*/  BSYNC.RECONVERGENT B2 ;  /* 0x0000000000027941 */ /* 0x000fea0003800200 */
.L_x_1364:
[C---:B------:R-:W-:Y:S02]  /*33b60*/  ISETP.GE.U32.AND P0, PT, R19.reuse, 0x4, PT ;  /* 0x000000041300780c */ /* 0x040fe40003f06070 */
[C---:B------:R-:W-:Y:S02]  /*33b70*/  ISETP.LT.U32.AND P1, PT, R19.reuse, R4, PT ;  /* 0x000000041300720c */ /* 0x040fe40003f21070 */
[----:B------:R-:W-:Y:S02]  /*33b80*/  ISETP.GE.U32.AND.EX P0, PT, R32, RZ, PT, P0 ;  /* 0x000000ff2000720c */ /* 0x000fe40003f06100 */
[----:B------:R-:W-:Y:S02]  /*33b90*/  ISETP.GT.U32.AND P2, PT, R19, R12, PT ;  /* 0x0000000c1300720c */ /* 0x000fe40003f44070 */
[----:B------:R-:W-:Y:S02]  /*33ba0*/  IADD3 R17, P4, PT, R17, 0x1, RZ ;  /* 0x0000000111117810 */ /* 0x000fe40007f9e0ff */
[----:B------:R-:W-:-:S02]  /*33bb0*/  IADD3 R9, P3, PT, R34, R9, RZ ;  /* 0x0000000922097210 */ /* 0x000fc40007f7e0ff */
[C---:B------:R-:W-:Y:S01]  /*33bc0*/  ISETP.LT.U32.AND.EX P1, PT, R32.reuse, R5, PT, P1 ;  /* 0x000000052000720c */ /* 0x040fe20003f21110 */
[----:B------:R-:W-:Y:S01]  /*33bd0*/  IMAD.X R18, RZ, RZ, R18, P4 ;  /* 0x000000ffff127224 */ /* 0x000fe200020e0612 */
[C---:B------:R-:W-:Y:S02]  /*33be0*/  ISETP.GT.U32.AND.EX P2, PT, R32.reuse, R13, PT, P2 ;  /* 0x0000000d2000720c */ /* 0x040fe40003f44120 */
[----:B------:R-:W-:Y:S02]  /*33bf0*/  IADD3.X R10, PT, PT, R33, R10, RZ, P3, !PT ;  /* 0x0000000a210a7210 */ /* 0x000fe40001ffe4ff */
[C---:B------:R-:W-:Y:S02]  /*33c00*/  SEL R4, R19.reuse, R4, P1 ;  /* 0x0000000413047207 */ /* 0x040fe40000800000 */
[----:B------:R-:W-:Y:S02]  /*33c10*/  SEL R5, R32, R5, P1 ;  /* 0x0000000520057207 */ /* 0x000fe40000800000 */
[----:B------:R-:W-:-:S02]  /*33c20*/  SEL R12, R19, R12, P2 ;  /* 0x0000000c130c7207 */ /* 0x000fc40001000000 */
[----:B------:R-:W-:Y:S01]  /*33c30*/  SEL R13, R32, R13, P2 ;  /* 0x0000000d200d7207 */ /* 0x000fe20001000000 */
[----:B------:R-:W-:Y:S06]  /*33c40*/  @!P0 BRA `(.L_x_704) ;  /* 0x0000000000488947 */ /* 0x000fec0003800000 */
[----:B------:R-:W-:-:S04]  /*33c50*/  IMAD.WIDE.U32 R28, R32, -0x55555555, RZ ;  /* 0xaaaaaaab201c7825 */ /* 0x000fc800078e00ff */
[----:B------:R-:W-:-:S04]  /*33c60*/  IMAD.WIDE.U32 R30, R19, -0x55555555, RZ ;  /* 0xaaaaaaab131e7825 */ /* 0x000fc800078e00ff */
[----:B------:R-:W-:-:S04]  /*33c70*/  IMAD.WIDE.U32 R28, P0, R19, -0x55555556, R28 ;  /* 0xaaaaaaaa131c7825 */ /* 0x000fc8000780001c */
[----:B------:R-:W-:Y:S01]  /*33c80*/  IMAD.X R35, RZ, RZ, RZ, P0 ;  /* 0x000000ffff237224 */ /* 0x000fe200000e06ff */
[----:B------:R-:W-:Y:S02]  /*33c90*/  IADD3 RZ, P0, PT, R31, R28, RZ ;  /* 0x0000001c1fff7210 */ /* 0x000fe40007f1e0ff */
[----:B------:R-:W-:-:S05]  /*33ca0*/  MOV R34, R29 ;  /* 0x0000001d00227202 */ /* 0x000fca0000000f00 */
[----:B------:R-:W-:-:S05]  /*33cb0*/  IMAD.WIDE.U32.X R32, R32, -0x55555556, R34, P0 ;  /* 0xaaaaaaaa20207825 */ /* 0x000fca00000e0422 */
[----:B------:R-:W-:-:S05]  /*33cc0*/  SHF.R.U64 R32, R32, 0x2, R33 ;  /* 0x0000000220207819 */ /* 0x000fca0000001221 */
[----:B------:R-:W-:-:S05]  /*33cd0*/  IMAD R32, R32, -0x6, R19 ;  /* 0xfffffffa20207824 */ /* 0x000fca00078e0213 */
[----:B------:R-:W-:-:S13]  /*33ce0*/  ISETP.NE.AND P0, PT, R32, 0x5, PT ;  /* 0x000000052000780c */ /* 0x000fda0003f05270 */
[----:B------:R-:W-:Y:S05]  /*33cf0*/  @!P0 BRA `(.L_x_2026) ;  /* 0x0000000000148947 */ /* 0x000fea0003800000 */
[----:B------:R-:W-:-:S13]  /*33d00*/  ISETP.NE.AND P0, PT, R32, 0x1, PT ;  /* 0x000000012000780c */ /* 0x000fda0003f05270 */
[----:B------:R-:W-:Y:S05]  /*33d10*/  @P0 BRA `(.L_x_704) ;  /* 0x0000000000140947 */ /* 0x000fea0003800000 */
[----:B------:R-:W-:-:S05]  /*33d20*/  IADD3 R7, P0, PT, R7, 0x1, RZ ;  /* 0x0000000107077810 */ /* 0x000fca0007f1e0ff */
[----:B------:R-:W-:Y:S01]  /*33d30*/  IMAD.X R8, RZ, RZ, R8, P0 ;  /* 0x000000ffff087224 */ /* 0x000fe200000e0608 */
[----:B------:R-:W-:Y:S07]  /*33d40*/  BRA `(.L_x_704) ;  /* 0x0000000000087947 */ /* 0x000fee0003800000 */
.L_x_2026:
[----:B------:R-:W-:-:S05]  /*33d50*/  IADD3 R3, P0, PT, R3, 0x1, RZ ;  /* 0x0000000103037810 */ /* 0x000fca0007f1e0ff */
[----:B------:R-:W-:-:S08]  /*33d60*/  IMAD.X R6, RZ, RZ, R6, P0 ;  /* 0x000000ffff067224 */ /* 0x000fd000000e0606 */
.L_x_704:
[----:B------:R-:W-:Y:S05]  /*33d70*/  BSYNC.RECONVERGENT B0 ;  /* 0x0000000000007941 */ /* 0x000fea0003800200 */
.L_x_703:
[----:B------:R-:W0:Y:S01]  /*33d80*/  LDCU UR4, c[0x0][0x370] ;  /* 0x00006e00ff0477ac */ /* 0x000e220008000800 */
[----:B------:R-:W0:Y:S01]  /*33d90*/  LDC R19, c[0x0][0x360] ;  /* 0x0000d800ff137b82 */ /* 0x000e220000000800 */
[----:B------:R-:W1:Y:S01]  /*33da0*/  LDCU.64 UR6, c[0x0][0x388] ;  /* 0x00007100ff0677ac */ /* 0x000e620008000a00 */
[----:B0-----:R-:W-:-:S03]  /*33db0*/  IMAD.WIDE.U32 R20, R19, UR4, R20 ;  /* 0x0000000413147c25 */ /* 0x001fc6000f8e0014 */
[----:B-1----:R-:W-:-:S04]  /*33dc0*/  ISETP.GE.U32.AND P0, PT, R20, UR6, PT ;  /* 0x0000000614007c0c */ /* 0x002fc8000bf06070 */
[----:B------:R-:W-:-:S13]  /*33dd0*/  ISETP.GE.U32.AND.EX P0, PT, R21, UR7, PT, P0 ;  /* 0x0000000715007c0c */ /* 0x000fda000bf06100 */
[----:B------:R-:W-:Y:S05]  /*33de0*/  @!P0 BRA `(.L_x_2027) ;  /* 0xfffffcc400308947 */ /* 0x000fea000383ffff */
.L_x_702:
[----:B------:R-:W-:Y:S05]  /*33df0*/  BSYNC.RECONVERGENT B1 ;  /* 0x0000000000017941 */ /* 0x000fea0003800200 */
.L_x_701:
[----:B------:R-:W-:Y:S05]  /*33e00*/  WARPSYNC.ALL ;  /* 0x0000000000007948 */ /* 0x000fea0003800000 */
[----:B------:R-:W-:Y:S04]  /*33e10*/  SHFL.DOWN PT, R29, R25, 0x10, 0x1f ;  /* 0x0a001f00191d7f89 */ /* 0x000fe800000e0000 */
[----:B------:R-:W0:Y:S04]  /*33e20*/  SHFL.DOWN PT, R28, R24, 0x10, 0x1f ;  /* 0x0a001f00181c7f89 */ /* 0x000e2800000e0000 */
[----:B------:R-:W1:Y:S04]  /*33e30*/  SHFL.DOWN PT, R32, R17, 0x10, 0x1f ;  /* 0x0a001f0011207f89 */ /* 0x000e6800000e0000 */
[----:B------:R-:W-:Y:S04]  /*33e40*/  SHFL.DOWN PT, R31, R23, 0x10, 0x1f ;  /* 0x0a001f00171f7f89 */ /* 0x000fe800000e0000 */
[----:B------:R-:W2:Y:S04]  /*33e50*/  SHFL.DOWN PT, R36, R7, 0x10, 0x1f ;  /* 0x0a001f0007247f89 */ /* 0x000ea800000e0000 */
[----:B------:R-:W3:Y:S04]  /*33e60*/  SHFL.DOWN PT, R30, R22, 0x10, 0x1f ;  /* 0x0a001f00161e7f89 */ /* 0x000ee800000e0000 */
[----:B------:R-:W-:Y:S04]  /*33e70*/  SHFL.DOWN PT, R21, R27, 0x10, 0x1f ;  /* 0x0a001f001b157f89 */ /* 0x000fe800000e0000 */
[----:B------:R-:W4:Y:S01]  /*33e80*/  SHFL.DOWN PT, R20, R26, 0x10, 0x1f ;  /* 0x0a001f001a147f89 */ /* 0x000f2200000e0000 */
[----:B0-----:R-:W-:-:S03]  /*33e90*/  DADD R28, R28, R24 ;  /* 0x000000001c1c7229 */ /* 0x001fc60000000018 */
[----:B------:R-:W0:Y:S01]  /*33ea0*/  SHFL.DOWN PT, R34, R9, 0x10, 0x1f ;  /* 0x0a001f0009227f89 */ /* 0x000e2200000e0000 */
[----:B-1----:R-:W-:-:S03]  /*33eb0*/  IADD3 R17, P0, PT, R32, R17, RZ ;  /* 0x0000001120117210 */ /* 0x002fc60007f1e0ff */
[----:B------:R-:W1:Y:S04]  /*33ec0*/  SHFL.DOWN PT, R38, R3, 0x10, 0x1f ;  /* 0x0a001f0003267f89 */ /* 0x000e6800000e0000 */
[----:B------:R-:W5:Y:S01]  /*33ed0*/  SHFL.DOWN PT, R37, R8, 0x10, 0x1f ;  /* 0x0a001f0008257f89 */ /* 0x000f6200000e0000 */
[----:B--2---:R-:W-:-:S03]  /*33ee0*/  IADD3 R33, P2, PT, R36, R7, RZ ;  /* 0x0000000724217210 */ /* 0x004fc60007f5e0ff */
[----:B------:R-:W2:Y:S01]  /*33ef0*/  SHFL.DOWN PT, R19, R18, 0x10, 0x1f ;  /* 0x0a001f0012137f89 */ /* 0x000ea200000e0000 */
[----:B---3--:R-:W-:-:S03]  /*33f00*/  DADD R30, R30, R22 ;  /* 0x000000001e1e7229 */ /* 0x008fc60000000016 */
[----:B------:R-:W3:Y:S04]  /*33f10*/  SHFL.DOWN PT, R35, R10, 0x10, 0x1f ;  /* 0x0a001f000a237f89 */ /* 0x000ee800000e0000 */
[----:B------:R-:W3:Y:S01]  /*33f20*/  SHFL.DOWN PT, R39, R6, 0x10, 0x1f ;  /* 0x0a001f0006277f89 */ /* 0x000ee200000e0000 */
[----:B----4-:R-:W-:Y:S01]  /*33f30*/  DADD R20, R20, R26 ;  /* 0x0000000014147229 */ /* 0x010fe2000000001a */
[----:B0-----:R-:W-:Y:S02]  /*33f40*/  IADD3 R32, P1, PT, R34, R9, RZ ;  /* 0x0000000922207210 */ /* 0x001fe40007f3e0ff */
[----:B------:R-:W0:Y:S01]  /*33f50*/  SHFL.DOWN PT, R22, R17, 0x8, 0x1f ;  /* 0x09001f0011167f89 */ /* 0x000e2200000e0000 */
[----:B-1----:R-:W-:-:S03]  /*33f60*/  IADD3 R3, P3, PT, R38, R3, RZ ;  /* 0x0000000326037210 */ /* 0x002fc60007f7e0ff */
[----:B------:R-:W1:Y:S01]  /*33f70*/  SHFL.DOWN PT, R23, R32, 0x8, 0x1f ;  /* 0x09001f0020177f89 */ /* 0x000e6200000e0000 */
[----:B-----5:R-:W-:-:S03]  /*33f80*/  IMAD.X R38, R37, 0x1, R8, P2 ;  /* 0x0000000125267824 */ /* 0x020fc600010e0608 */
[----:B------:R-:W-:Y:S01]  /*33f90*/  SHFL.DOWN PT, R9, R29, 0x8, 0x1f ;  /* 0x09001f001d097f89 */ /* 0x000fe200000e0000 */
[----:B--2---:R-:W-:-:S03]  /*33fa0*/  IADD3.X R25, PT, PT, R19, R18, RZ, P0, !PT ;  /* 0x0000001213197210 */ /* 0x004fc600007fe4ff */
[----:B------:R-:W2:Y:S01]  /*33fb0*/  SHFL.DOWN PT, R8, R28, 0x8, 0x1f ;  /* 0x09001f001c087f89 */ /* 0x000ea200000e0000 */
[----:B---3--:R-:W-:-:S03]  /*33fc0*/  IMAD.X R35, R35, 0x1, R10, P1 ;  /* 0x0000000123237824 */ /* 0x008fc600008e060a */
[----:B------:R-:W3:Y:S01]  /*33fd0*/  SHFL.DOWN PT, R24, R33, 0x8, 0x1f ;  /* 0x09001f0021187f89 */ /* 0x000ee200000e0000 */
[----:B------:R-:W-:-:S03]  /*33fe0*/  IADD3.X R39, PT, PT, R39, R6, RZ, P3, !PT ;  /* 0x0000000627277210 */ /* 0x000fc60001ffe4ff */
[----:B------:R-:W-:Y:S04]  /*33ff0*/  SHFL.DOWN PT, R19, R31, 0x8, 0x1f ;  /* 0x09001f001f137f89 */ /* 0x000fe800000e0000 */
[----:B------:R-:W4:Y:S01]  /*34000*/  SHFL.DOWN PT, R18, R30, 0x8, 0x1f ;  /* 0x09001f001e127f89 */ /* 0x000f2200000e0000 */
[----:B0-----:R-:W-:-:S03]  /*34010*/  IADD3 R17, P0, PT, R22, R17, RZ ;  /* 0x0000001116117210 */ /* 0x001fc60007f1e0ff */
[----:B------:R-:W-:Y:S01]  /*34020*/  SHFL.DOWN PT, R7, R21, 0x8, 0x1f ;  /* 0x09001f0015077f89 */ /* 0x000fe200000e0000 */
[----:B-1----:R-:W-:-:S03]  /*34030*/  IADD3 R32, P1, PT, R23, R32, RZ ;  /* 0x0000002017207210 */ /* 0x002fc60007f3e0ff */
[----:B------:R-:W0:Y:S04]  /*34040*/  SHFL.DOWN PT, R6, R20, 0x8, 0x1f ;  /* 0x09001f0014067f89 */ /* 0x000e2800000e0000 */
[----:B------:R-:W1:Y:S01]  /*34050*/  SHFL.DOWN PT, R36, R3, 0x8, 0x1f ;  /* 0x09001f0003247f89 */ /* 0x000e6200000e0000 */
[----:B--2---:R-:W-:-:S03]  /*34060*/  DADD R8, R28, R8 ;  /* 0x000000001c087229 */ /* 0x004fc60000000008 */
[----:B------:R-:W2:Y:S01]  /*34070*/  SHFL.DOWN PT, R10, R25, 0x8, 0x1f ;  /* 0x09001f00190a7f89 */ /* 0x000ea200000e0000 */
[----:B---3--:R-:W-:-:S03]  /*34080*/  IADD3 R33, P2, PT, R24, R33, RZ ;  /* 0x0000002118217210 */ /* 0x008fc60007f5e0ff */
[----:B------:R-:W3:Y:S04]  /*34090*/  SHFL.DOWN PT, R26, R35, 0x8, 0x1f ;  /* 0x09001f00231a7f89 */ /* 0x000ee800000e0000 */
[----:B------:R-:W5:Y:S01]  /*340a0*/  SHFL.DOWN PT, R27, R38, 0x8, 0x1f ;  /* 0x09001f00261b7f89 */ /* 0x000f6200000e0000 */
[----:B----4-:R-:W-:-:S03]  /*340b0*/  DADD R18, R30, R18 ;  /* 0x000000001e127229 */ /* 0x010fc60000000012 */
[----:B------:R-:W4:Y:S01]  /*340c0*/  SHFL.DOWN PT, R34, R39, 0x8, 0x1f ;  /* 0x09001f0027227f89 */ /* 0x000f2200000e0000 */
[----:B0-----:R-:W-:-:S03]  /*340d0*/  DADD R20, R20, R6 ;  /* 0x0000000014147229 */ /* 0x001fc60000000006 */
[----:B------:R-:W0:Y:S01]  /*340e0*/  SHFL.DOWN PT, R28, R17, 0x4, 0x1f ;  /* 0x08801f00111c7f89 */ /* 0x000e2200000e0000 */
[----:B-1----:R-:W-:-:S03]  /*340f0*/  IADD3 R3, P3, PT, R36, R3, RZ ;  /* 0x0000000324037210 */ /* 0x002fc60007f7e0ff */
[----:B------:R-:W-:Y:S01]  /*34100*/  SHFL.DOWN PT, R23, R9, 0x4, 0x1f ;  /* 0x08801f0009177f89 */ /* 0x000fe200000e0000 */
[----:B--2---:R-:W-:-:S03]  /*34110*/  IMAD.X R10, R10, 0x1, R25, P0 ;  /* 0x000000010a0a7824 */ /* 0x004fc600000e0619 */
[----:B------:R-:W1:Y:S01]  /*34120*/  SHFL.DOWN PT, R36, R33, 0x4, 0x1f ;  /* 0x08801f0021247f89 */ /* 0x000e6200000e0000 */
[----:B---3--:R-:W-:-:S03]  /*34130*/  IMAD.X R26, R26, 0x1, R35, P1 ;  /* 0x000000011a1a7824 */ /* 0x008fc600008e0623 */
[----:B------:R-:W2:Y:S01]  /*34140*/  SHFL.DOWN PT, R22, R8, 0x4, 0x1f ;  /* 0x08801f0008167f89 */ /* 0x000ea200000e0000 */
[----:B-----5:R-:W-:-:S03]  /*34150*/  IADD3.X R27, PT, PT, R27, R38, RZ, P2, !PT ;  /* 0x000000261b1b7210 */ /* 0x020fc600017fe4ff */
[----:B------:R-:W3:Y:S01]  /*34160*/  SHFL.DOWN PT, R35, R32, 0x4, 0x1f ;  /* 0x08801f0020237f89 */ /* 0x000ee200000e0000 */
[----:B----4-:R-:W-:-:S03]  /*34170*/  IMAD.X R34, R34, 0x1, R39, P3 ;  /* 0x0000000122227824 */ /* 0x010fc600018e0627 */
[----:B------:R-:W4:Y:S04]  /*34180*/  SHFL.DOWN PT, R38, R3, 0x4, 0x1f ;  /* 0x08801f0003267f89 */ /* 0x000f2800000e0000 */
[----:B------:R-:W-:Y:S01]  /*34190*/  SHFL.DOWN PT, R25, R19, 0x4, 0x1f ;  /* 0x08801f0013197f89 */ /* 0x000fe200000e0000 */
[----:B0-----:R-:W-:-:S03]  /*341a0*/  IADD3 R17, P0, PT, R28, R17, RZ ;  /* 0x000000111c117210 */ /* 0x001fc60007f1e0ff */
[----:B------:R-:W0:Y:S04]  /*341b0*/  SHFL.DOWN PT, R24, R18, 0x4, 0x1f ;  /* 0x08801f0012187f89 */ /* 0x000e2800000e0000 */
[----:B------:R-:W-:Y:S01]  /*341c0*/  SHFL.DOWN PT, R7, R21, 0x4, 0x1f ;  /* 0x08801f0015077f89 */ /* 0x000fe200000e0000 */
[----:B-1----:R-:W-:-:S03]  /*341d0*/  IADD3 R33, P2, PT, R36, R33, RZ ;  /* 0x0000002124217210 */ /* 0x002fc60007f5e0ff */
[----:B------:R-:W1:Y:S01]  /*341e0*/  SHFL.DOWN PT, R6, R20, 0x4, 0x1f ;  /* 0x08801f0014067f89 */ /* 0x000e6200000e0000 */
[----:B--2---:R-:W-:-:S03]  /*341f0*/  DADD R22, R8, R22 ;  /* 0x0000000008167229 */ /* 0x004fc60000000016 */
[----:B------:R-:W2:Y:S01]  /*34200*/  SHFL.DOWN PT, R29, R10, 0x4, 0x1f ;  /* 0x08801f000a1d7f89 */ /* 0x000ea200000e0000 */
[----:B---3--:R-:W-:-:S03]  /*34210*/  IADD3 R32, P1, PT, R35, R32, RZ ;  /* 0x0000002023207210 */ /* 0x008fc60007f3e0ff */
[----:B------:R-:W3:Y:S01]  /*34220*/  SHFL.DOWN PT, R31, R26, 0x4, 0x1f ;  /* 0x08801f001a1f7f89 */ /* 0x000ee200000e0000 */
[----:B----4-:R-:W-:-:S03]  /*34230*/  IADD3 R3, P3, PT, R38, R3, RZ ;  /* 0x0000000326037210 */ /* 0x010fc60007f7e0ff */
[----:B------:R-:W4:Y:S04]  /*34240*/  SHFL.DOWN PT, R30, R27, 0x4, 0x1f ;  /* 0x08801f001b1e7f89 */ /* 0x000f2800000e0000 */
[----:B------:R-:W5:Y:S01]  /*34250*/  SHFL.DOWN PT, R37, R34, 0x4, 0x1f ;  /* 0x08801f0022257f89 */ /* 0x000f6200000e0000 */
[----:B0-----:R-:W-:Y:S01]  /*34260*/  DADD R24, R18, R24 ;  /* 0x0000000012187229 */ /* 0x001fe20000000018 */
[----:B------:R-:W0:Y:S01]  /*34270*/  S2R R39, SR_TID.X ;  /* 0x0000000000277919 */ /* 0x000e220000002100 */
[----:B-1----:R-:W-:Y:S01]  /*34280*/  DADD R6, R20, R6 ;  /* 0x0000000014067229 */ /* 0x002fe20000000006 */
[----:B------:R-:W1:Y:S01]  /*34290*/  SHFL.DOWN PT, R28, R17, 0x2, 0x1f ;  /* 0x08401f00111c7f89 */ /* 0x000e6200000e0000 */
[----:B--2---:R-:W-:-:S03]  /*342a0*/  IMAD.X R10, R29, 0x1, R10, P0 ;  /* 0x000000011d0a7824 */ /* 0x004fc600000e060a */
[----:B------:R-:W2:Y:S01]  /*342b0*/  SHFL.DOWN PT, R35, R32, 0x2, 0x1f ;  /* 0x08401f0020237f89 */ /* 0x000ea200000e0000 */
[----:B---3--:R-:W-:-:S03]  /*342c0*/  IADD3.X R26, PT, PT, R31, R26, RZ, P1, !PT ;  /* 0x0000001a1f1a7210 */ /* 0x008fc60000ffe4ff */
[----:B------:R-:W3:Y:S01]  /*342d0*/  SHFL.DOWN PT, R38, R3, 0x2, 0x1f ;  /* 0x08401f0003267f89 */ /* 0x000ee200000e0000 */
[----:B----4-:R-:W-:-:S03]  /*342e0*/  IMAD.X R27, R30, 0x1, R27, P2 ;  /* 0x000000011e1b7824 */ /* 0x010fc600010e061b */
[----:B------:R-:W-:Y:S01]  /*342f0*/  SHFL.DOWN PT, R19, R23, 0x2, 0x1f ;  /* 0x08401f0017137f89 */ /* 0x000fe200000e0000 */
[----:B-----5:R-:W-:-:S03]  /*34300*/  IMAD.X R34, R37, 0x1, R34, P3 ;  /* 0x0000000125227824 */ /* 0x020fc600018e0622 */
[----:B------:R-:W4:Y:S04]  /*34310*/  SHFL.DOWN PT, R30, R33, 0x2, 0x1f ;  /* 0x08401f00211e7f89 */ /* 0x000f2800000e0000 */
[----:B------:R-:W5:Y:S04]  /*34320*/  SHFL.DOWN PT, R18, R22, 0x2, 0x1f ;  /* 0x08401f0016127f89 */ /* 0x000f6800000e0000 */
[----:B------:R-:W5:Y:S01]  /*34330*/  SHFL.DOWN PT, R29, R10, 0x2, 0x1f ;  /* 0x08401f000a1d7f89 */ /* 0x000f6200000e0000 */
[----:B-1----:R-:W-:Y:S02]  /*34340*/  IADD3 R17, P1, PT, R28, R17, RZ ;  /* 0x000000111c117210 */ /* 0x002fe40007f3e0ff */
[----:B0-----:R-:W-:Y:S01]  /*34350*/  LOP3.LUT P0, RZ, R39, 0x1f, RZ, 0xc0, !PT ;  /* 0x0000001f27ff7812 */ /* 0x001fe2000780c0ff */
[----:B------:R-:W-:Y:S01]  /*34360*/  SHFL.DOWN PT, R21, R25, 0x2, 0x1f ;  /* 0x08401f0019157f89 */ /* 0x000fe200000e0000 */
[----:B--2---:R-:W-:-:S03]  /*34370*/  IADD3 R28, P2, PT, R35, R32, RZ ;  /* 0x00000020231c7210 */ /* 0x004fc60007f5e0ff */
[----:B------:R-:W0:Y:S01]  /*34380*/  SHFL.DOWN PT, R20, R24, 0x2, 0x1f ;  /* 0x08401f0018147f89 */ /* 0x000e2200000e0000 */
[----:B---3--:R-:W-:-:S03]  /*34390*/  IADD3 R3, P4, PT, R38, R3, RZ ;  /* 0x0000000326037210 */ /* 0x008fc60007f9e0ff */
[----:B------:R-:W-:Y:S04]  /*343a0*/  SHFL.DOWN PT, R9, R7, 0x2, 0x1f ;  /* 0x08401f0007097f89 */ /* 0x000fe800000e0000 */
[----:B------:R-:W1:Y:S01]  /*343b0*/  SHFL.DOWN PT, R8, R6, 0x2, 0x1f ;  /* 0x08401f0006087f89 */ /* 0x000e6200000e0000 */
[----:B----4-:R-:W-:-:S03]  /*343c0*/  IADD3 R30, P3, PT, R30, R33, RZ ;  /* 0x000000211e1e7210 */ /* 0x010fc60007f7e0ff */
[----:B------:R-:W2:Y:S01]  /*343d0*/  SHFL.DOWN PT, R31, R26, 0x2, 0x1f ;  /* 0x08401f001a1f7f89 */ /* 0x000ea200000e0000 */
[----:B-----5:R-:W-:-:S03]  /*343e0*/  DADD R18, R22, R18 ;  /* 0x0000000016127229 */ /* 0x020fc60000000012 */
[----:B------:R-:W3:Y:S01]  /*343f0*/  SHFL.DOWN PT, R36, R27, 0x2, 0x1f ;  /* 0x08401f001b247f89 */ /* 0x000ee200000e0000 */
[----:B------:R-:W-:-:S03]  /*34400*/  IADD3.X R10, PT, PT, R29, R10, RZ, P1, !PT ;  /* 0x0000000a1d0a7210 */ /* 0x000fc60000ffe4ff */
[----:B------:R-:W4:Y:S01]  /*34410*/  SHFL.DOWN PT, R37, R34, 0x2, 0x1f ;  /* 0x08401f0022257f89 */ /* 0x000f2200000e0000 */
[----:B0-----:R-:W-:-:S03]  /*34420*/  DADD R24, R24, R20 ;  /* 0x0000000018187229 */ /* 0x001fc60000000014 */
[----:B------:R0:W0:Y:S04]  /*34430*/  SHFL.DOWN PT, R33, R28, 0x1, 0x1f ;  /* 0x08201f001c217f89 */ /* 0x00002800000e0000 */
[----:B------:R0:W0:Y:S01]  /*34440*/  SHFL.DOWN PT, R35, R30, 0x1, 0x1f ;  /* 0x08201f001e237f89 */ /* 0x00002200000e0000 */
[----:B-1----:R-:W-:-:S03]  /*34450*/  DADD R22, R6, R8 ;  /* 0x0000000006167229 */ /* 0x002fc60000000008 */
[----:B------:R1:W0:Y:S01]  /*34460*/  SHFL.DOWN PT, R32, R3, 0x1, 0x1f ;  /* 0x08201f0003207f89 */ /* 0x00022200000e0000 */
[----:B--2---:R-:W-:-:S03]  /*34470*/  IMAD.X R29, R31, 0x1, R26, P2 ;  /* 0x000000011f1d7824 */ /* 0x004fc600010e061a */
[----:B------:R1:W2:Y:S01]  /*34480*/  SHFL.DOWN PT, R7, R25, 0x1, 0x1f ;  /* 0x08201f0019077f89 */ /* 0x0002a200000e0000 */
[----:B---3--:R-:W-:-:S03]  /*34490*/  IMAD.X R31, R36, 0x1, R27, P3 ;  /* 0x00000001241f7824 */ /* 0x008fc600018e061b */
[----:B------:R1:W3:Y:S01]  /*344a0*/  SHFL.DOWN PT, R26, R17, 0x1, 0x1f ;  /* 0x08201f00111a7f89 */ /* 0x0002e200000e0000 */
[----:B----4-:R-:W-:-:S03]  /*344b0*/  IADD3.X R34, PT, PT, R37, R34, RZ, P4, !PT ;  /* 0x0000002225227210 */ /* 0x010fc600027fe4ff */
[----:B------:R1:W4:Y:S04]  /*344c0*/  SHFL.DOWN PT, R27, R10, 0x1, 0x1f ;  /* 0x08201f000a1b7f89 */ /* 0x00032800000e0000 */
[----:B------:R1:W0:Y:S04]  /*344d0*/  SHFL.DOWN PT, R36, R29, 0x1, 0x1f ;  /* 0x08201f001d247f89 */ /* 0x00022800000e0000 */
[----:B------:R1:W0:Y:S04]  /*344e0*/  SHFL.DOWN PT, R38, R31, 0x1, 0x1f ;  /* 0x08201f001f267f89 */ /* 0x00022800000e0000 */
[----:B------:R1:W0:Y:S04]  /*344f0*/  SHFL.DOWN PT, R37, R34, 0x1, 0x1f ;  /* 0x08201f0022257f89 */ /* 0x00022800000e0000 */
[----:B------:R1:W0:Y:S04]  /*34500*/  SHFL.DOWN PT, R6, R24, 0x1, 0x1f ;  /* 0x08201f0018067f89 */ /* 0x00022800000e0000 */
[----:B------:R1:W0:Y:S04]  /*34510*/  SHFL.DOWN PT, R9, R19, 0x1, 0x1f ;  /* 0x08201f0013097f89 */ /* 0x00022800000e0000 */
[----:B------:R1:W0:Y:S04]  /*34520*/  SHFL.DOWN PT, R8, R18, 0x1, 0x1f ;  /* 0x08201f0012087f89 */ /* 0x00022800000e0000 */
[----:B------:R1:W0:Y:S04]  /*34530*/  SHFL.DOWN PT, R21, R23, 0x1, 0x1f ;  /* 0x08201f0017157f89 */ /* 0x00022800000e0000 */
[----:B------:R1:W0:Y:S01]  /*34540*/  SHFL.DOWN PT, R20, R22, 0x1, 0x1f ;  /* 0x08201f0016147f89 */ /* 0x00022200000e0000 */
[----:B--234-:R-:W-:Y:S05]  /*34550*/  @P0 EXIT ;  /* 0x000000000000094d */ /* 0x01cfea0003800000 */
[----:B------:R-:W2:Y:S01]  /*34560*/  S2R R39, SR_LANEID ;  /* 0x0000000000277919 */ /* 0x000ea20000000000 */
[----:B------:R-:W3:Y:S01]  /*34570*/  LDCU.64 UR6, c[0x0][0x398] ;  /* 0x00007300ff0677ac */ /* 0x000ee20008000a00 */
[----:B------:R-:W-:Y:S02]  /*34580*/  IADD3 R26, P0, PT, R26, R17, RZ ;  /* 0x000000111a1a7210 */ /* 0x000fe40007f1e0ff */
[----:B------:R-:W-:Y:S01]  /*34590*/  CREDUX.MIN UR11, R14 ;  /* 0x000000000e0b72cc */ /* 0x000fe20000008000 */
[----:B------:R-:W-:Y:S01]  /*345a0*/  VOTEU.ANY UR4, UPT, PT ;  /* 0x0000000000047886 */ /* 0x000fe200038e0100 */
[----:B------:R-:W4:Y:S01]  /*345b0*/  LDCU.64 UR8, c[0x0][0x358] ;  /* 0x00006b00ff0877ac */ /* 0x000f220008000a00 */
[----:B------:R-:W-:Y:S01]  /*345c0*/  CREDUX.MIN UR10, R16 ;  /* 0x00000000100a72cc */ /* 0x000fe20000008000 */
[----:B------:R-:W-:Y:S01]  /*345d0*/  IMAD.X R27, R27, 0x1, R10, P0 ;  /* 0x000000011b1b7824 */ /* 0x000fe200000e060a */
[----:B------:R-:W-:Y:S01]  /*345e0*/  CREDUX.MAX UR12, R11 ;  /* 0x000000000b0c72cc */ /* 0x000fe20000000000 */
[----:B------:R-:W-:Y:S01]  /*345f0*/  UFLO.U32 UR4, UR4 ;  /* 0x00000004000472bd */ /* 0x000fe200080e0000 */
[----:B0-----:R-:W-:-:S02]  /*34600*/  IADD3 R28, P1, PT, R33, R28, RZ ;  /* 0x0000001c211c7210 */ /* 0x001fc40007f3e0ff */
[----:B------:R-:W-:Y:S02]  /*34610*/  IADD3 R30, P2, PT, R35, R30, RZ ;  /* 0x0000001e231e7210 */ /* 0x000fe40007f5e0ff */
[----:B------:R-:W-:Y:S01]  /*34620*/  IADD3 R32, P3, PT, R32, R3, RZ ;  /* 0x0000000320207210 */ /* 0x000fe20007f7e0ff */
[----:B-1----:R-:W-:Y:S01]  /*34630*/  IMAD.X R29, R36, 0x1, R29, P1 ;  /* 0x00000001241d7824 */ /* 0x002fe200008e061d */
[----:B------:R-:W-:Y:S01]  /*34640*/  IADD3.X R31, PT, PT, R38, R31, RZ, P2, !PT ;  /* 0x0000001f261f7210 */ /* 0x000fe200017fe4ff */
[----:B---3--:R-:W-:Y:S02]  /*34650*/  UIADD3 UR5, UP0, UPT, UR6, 0x20, URZ ;  /* 0x0000002006057890 */ /* 0x008fe4000ff1e0ff */
[----:B------:R-:W-:Y:S02]  /*34660*/  IMAD.X R33, R37, 0x1, R34, P3 ;  /* 0x0000000125217824 */ /* 0x000fe400018e0622 */
[----:B------:R-:W-:Y:S01]  /*34670*/  UIADD3.X UR6, UPT, UPT, URZ, UR7, URZ, UP0, !UPT ;  /* 0x00000007ff067290 */ /* 0x000fe200087fe4ff */
[----:B------:R-:W-:Y:S01]  /*34680*/  CREDUX.MAX UR7, R15 ;  /* 0x000000000f0772cc */ /* 0x000fe20000000000 */
[----:B------:R-:W-:Y:S01]  /*34690*/  IMAD.U32 R10, RZ, RZ, UR5 ;  /* 0x00000005ff0a7e24 */ /* 0x000fe2000f8e00ff */
[----:B------:R-:W0:Y:S01]  /*346a0*/  LDC.64 R14, c[0x0][0x398] ;  /* 0x0000e600ff0e7b82 */ /* 0x000e220000000a00 */
[----:B------:R-:W-:-:S02]  /*346b0*/  CREDUX.MAX UR5, R2 ;  /* 0x00000000020572cc */ /* 0x000fc40000000000 */
[----:B------:R-:W-:Y:S02]  /*346c0*/  MOV R11, UR6 ;  /* 0x00000006000b7c02 */ /* 0x000fe40008000f00 */
[----:B--2---:R-:W-:Y:S02]  /*346d0*/  ISETP.EQ.U32.AND P0, PT, R39, UR4, PT ;  /* 0x0000000427007c0c */ /* 0x004fe4000bf02070 */
[----:B------:R-:W-:Y:S01]  /*346e0*/  CREDUX.MIN UR4, R0 ;  /* 0x00000000000472cc */ /* 0x000fe20000008000 */
[----:B------:R-:W-:Y:S01]  /*346f0*/  IMAD.U32 R3, RZ, RZ, UR10 ;  /* 0x0000000aff037e24 */ /* 0x000fe2000f8e00ff */
[----:B----4-:R-:W-:Y:S02]  /*34700*/  REDG.E.ADD.64.STRONG.GPU desc[UR8][R10.64], R26 ;  /* 0x0000001a0a00798e */ /* 0x010fe4000c12e508 */
[----:B------:R-:W-:Y:S01]  /*34710*/  IMAD.U32 R17, RZ, RZ, UR7 ;  /* 0x00000007ff117e24 */ /* 0x000fe2000f8e00ff */
[----:B------:R-:W-:Y:S01]  /*34720*/  MOV R35, UR11 ;  /* 0x0000000b00237c02 */ /* 0x000fe20008000f00 */
[----:B------:R-:W-:Y:S01]  /*34730*/  IMAD.U32 R37, RZ, RZ, UR12 ;  /* 0x0000000cff257e24 */ /* 0x000fe2000f8e00ff */
[----:B------:R-:W-:Y:S01]  /*34740*/  REDG.E.ADD.64.STRONG.GPU desc[UR8][R10.64+0x50], R28 ;  /* 0x0000501c0a00798e */ /* 0x000fe2000c12e508 */
[----:B------:R-:W-:-:S03]  /*34750*/  MOV R41, UR5 ;  /* 0x0000000500297c02 */ /* 0x000fc60008000f00 */
[----:B------:R-:W-:Y:S02]  /*34760*/  REDG.E.ADD.64.STRONG.GPU desc[UR8][R10.64+0x58], R30 ;  /* 0x0000581e0a00798e */ /* 0x000fe4000c12e508 */
[----:B------:R-:W-:Y:S02]  /*34770*/  IMAD.U32 R39, RZ, RZ, UR4 ;  /* 0x00000004ff277e24 */ /* 0x000fe4000f8e00ff */
[----:B------:R-:W-:Y:S04]  /*34780*/  REDG.E.ADD.64.STRONG.GPU desc[UR8][R10.64+0x60], R32 ;  /* 0x000060200a00798e */ /* 0x000fe8000c12e508 */
[----:B------:R0:W-:Y:S04]  /*34790*/  @P0 REDG.E.MIN.STRONG.GPU desc[UR8][R10.64+0x10], R3 ;  /* 0x000010030a00098e */ /* 0x0001e8000c92e108 */
[----:B------:R1:W-:Y:S04]  /*347a0*/  @P0 REDG.E.MAX.STRONG.GPU desc[UR8][R10.64+0x14], R17 ;  /* 0x000014110a00098e */ /* 0x0003e8000d12e108 */
[----:B------:R1:W-:Y:S04]  /*347b0*/  @P0 REDG.E.MIN.STRONG.GPU desc[UR8][R10.64+0x20], R35 ;  /* 0x000020230a00098e */ /* 0x0003e8000c92e108 */
[----:B------:R1:W-:Y:S04]  /*347c0*/  @P0 REDG.E.MAX.STRONG.GPU desc[UR8][R10.64+0x24], R37 ;  /* 0x000024250a00098e */ /* 0x0003e8000d12e108 */
[----:B------:R1:W-:Y:S04]  /*347d0*/  @P0 REDG.E.MIN.STRONG.GPU desc[UR8][R10.64+0x30], R39 ;  /* 0x000030270a00098e */ /* 0x0003e8000c92e108 */
[----:B------:R1:W-:Y:S04]  /*347e0*/  @P0 REDG.E.MAX.STRONG.GPU desc[UR8][R10.64+0x34], R41 ;  /* 0x000034290a00098e */ /* 0x0003e8000d12e108 */
[----:B0-----:R1:W5:Y:S01]  /*347f0*/  LDG.E.64 R2, desc[UR8][R14.64+0x60] ;  /* 0x000060080e027981 */ /* 0x001362000c1e1b00 */
[----:B------:R-:W-:Y:S01]  /*34800*/  DADD R24, R24, R6 ;  /* 0x0000000018187229 */ /* 0x000fe20000000006 */
[----:B------:R-:W-:Y:S01]  /*34810*/  BSSY B0, `(.L_x_2028) ;  /* 0x0000011000007945 */ /* 0x000fe20003800000 */
[----:B------:R-:W-:-:S02]  /*34820*/  DADD R20, R22, R20 ;  /* 0x0000000016147229 */ /* 0x000fc40000000014 */
[----:B------:R-:W-:Y:S01]  /*34830*/  DADD R8, R18, R8 ;  /* 0x0000000012087229 */ /* 0x000fe20000000008 */
[----:B------:R-:W-:Y:S02]  /*34840*/  IMAD.MOV.U32 R18, RZ, RZ, R4 ;  /* 0x000000ffff127224 */ /* 0x000fe400078e0004 */
[----:B------:R-:W-:-:S08]  /*34850*/  IMAD.MOV.U32 R19, RZ, RZ, R5 ;  /* 0x000000ffff137224 */ /* 0x000fd000078e0005 */
.L_x_2030:
[----:B-----5:R-:W-:Y:S01]  /*34860*/  ISETP.GE.U32.AND P0, PT, R4, R2, PT ;  /* 0x000000020400720c */ /* 0x020fe20003f06070 */
[----:B------:R-:W-:Y:S05]  /*34870*/  YIELD ;  /* 0x0000000000007946 */ /* 0x000fea0003800000 */
[----:B------:R-:W-:-:S13]  /*34880*/  ISETP.GE.U32.AND.EX P0, PT, R5, R3, PT, P0 ;  /* 0x000000030500720c */ /* 0x000fda0003f06100 */
[----:B------:R-:W-:Y:S05]  /*34890*/  @P0 BRA `(.L_x_2029) ;  /* 0x0000000000200947 */ /* 0x000fea0003800000 */
[----:B------:R-:W-:Y:S01]  /*348a0*/  MOV R16, R2 ;  /* 0x0000000200107202 */ /* 0x000fe20000000f00 */
[----:B-1----:R-:W-:-:S05]  /*348b0*/  IMAD.MOV.U32 R17, RZ, RZ, R3 ;  /* 0x000000ffff117224 */ /* 0x002fca00078e0003 */
[----:B------:R-:W2:Y:S02]  /*348c0*/  ATOMG.E.CAS.64.STRONG.GPU PT, R6, [R10+0x40], R16, R18 ;  /* 0x000040100a0673a9 */ /* 0x000ea400001ee512 */
[----:B--2---:R-:W-:Y:S01]  /*348d0*/  ISETP.NE.U32.AND P0, PT, R6, R2, PT ;  /* 0x000000020600720c */ /* 0x004fe20003f05070 */
[----:B------:R-:W-:-:S03]  /*348e0*/  IMAD.MOV.U32 R2, RZ, RZ, R6 ;  /* 0x000000ffff027224 */ /* 0x000fc600078e0006 */
[----:B------:R-:W-:Y:S02]  /*348f0*/  ISETP.NE.AND.EX P0, PT, R7, R3, PT, P0 ;  /* 0x000000030700720c */ /* 0x000fe40003f05300 */
[----:B------:R-:W-:-:S11]  /*34900*/  MOV R3, R7 ;  /* 0x0000000700037202 */ /* 0x000fd60000000f00 */
[----:B------:R-:W-:Y:S05]  /*34910*/  @P0 BRA `(.L_x_2030) ;  /* 0xfffffffc00d00947 */ /* 0x000fea000383ffff */
.L_x_2029:
[----:B------:R-:W-:Y:S05]  /*34920*/  BSYNC B0 ;  /* 0x0000000000007941 */ /* 0x000fea0003800000 */
.L_x_2028:
[----:B------:R-:W0:Y:S02]  /*34930*/  LDC.64 R2, c[0x0][0x398] ;  /* 0x0000e600ff027b82 */ /* 0x000e240000000a00 */
[----:B0-----:R-:W5:Y:S01]  /*34940*/  LDG.E.64 R2, desc[UR8][R2.64+0x68] ;  /* 0x0000680802027981 */ /* 0x001f62000c1e1b00 */
[----:B------:R-:W-:Y:S01]  /*34950*/  BSSY B0, `(.L_x_2031) ;  /* 0x000000f000007945 */ /* 0x000fe20003800000 */
[----:B------:R-:W-:Y:S02]  /*34960*/  IMAD.MOV.U32 R6, RZ, RZ, R12 ;  /* 0x000000ffff067224 */ /* 0x000fe400078e000c */
[----:B------:R-:W-:-:S07]  /*34970*/  IMAD.MOV.U32 R7, RZ, RZ, R13 ;  /* 0x000000ffff077224 */ /* 0x000fce00078e000d */
.L_x_2033:
[----:B-----5:R-:W-:Y:S01]  /*34980*/  ISETP.GT.U32.AND P0, PT, R12, R2, PT ;  /* 0x000000020c00720c */ /* 0x020fe20003f04070 */
[----:B------:R-:W-:Y:S05]  /*34990*/  YIELD ;  /* 0x0000000000007946 */ /* 0x000fea0003800000 */
[----:B------:R-:W-:-:S13]  /*349a0*/  ISETP.GT.U32.AND.EX P0, PT, R13, R3, PT, P0 ;  /* 0x000000030d00720c */ /* 0x000fda0003f04100 */
[----:B------:R-:W-:Y:S05]  /*349b0*/  @!P0 BRA `(.L_x_2032) ;  /* 0x0000000000208947 */ /* 0x000fea0003800000 */
[----:B------:R-:W-:Y:S01]  /*349c0*/  MOV R4, R2 ;  /* 0x0000000200047202 */ /* 0x000fe20000000f00 */
[----:B------:R-:W-:-:S06]  /*349d0*/  IMAD.MOV.U32 R5, RZ, RZ, R3 ;  /* 0x000000ffff057224 */ /* 0x000fcc00078e0003 */
[----:B------:R-:W2:Y:S02]  /*349e0*/  ATOMG.E.CAS.64.STRONG.GPU PT, R4, [R10+0x48], R4, R6 ;  /* 0x000048040a0473a9 */ /* 0x000ea400001ee506 */
[----:B--2---:R-:W-:Y:S01]  /*349f0*/  ISETP.NE.U32.AND P0, PT, R4, R2, PT ;  /* 0x000000020400720c */ /* 0x004fe20003f05070 */
[----:B------:R-:W-:-:S03]  /*34a00*/  IMAD.MOV.U32 R2, RZ, RZ, R4 ;  /* 0x000000ffff027224 */ /* 0x000fc600078e0004 */
[----:B------:R-:W-:Y:S02]  /*34a10*/  ISETP.NE.AND.EX P0, PT, R5, R3, PT, P0 ;  /* 0x000000030500720c */ /* 0x000fe40003f05300 */
[----:B------:R-:W-:-:S11]  /*34a20*/  MOV R3, R5 ;  /* 0x0000000500037202 */ /* 0x000fd60000000f00 */
[----:B------:R-:W-:Y:S05]  /*34a30*/  @P0 BRA `(.L_x_2033) ;  /* 0xfffffffc00d00947 */ /* 0x000fea000383ffff */
.L_x_2032:
[----:B------:R-:W-:Y:S05]  /*34a40*/  BSYNC B0 ;  /* 0x0000000000007941 */ /* 0x000fea0003800000 */
.L_x_2031:
[----:B------:R-:W0:Y:S01]  /*34a50*/  LDC.64 R2, c[0x0][0x398] ;  /* 0x0000e600ff027b82 */ /* 0x000e220000000a00 */
[----:B------:R-:W-:Y:S01]  /*34a60*/  BSSY B0, `(.L_x_2034) ;  /* 0x0000008000007945 */ /* 0x000fe20003800000 */
.L_x_2035:
[----:B0-----:R-:W2:Y:S01]  /*34a70*/  LDG.E.64 R4, desc[UR8][R2.64+0x38] ;  /* 0x0000380802047981 */ /* 0x001ea2000c1e1b00 */
[----:B------:R-:W-:Y:S05]  /*34a80*/  YIELD ;  /* 0x0000000000007946 */ /* 0x000fea0003800000 */
[----:B--2---:R-:W-:-:S10]  /*34a90*/  DADD R6, R24, R4 ;  /* 0x0000000018067229 */ /* 0x004fd40000000004 */
[----:B------:R-:W2:Y:S02]  /*34aa0*/  ATOMG.E.CAS.64.STRONG.GPU PT, R6, [R10+0x18], R4, R6 ;  /* 0x000018040a0673a9 */ /* 0x000ea400001ee506 */
[----:B--2---:R-:W-:-:S04]  /*34ab0*/  ISETP.NE.U32.AND P0, PT, R6, R4, PT ;  /* 0x000000040600720c */ /* 0x004fc80003f05070 */
[----:B------:R-:W-:-:S13]  /*34ac0*/  ISETP.NE.AND.EX P0, PT, R7, R5, PT, P0 ;  /* 0x000000050700720c */ /* 0x000fda0003f05300 */
[----:B------:R-:W-:Y:S05]  /*34ad0*/  @P0 BRA `(.L_x_2035) ;  /* 0xfffffffc00e40947 */ /* 0x000fea000383ffff */
[----:B------:R-:W-:Y:S05]  /*34ae0*/  BSYNC B0 ;  /* 0x0000000000007941 */ /* 0x000fea0003800000 */
.L_x_2034:
[----:B------:R-:W-:Y:S01]  /*34af0*/  BSSY B0, `(.L_x_2036) ;  /* 0x0000008000007945 */ /* 0x000fe20003800000 */
.L_x_2037:
[----:B------:R-:W2:Y:S01]  /*34b00*/  LDG.E.64 R4, desc[UR8][R2.64+0x48] ;  /* 0x0000480802047981 */ /* 0x000ea2000c1e1b00 */
[----:B------:R-:W-:Y:S05]  /*34b10*/  YIELD ;  /* 0x0000000000007946 */ /* 0x000fea0003800000 */
[----:B--2---:R-:W-:-:S10]  /*34b20*/  DADD R6, R8, R4 ;  /* 0x0000000008067229 */ /* 0x004fd40000000004 */
[----:B------:R-:W2:Y:S02]  /*34b30*/  ATOMG.E.CAS.64.STRONG.GPU PT, R6, [R10+0x28], R4, R6 ;  /* 0x000028040a0673a9 */ /* 0x000ea400001ee506 */
[----:B--2---:R-:W-:-:S04]  /*34b40*/  ISETP.NE.U32.AND P0, PT, R6, R4, PT ;  /* 0x000000040600720c */ /* 0x004fc80003f05070 */
[----:B------:R-:W-:-:S13]  /*34b50*/  ISETP.NE.AND.EX P0, PT, R7, R5, PT, P0 ;  /* 0x000000050700720c */ /* 0x000fda0003f05300 */
[----:B------:R-:W-:Y:S05]  /*34b60*/  @P0 BRA `(.L_x_2037) ;  /* 0xfffffffc00e40947 */ /* 0x000fea000383ffff */
[----:B------:R-:W-:Y:S05]  /*34b70*/  BSYNC B0 ;  /* 0x0000000000007941 */ /* 0x000fea0003800000 */
.L_x_2036:
[----:B------:R-:W2:Y:S01]  /*34b80*/  LDG.E.64 R4, desc[UR8][R2.64+0x58] ;  /* 0x0000580802047981 */ /* 0x000ea2000c1e1b00 */
[----:B------:R-:W-:Y:S05]  /*34b90*/  YIELD ;  /* 0x0000000000007946 */ /* 0x000fea0003800000 */
[----:B--2---:R-:W-:-:S10]  /*34ba0*/  DADD R6, R20, R4 ;  /* 0x0000000014067229 */ /* 0x004fd40000000004 */
[----:B------:R-:W2:Y:S02]  /*34bb0*/  ATOMG.E.CAS.64.STRONG.GPU PT, R6, [R10+0x38], R4, R6 ;  /* 0x000038040a0673a9 */ /* 0x000ea400001ee506 */
[----:B--2---:R-:W-:-:S04]  /*34bc0*/  ISETP.NE.U32.AND P0, PT, R6, R4, PT ;  /* 0x000000040600720c */ /* 0x004fc80003f05070 */
[----:B------:R-:W-:-:S13]  /*34bd0*/  ISETP.NE.AND.EX P0, PT, R7, R5, PT, P0 ;  /* 0x000000050700720c */ /* 0x000fda0003f05300 */
[----:B------:R-:W-:Y:S05]  /*34be0*/  @P0 BRA `(.L_x_2036) ;  /* 0xfffffffc00e40947 */ /* 0x000fea000383ffff */
[----:B------:R-:W-:Y:S05]  /*34bf0*/  EXIT ;  /* 0x000000000000794d */ /* 0x000fea0003800000 */
        .weak           $__internal_1_$__cuda_sm20_rem_u64
        .type           $__internal_1_$__cuda_sm20_rem_u64,@function
        .size           $__internal_1_$__cuda_sm20_rem_u64,(.L_x_2040 - $__internal_1_$__cuda_sm20_rem_u64)
$__internal_1_$__cuda_sm20_rem_u64:
[----:B------:R-:W-:Y:S02]  /*34c00*/  IMAD.MOV.U32 R52, RZ, RZ, R45 ;  /* 0x000000ffff347224 */ /* 0x000fe400078e002d */
[----:B------:R-:W-:-:S04]  /*34c10*/  IMAD.MOV.U32 R53, RZ, RZ, R47 ;  /* 0x000000ffff357224 */ /* 0x000fc800078e002f */
        /* <DEDUP_REMOVED lines=12> */
[----:B------:R-:W-:-:S04]  /*34ce0*/  IMAD.HI.U32 R48, R51, R49, RZ ;  /* 0x0000003133307227 */ /* 0x000fc800078e00ff */
[----:B------:R-:W-:Y:S01]  /*34cf0*/  IMAD.HI.U32 R46, P1, R51, R46, R52 ;  /* 0x0000002e332e7227 */ /* 0x000fe20007820034 */
[----:B------:R-:W-:-:S03]  /*34d00*/  IADD3.X R48, PT, PT, R48, R51, RZ, P0, !PT ;  /* 0x0000003330307210 */ /* 0x000fc600007fe4ff */
[----:B------:R-:W-:-:S05]  /*34d10*/  IMAD R49, R51, R49, RZ ;  /* 0x0000003133317224 */ /* 0x000fca00078e02ff */
[----:B------:R-:W-:-:S04]  /*34d20*/  IADD3 R53, P0, PT, R49, R46, RZ ;  /* 0x0000002e31357210 */ /* 0x000fc80007f1e0ff */
[----:B------:R-:W-:Y:S01]  /*34d30*/  IADD3.X R46, PT, PT, RZ, RZ, R48, P0, P1 ;  /* 0x000000ffff2e7210 */ /* 0x000fe200007e2430 */
[----:B------:R-:W-:-:S04]  /*34d40*/  IMAD.WIDE.U32 R50, R53, R45, RZ ;  /* 0x0000002d35327225 */ /* 0x000fc800078e00ff */
[----:B------:R-:W-:Y:S01]  /*34d50*/  IMAD R48, R53, R47, R51 ;  /* 0x0000002f35307224 */ /* 0x000fe200078e0233 */
[----:B------:R-:W-:-:S03]  /*34d60*/  IADD3 R51, P0, PT, RZ, -R50, RZ ;  /* 0x80000032ff337210 */ /* 0x000fc60007f1e0ff */
[----:B------:R-:W-:Y:S02]  /*34d70*/  IMAD R48, R46, R45, R48 ;  /* 0x0000002d2e307224 */ /* 0x000fe400078e0230 */
[----:B------:R-:W-:-:S04]  /*34d80*/  IMAD.HI.U32 R52, R53, R51, RZ ;  /* 0x0000003335347227 */ /* 0x000fc800078e00ff */
[----:B------:R-:W-:-:S04]  /*34d90*/  IMAD.X R49, RZ, RZ, ~R48, P0 ;  /* 0x000000ffff317224 */ /* 0x000fc800000e0e30 */
[----:B------:R-:W-:-:S04]  /*34da0*/  IMAD.WIDE.U32 R52, P0, R53, R49, R52 ;  /* 0x0000003135347225 */ /* 0x000fc80007800034 */
[----:B------:R-:W-:-:S04]  /*34db0*/  IMAD.HI.U32 R48, P1, R46, R51, R52 ;  /* 0x000000332e307227 */ /* 0x000fc80007820034 */
[CC--:B------:R-:W-:Y:S02]  /*34dc0*/  IMAD R51, R46.reuse, R49.reuse, RZ ;  /* 0x000000312e337224 */ /* 0x0c0fe400078e02ff */
[----:B------:R-:W-:-:S03]  /*34dd0*/  IMAD.HI.U32 R49, R46, R49, RZ ;  /* 0x000000312e317227 */ /* 0x000fc600078e00ff */
[----:B------:R-:W-:Y:S01]  /*34de0*/  IADD3 R48, P2, PT, R51, R48, RZ ;  /* 0x0000003033307210 */ /* 0x000fe20007f5e0ff */
[----:B------:R-:W-:Y:S01]  /*34df0*/  IMAD.X R46, R49, 0x1, R46, P0 ;  /* 0x00000001312e7824 */ /* 0x000fe200000e062e */
[----:B------:R-:W-:-:S03]  /*34e00*/  MOV R51, RZ ;  /* 0x000000ff00337202 */ /* 0x000fc60000000f00 */
[----:B------:R-:W-:Y:S01]  /*34e10*/  IMAD.HI.U32 R50, R48, R44, RZ ;  /* 0x0000002c30327227 */ /* 0x000fe200078e00ff */
[----:B------:R-:W-:-:S03]  /*34e20*/  IADD3.X R46, PT, PT, RZ, RZ, R46, P2, P1 ;  /* 0x000000ffff2e7210 */ /* 0x000fc600017e242e */
[----:B------:R-:W-:-:S04]  /*34e30*/  IMAD.WIDE.U32 R48, R48, R43, R50 ;  /* 0x0000002b30307225 */ /* 0x000fc800078e0032 */
[----:B------:R-:W-:-:S04]  /*34e40*/  IMAD.HI.U32 R48, P0, R46, R44, R48 ;  /* 0x0000002c2e307227 */ /* 0x000fc80007800030 */
[CC--:B------:R-:W-:Y:S02]  /*34e50*/  IMAD R49, R46.reuse, R43.reuse, RZ ;  /* 0x0000002b2e317224 */ /* 0x0c0fe400078e02ff */
[----:B------:R-:W-:-:S03]  /*34e60*/  IMAD.HI.U32 R46, R46, R43, RZ ;  /* 0x0000002b2e2e7227 */ /* 0x000fc600078e00ff */
[----:B------:R-:W-:Y:S01]  /*34e70*/  IADD3 R48, P1, PT, R49, R48, RZ ;  /* 0x0000003031307210 */ /* 0x000fe20007f3e0ff */
[----:B------:R-:W-:-:S04]  /*34e80*/  IMAD.X R46, RZ, RZ, R46, P0 ;  /* 0x000000ffff2e7224 */ /* 0x000fc800000e062e */
[----:B------:R-:W-:-:S04]  /*34e90*/  IMAD.WIDE.U32 R50, R48, R45, RZ ;  /* 0x0000002d30327225 */ /* 0x000fc800078e00ff */
[----:B------:R-:W-:Y:S01]  /*34ea0*/  IMAD R48, R48, R47, R51 ;  /* 0x0000002f30307224 */ /* 0x000fe200078e0233 */
[----:B------:R-:W-:Y:S01]  /*34eb0*/  IADD3 R44, P2, PT, -R50, R44, RZ ;  /* 0x0000002c322c7210 */ /* 0x000fe20007f5e1ff */
[----:B------:R-:W-:Y:S01]  /*34ec0*/  IMAD.X R46, RZ, RZ, R46, P1 ;  /* 0x000000ffff2e7224 */ /* 0x000fe200008e062e */
[----:B------:R-:W-:Y:S01]  /*34ed0*/  MOV R50, R34 ;  /* 0x0000002200327202 */ /* 0x000fe20000000f00 */
[----:B------:R-:W-:Y:S01]  /*34ee0*/  IMAD.MOV.U32 R51, RZ, RZ, 0x0 ;  /* 0x00000000ff337424 */ /* 0x000fe200078e00ff */
[-C--:B------:R-:W-:Y:S01]  /*34ef0*/  ISETP.GE.U32.AND P0, PT, R44, R45.reuse, PT ;  /* 0x0000002d2c00720c */ /* 0x080fe20003f06070 */
[----:B------:R-:W-:-:S05]  /*34f00*/  IMAD R46, R46, R45, R48 ;  /* 0x0000002d2e2e7224 */ /* 0x000fca00078e0230 */
[----:B------:R-:W-:Y:S02]  /*34f10*/  IADD3.X R46, PT, PT, ~R46, R43, RZ, P2, !PT ;  /* 0x0000002b2e2e7210 */ /* 0x000fe400017fe5ff */
[----:B------:R-:W-:Y:S02]  /*34f20*/  IADD3 R43, P1, PT, -R45, R44, RZ ;  /* 0x0000002c2d2b7210 */ /* 0x000fe40007f3e1ff */
[----:B------:R-:W-:-:S04]  /*34f30*/  ISETP.GE.U32.AND.EX P0, PT, R46, R47, PT, P0 ;  /* 0x0000002f2e00720c */ /* 0x000fc80003f06100 */
[----:B------:R-:W-:Y:S01]  /*34f40*/  SEL R44, R43, R44, P0 ;  /* 0x0000002c2b2c7207 */ /* 0x000fe20000000000 */
[----:B------:R-:W-:Y:S01]  /*34f50*/  IMAD.X R43, R46, 0x1, ~R47, P1 ;  /* 0x000000012e2b7824 */ /* 0x000fe200008e0e2f */
[----:B------:R-:W-:-:S04]  /*34f60*/  ISETP.NE.U32.AND P1, PT, R45, RZ, PT ;  /* 0x000000ff2d00720c */ /* 0x000fc80003f25070 */
[----:B------:R-:W-:Y:S02]  /*34f70*/  SEL R46, R43, R46, P0 ;  /* 0x0000002e2b2e7207 */ /* 0x000fe40000000000 */
[----:B------:R-:W-:Y:S02]  /*34f80*/  IADD3 R43, P2, PT, -R45, R44, RZ ;  /* 0x0000002c2d2b7210 */ /* 0x000fe40007f5e1ff */
[----:B------:R-:W-:Y:S02]  /*34f90*/  ISETP.GE.U32.AND P0, PT, R44, R45, PT ;  /* 0x0000002d2c00720c */ /* 0x000fe40003f06070 */
[----:B------:R-:W-:Y:S01]  /*34fa0*/  ISETP.NE.AND.EX P1, PT, R47, RZ, PT, P1 ;  /* 0x000000ff2f00720c */ /* 0x000fe20003f25310 */
[C---:B------:R-:W-:Y:S01]  /*34fb0*/  IMAD.X R49, R46.reuse, 0x1, ~R47, P2 ;  /* 0x000000012e317824 */ /* 0x040fe200010e0e2f */
[----:B------:R-:W-:-:S04]  /*34fc0*/  ISETP.GE.U32.AND.EX P0, PT, R46, R47, PT, P0 ;  /* 0x0000002f2e00720c */ /* 0x000fc80003f06100 */
[----:B------:R-:W-:Y:S02]  /*34fd0*/  SEL R43, R43, R44, P0 ;  /* 0x0000002c2b2b7207 */ /* 0x000fe40000000000 */
[----:B------:R-:W-:Y:S02]  /*34fe0*/  SEL R49, R49, R46, P0 ;  /* 0x0000002e31317207 */ /* 0x000fe40000000000 */
[----:B------:R-:W-:Y:S02]  /*34ff0*/  SEL R44, R43, 0xffffffff, P1 ;  /* 0xffffffff2b2c7807 */ /* 0x000fe40000800000 */
[----:B------:R-:W-:Y:S01]  /*35000*/  SEL R49, R49, 0xffffffff, P1 ;  /* 0xffffffff31317807 */ /* 0x000fe20000800000 */
[----:B------:R-:W-:Y:S06]  /*35010*/  RET.REL.NODEC R50 `(_Z25analyze_segment_64_kernelmmmP12SegmentStats) ;  /* 0xfffffcac32f87950 */ /* 0x000fec0003c3ffff */
.L_x_2038:
        /* <DEDUP_REMOVED lines=14> */
.L_x_2040:


//--------------------- .nv.shared._Z26analyze_segment_256_kernel7uint256jjP15SegmentStats256 --------------------------
	.section	.nv.shared._Z26analyze_segment_256_kernel7uint256jjP15SegmentStats256,"aw",@nobits
	.sectionflags	@""
	.align	4
.nv.shared._Z26analyze_segment_256_kernel7uint256jjP15SegmentStats256:
	.zero		1040


//--------------------- .nv.shared.reserved.0     --------------------------
	.section	.nv.shared.reserved.0,"aw",@nobits
	.weak		__nv_reservedSMEM_offset_0_alias
	.size		__nv_reservedSMEM_offset_0_alias, 0, 64
	.other		__nv_reservedSMEM_offset_0_alias,@"STO_CUDA_RESERVED_SHARED STV_DEFAULT"
__nv_reservedSMEM_offset_0_alias:
	.zero		0
	.zero		64


//--------------------- .nv.constant0._Z26analyze_segment_256_kernel7uint256jjP15SegmentStats256 --------------------------
	.section	.nv.constant0._Z26analyze_segment_256_kernel7uint256jjP15SegmentStats256,"a",@progbits
	.sectionflags	@""
	.align	4
.nv.constant0._Z26analyze_segment_256_kernel7uint256jjP15SegmentStats256:
	.zero		944


//--------------------- .nv.constant0._Z25analyze_segment_64_kernelmmmP12SegmentStats --------------------------
	.section	.nv.constant0._Z25analyze_segment_64_kernelmmmP12SegmentStats,"a",@progbits
	.sectionflags	@""
	.align	4
.nv.constant0._Z25analyze_segment_64_kernelmmmP12SegmentStats:
	.zero		928


//--------------------- SYMBOLS --------------------------

	.type		.nv.reservedSmem.offset0,@object
	.size		.nv.reservedSmem.offset0,0x4
	.type		.nv.reservedSmem.cap,@object
	.size		.nv.reservedSmem.cap,0x4
